def attn_fwd(
    Q,
    K,
    V,
    Out,
    Lse,
    sm_scale,
    stride_qz,
    stride_qh,
    stride_qm,
    stride_qk,
    stride_kz,
    stride_kh,
    stride_kn,
    stride_kk,
    stride_vz,
    stride_vh,
    stride_vn,
    stride_vk,
    stride_oz,
    stride_oh,
    stride_om,
    stride_ok,
    seqlen_q,
    seqlen_k,
    BLOCK_M: tl.constexpr,
    BLOCK_N: tl.constexpr,
    HEAD_DIM: tl.constexpr,
    CAUSAL: tl.constexpr,
):
    start_m = tl.program_id(0)
    off_hz = tl.program_id(1)
    q_off = off_hz * stride_qh
    k_off = off_hz * stride_kh
    v_off = off_hz * stride_vh
    offs_m = start_m * BLOCK_M + tl.arange(0, BLOCK_M)
    offs_d = tl.arange(0, HEAD_DIM)
    offs_n = tl.arange(0, BLOCK_N)
    q_ptrs = Q + q_off + offs_m[:, None] * stride_qm + offs_d[None, :] * stride_qk
    k_ptrs = K + k_off + offs_d[:, None] * stride_kk + offs_n[None, :] * stride_kn
    v_ptrs = V + v_off + offs_n[:, None] * stride_vn + offs_d[None, :] * stride_vk
    m_i = tl.full([BLOCK_M], float("-inf"), dtype=tl.float32)
    l_i = tl.zeros([BLOCK_M], dtype=tl.float32) + 1.0
    acc = tl.zeros([BLOCK_M, HEAD_DIM], dtype=tl.float32)
    q = tl.load(q_ptrs)
    acc, l_i, m_i = _attn_fwd_inner(
        acc,
        l_i,
        m_i,
        q,
        k_ptrs,
        v_ptrs,
        sm_scale,
        stride_kn,
        stride_vn,
        start_m,
        seqlen_k,
        BLOCK_M,
        BLOCK_N,
        HEAD_DIM,
        CAUSAL,
    )
    acc = acc / l_i[:, None]
    lse = m_i + tl.math.log2(l_i) / 1.4426950408889634
    o_ptrs = (
        Out
        + off_hz * stride_oh
        + offs_m[:, None] * stride_om
        + offs_d[None, :] * stride_ok
    )
    tl.store(o_ptrs, acc.to(Out.dtype.element_ty))
    tl.store(Lse + off_hz * seqlen_q + offs_m, lse)

# config = {"BLOCK_M": 32, "BLOCK_N": 128, "HEAD_DIM": 512, "arch": "sm_100", "causal": false, "dtype": "bf16", "num_stages": 2, "num_warps": 4}
# arch = sm_100


// ===== COMPILED SASS (sm_100a) =====

	.target	sm_100a

	.elftype	@"ET_EXEC"


//--------------------- .note.nv.tkinfo           --------------------------
	.section	.note.nv.tkinfo,"",@"SHT_NOTE"
	.sectionflags	@"SHF_NOTE_NV_TKINFO"
	.tkinfo
        /*0018*/ 	.word	0x00000081
        /*0030*/ 	.string	""
        /*0030*/ 	.string	"ptxas-blackwell"
        /*0030*/ 	.string	"Cuda compilation tools, release 12.9, V12.9.86"
        /*0030*/ 	.string	"Build cuda_12.9.r12.9/compiler.36037853_0"
        /*0030*/ 	.string	"-v  -suppress-debug-info  -lineinfo  -arch sm_100a "



//--------------------- .note.nv.cuver            --------------------------
	.section	.note.nv.cuver,"",@"SHT_NOTE"
	.sectionflags	@"SHF_NOTE_NV_CUVER"
        /*0018*/ 	.short	0x0001
        /*001a*/ 	.short	0x0064
        /*001c*/ 	.short	0x0001
        /*001e*/ 	.short	0x0000
        /*0020*/ 	.short	0x0001
        /*0022*/ 	.short	0x0000


//--------------------- .nv.info                  --------------------------
	.section	.nv.info,"",@"SHT_CUDA_INFO"
	.align	4


	//----- nvinfo : EIATTR_REGCOUNT
	.align		4
        /*0000*/ 	.byte	0x04, 0x2f
        /*0002*/ 	.short	(.L_2 - .L_1)
	.align		4
.L_1:
        /*0004*/ 	.word	index@(attn_fwd)
        /*0008*/ 	.word	0x00000020


	//----- nvinfo : EIATTR_FRAME_SIZE
	.align		4
.L_2:
        /*000c*/ 	.byte	0x04, 0x11
        /*000e*/ 	.short	(.L_4 - .L_3)
	.align		4
.L_3:
        /*0010*/ 	.word	index@(attn_fwd)
        /*0014*/ 	.word	0x00003fc8


	//----- nvinfo : EIATTR_MIN_STACK_SIZE
	.align		4
.L_4:
        /*0018*/ 	.byte	0x04, 0x12
        /*001a*/ 	.short	(.L_6 - .L_5)
	.align		4
.L_5:
        /*001c*/ 	.word	index@(attn_fwd)
        /*0020*/ 	.word	0x00003fc8
.L_6:


//--------------------- .nv.info.attn_fwd         --------------------------
	.section	.nv.info.attn_fwd,"",@"SHT_CUDA_INFO"
	.sectionflags	@""
	.align	4


	//----- nvinfo : EIATTR_CUDA_API_VERSION
	.align		4
        /*0000*/ 	.byte	0x04, 0x37
        /*0002*/ 	.short	(.L_8 - .L_7)
.L_7:
        /*0004*/ 	.word	0x00000081


	//----- nvinfo : EIATTR_KPARAM_INFO
	.align		4
.L_8:
        /*0008*/ 	.byte	0x04, 0x17
        /*000a*/ 	.short	(.L_10 - .L_9)
.L_9:
        /*000c*/ 	.word	0x00000000
        /*0010*/ 	.short	0x0019
        /*0012*/ 	.short	0x0080
        /*0014*/ 	.byte	0x00, 0xf4, 0x21, 0x00


	//----- nvinfo : EIATTR_KPARAM_INFO
	.align		4
.L_10:
        /*0018*/ 	.byte	0x04, 0x17
        /*001a*/ 	.short	(.L_12 - .L_11)
.L_11:
        /*001c*/ 	.word	0x00000000
        /*0020*/ 	.short	0x0018
        /*0022*/ 	.short	0x0078
        /*0024*/ 	.byte	0x00, 0xf4, 0x21, 0x00


	//----- nvinfo : EIATTR_KPARAM_INFO
	.align		4
.L_12:
        /*0028*/ 	.byte	0x04, 0x17
        /*002a*/ 	.short	(.L_14 - .L_13)
.L_13:
        /*002c*/ 	.word	0x00000000
        /*0030*/ 	.short	0x0017
        /*0032*/ 	.short	0x0070
        /*0034*/ 	.byte	0x00, 0xf0, 0x11, 0x00


	//----- nvinfo : EIATTR_KPARAM_INFO
	.align		4
.L_14:
        /*0038*/ 	.byte	0x04, 0x17
        /*003a*/ 	.short	(.L_16 - .L_15)
.L_15:
        /*003c*/ 	.word	0x00000000
        /*0040*/ 	.short	0x0016
        /*0042*/ 	.short	0x006c
        /*0044*/ 	.byte	0x00, 0xf0, 0x11, 0x00


	//----- nvinfo : EIATTR_KPARAM_INFO
	.align		4
.L_16:
        /*0048*/ 	.byte	0x04, 0x17
        /*004a*/ 	.short	(.L_18 - .L_17)
.L_17:
        /*004c*/ 	.word	0x00000000
        /*0050*/ 	.short	0x0015
        /*0052*/ 	.short	0x0068
        /*0054*/ 	.byte	0x00, 0xf0, 0x11, 0x00


	//----- nvinfo : EIATTR_KPARAM_INFO
	.align		4
.L_18:
        /*0058*/ 	.byte	0x04, 0x17
        /*005a*/ 	.short	(.L_20 - .L_19)
.L_19:
        /*005c*/ 	.word	0x00000000
        /*0060*/ 	.short	0x0014
        /*0062*/ 	.short	0x0064
        /*0064*/ 	.byte	0x00, 0xf0, 0x11, 0x00


	//----- nvinfo : EIATTR_KPARAM_INFO
	.align		4
.L_20:
        /*0068*/ 	.byte	0x04, 0x17
        /*006a*/ 	.short	(.L_22 - .L_21)
.L_21:
        /*006c*/ 	.word	0x00000000
        /*0070*/ 	.short	0x0013
        /*0072*/ 	.short	0x0060
        /*0074*/ 	.byte	0x00, 0xf0, 0x11, 0x00


	//----- nvinfo : EIATTR_KPARAM_INFO
	.align		4
.L_22:
        /*0078*/ 	.byte	0x04, 0x17
        /*007a*/ 	.short	(.L_24 - .L_23)
.L_23:
        /*007c*/ 	.word	0x00000000
        /*0080*/ 	.short	0x0012
        /*0082*/ 	.short	0x005c
        /*0084*/ 	.byte	0x00, 0xf0, 0x11, 0x00


	//----- nvinfo : EIATTR_KPARAM_INFO
	.align		4
.L_24:
        /*0088*/ 	.byte	0x04, 0x17
        /*008a*/ 	.short	(.L_26 - .L_25)
.L_25:
        /*008c*/ 	.word	0x00000000
        /*0090*/ 	.short	0x0011
        /*0092*/ 	.short	0x0058
        /*0094*/ 	.byte	0x00, 0xf0, 0x11, 0x00


	//----- nvinfo : EIATTR_KPARAM_INFO
	.align		4
.L_26:
        /*0098*/ 	.byte	0x04, 0x17
        /*009a*/ 	.short	(.L_28 - .L_27)
.L_27:
        /*009c*/ 	.word	0x00000000
        /*00a0*/ 	.short	0x0010
        /*00a2*/ 	.short	0x0054
        /*00a4*/ 	.byte	0x00, 0xf0, 0x11, 0x00


	//----- nvinfo : EIATTR_KPARAM_INFO
	.align		4
.L_28:
        /*00a8*/ 	.byte	0x04, 0x17
        /*00aa*/ 	.short	(.L_30 - .L_29)
.L_29:
        /*00ac*/ 	.word	0x00000000
        /*00b0*/ 	.short	0x000f
        /*00b2*/ 	.short	0x0050
        /*00b4*/ 	.byte	0x00, 0xf0, 0x11, 0x00


	//----- nvinfo : EIATTR_KPARAM_INFO
	.align		4
.L_30:
        /*00b8*/ 	.byte	0x04, 0x17
        /*00ba*/ 	.short	(.L_32 - .L_31)
.L_31:
        /*00bc*/ 	.word	0x00000000
        /*00c0*/ 	.short	0x000e
        /*00c2*/ 	.short	0x004c
        /*00c4*/ 	.byte	0x00, 0xf0, 0x11, 0x00


	//----- nvinfo : EIATTR_KPARAM_INFO
	.align		4
.L_32:
        /*00c8*/ 	.byte	0x04, 0x17
        /*00ca*/ 	.short	(.L_34 - .L_33)
.L_33:
        /*00cc*/ 	.word	0x00000000
        /*00d0*/ 	.short	0x000d
        /*00d2*/ 	.short	0x0048
        /*00d4*/ 	.byte	0x00, 0xf0, 0x11, 0x00


	//----- nvinfo : EIATTR_KPARAM_INFO
	.align		4
.L_34:
        /*00d8*/ 	.byte	0x04, 0x17
        /*00da*/ 	.short	(.L_36 - .L_35)
.L_35:
        /*00dc*/ 	.word	0x00000000
        /*00e0*/ 	.short	0x000c
        /*00e2*/ 	.short	0x0044
        /*00e4*/ 	.byte	0x00, 0xf0, 0x11, 0x00


	//----- nvinfo : EIATTR_KPARAM_INFO
	.align		4
.L_36:
        /*00e8*/ 	.byte	0x04, 0x17
        /*00ea*/ 	.short	(.L_38 - .L_37)
.L_37:
        /*00ec*/ 	.word	0x00000000
        /*00f0*/ 	.short	0x000b
        /*00f2*/ 	.short	0x0040
        /*00f4*/ 	.byte	0x00, 0xf0, 0x11, 0x00


	//----- nvinfo : EIATTR_KPARAM_INFO
	.align		4
.L_38:
        /*00f8*/ 	.byte	0x04, 0x17
        /*00fa*/ 	.short	(.L_40 - .L_39)
.L_39:
        /*00fc*/ 	.word	0x00000000
        /*0100*/ 	.short	0x000a
        /*0102*/ 	.short	0x003c
        /*0104*/ 	.byte	0x00, 0xf0, 0x11, 0x00


	//----- nvinfo : EIATTR_KPARAM_INFO
	.align		4
.L_40:
        /*0108*/ 	.byte	0x04, 0x17
        /*010a*/ 	.short	(.L_42 - .L_41)
.L_41:
        /*010c*/ 	.word	0x00000000
        /*0110*/ 	.short	0x0009
        /*0112*/ 	.short	0x0038
        /*0114*/ 	.byte	0x00, 0xf0, 0x11, 0x00


	//----- nvinfo : EIATTR_KPARAM_INFO
	.align		4
.L_42:
        /*0118*/ 	.byte	0x04, 0x17
        /*011a*/ 	.short	(.L_44 - .L_43)
.L_43:
        /*011c*/ 	.word	0x00000000
        /*0120*/ 	.short	0x0008
        /*0122*/ 	.short	0x0034
        /*0124*/ 	.byte	0x00, 0xf0, 0x11, 0x00


	//----- nvinfo : EIATTR_KPARAM_INFO
	.align		4
.L_44:
        /*0128*/ 	.byte	0x04, 0x17
        /*012a*/ 	.short	(.L_46 - .L_45)
.L_45:
        /*012c*/ 	.word	0x00000000
        /*0130*/ 	.short	0x0007
        /*0132*/ 	.short	0x0030
        /*0134*/ 	.byte	0x00, 0xf0, 0x11, 0x00


	//----- nvinfo : EIATTR_KPARAM_INFO
	.align		4
.L_46:
        /*0138*/ 	.byte	0x04, 0x17
        /*013a*/ 	.short	(.L_48 - .L_47)
.L_47:
        /*013c*/ 	.word	0x00000000
        /*0140*/ 	.short	0x0006
        /*0142*/ 	.short	0x002c
        /*0144*/ 	.byte	0x00, 0xf0, 0x11, 0x00


	//----- nvinfo : EIATTR_KPARAM_INFO
	.align		4
.L_48:
        /*0148*/ 	.byte	0x04, 0x17
        /*014a*/ 	.short	(.L_50 - .L_49)
.L_49:
        /*014c*/ 	.word	0x00000000
        /*0150*/ 	.short	0x0005
        /*0152*/ 	.short	0x0028
        /*0154*/ 	.byte	0x00, 0xf0, 0x11, 0x00


	//----- nvinfo : EIATTR_KPARAM_INFO
	.align		4
.L_50:
        /*0158*/ 	.byte	0x04, 0x17
        /*015a*/ 	.short	(.L_52 - .L_51)
.L_51:
        /*015c*/ 	.word	0x00000000
        /*0160*/ 	.short	0x0004
        /*0162*/ 	.short	0x0020
        /*0164*/ 	.byte	0x00, 0xf4, 0x21, 0x00


	//----- nvinfo : EIATTR_KPARAM_INFO
	.align		4
.L_52:
        /*0168*/ 	.byte	0x04, 0x17
        /*016a*/ 	.short	(.L_54 - .L_53)
.L_53:
        /*016c*/ 	.word	0x00000000
        /*0170*/ 	.short	0x0003
        /*0172*/ 	.short	0x0018
        /*0174*/ 	.byte	0x00, 0xf4, 0x21, 0x00


	//----- nvinfo : EIATTR_KPARAM_INFO
	.align		4
.L_54:
        /*0178*/ 	.byte	0x04, 0x17
        /*017a*/ 	.short	(.L_56 - .L_55)
.L_55:
        /*017c*/ 	.word	0x00000000
        /*0180*/ 	.short	0x0002
        /*0182*/ 	.short	0x0010
        /*0184*/ 	.byte	0x00, 0xf4, 0x21, 0x00


	//----- nvinfo : EIATTR_KPARAM_INFO
	.align		4
.L_56:
        /*0188*/ 	.byte	0x04, 0x17
        /*018a*/ 	.short	(.L_58 - .L_57)
.L_57:
        /*018c*/ 	.word	0x00000000
        /*0190*/ 	.short	0x0001
        /*0192*/ 	.short	0x0008
        /*0194*/ 	.byte	0x00, 0xf4, 0x21, 0x00


	//----- nvinfo : EIATTR_KPARAM_INFO
	.align		4
.L_58:
        /*0198*/ 	.byte	0x04, 0x17
        /*019a*/ 	.short	(.L_60 - .L_59)
.L_59:
        /*019c*/ 	.word	0x00000000
        /*01a0*/ 	.short	0x0000
        /*01a2*/ 	.short	0x0000
        /*01a4*/ 	.byte	0x00, 0xf4, 0x21, 0x00


	//----- nvinfo : EIATTR_SPARSE_MMA_MASK
	.align		4
.L_60:
        /*01a8*/ 	.byte	0x03, 0x50
        /*01aa*/ 	.short	0x0000


	//----- nvinfo : EIATTR_MAXREG_COUNT
	.align		4
        /*01ac*/ 	.byte	0x03, 0x1b
        /*01ae*/ 	.short	0x00ff


	//----- nvinfo : EIATTR_NUM_BARRIERS
	.align		4
        /*01b0*/ 	.byte	0x02, 0x4c
        /*01b2*/ 	.byte	0x01
	.zero		1


	//----- nvinfo : EIATTR_ANNOTATIONS
	.align		4
        /*01b4*/ 	.byte	0x04, 0x55
        /*01b6*/ 	.short	(.L_62 - .L_61)


	//   ....[0]....
.L_61:
        /*01b8*/ 	.word	0x00000001
        /*01bc*/ 	.byte	0xf0, 0x00, 0x00, 0x00, 0x01, 0x00, 0x00, 0x00, 0x90, 0x04, 0x00, 0x00, 0x01, 0x00, 0x00, 0x00
        /* <DEDUP_REMOVED lines=1976> */
        /*7d4c*/ 	.byte	0xb0, 0x5c, 0x02, 0x00, 0x01, 0x00, 0x00, 0x00, 0xe0, 0x5c, 0x02, 0x00


	//----- nvinfo : EIATTR_COOP_GROUP_MASK_REGIDS
	.align		4
.L_62:
        /*7d58*/ 	.byte	0x04, 0x29
        /*7d5a*/ 	.short	(.L_64 - .L_63)


	//   ....[0]....
.L_63:
        /*7d5c*/ 	.word	0xffffffff


	//   ....[1]....
        /*7d60*/ 	.word	0xffffffff


	//   ....[2]....
        /*7d64*/ 	.word	0xffffffff


	//   ....[3]....
        /*7d68*/ 	.word	0xffffffff


	//   ....[4]....
        /*7d6c*/ 	.word	0xffffffff


	//   ....[5]....
        /*7d70*/ 	.word	0xffffffff


	//   ....[6]....
        /*7d74*/ 	.word	0xffffffff


	//   ....[7]....
        /*7d78*/ 	.word	0xffffffff


	//   ....[8]....
        /*7d7c*/ 	.word	0xffffffff


	//   ....[9]....
        /*7d80*/ 	.word	0xffffffff


	//   ....[10]....
        /*7d84*/ 	.word	0xffffffff


	//   ....[11]....
        /*7d88*/ 	.word	0xffffffff


	//   ....[12]....
        /*7d8c*/ 	.word	0xffffffff


	//   ....[13]....
        /*7d90*/ 	.word	0xffffffff


	//   ....[14]....
        /*7d94*/ 	.word	0xffffffff


	//   ....[15]....
        /*7d98*/ 	.word	0xffffffff


	//   ....[16]....
        /*7d9c*/ 	.word	0xffffffff


	//   ....[17]....
        /*7da0*/ 	.word	0xffffffff


	//   ....[18]....
        /*7da4*/ 	.word	0xffffffff


	//   ....[19]....
        /*7da8*/ 	.word	0xffffffff


	//----- nvinfo : EIATTR_COOP_GROUP_INSTR_OFFSETS
	.align		4
.L_64:
        /*7dac*/ 	.byte	0x04, 0x28
        /*7dae*/ 	.short	(.L_66 - .L_65)


	//   ....[0]....
.L_65:
        /*7db0*/ 	.word	0x00033c10


	//   ....[1]....
        /*7db4*/ 	.word	0x00033c40


	//   ....[2]....
        /*7db8*/ 	.word	0x00033c70


	//   ....[3]....
        /*7dbc*/ 	.word	0x00033cc0


	//   ....[4]....
        /*7dc0*/ 	.word	0x00033cf0


	//   ....[5]....
        /*7dc4*/ 	.word	0x00033da0


	//   ....[6]....
        /*7dc8*/ 	.word	0x00033db0


	//   ....[7]....
        /*7dcc*/ 	.word	0x00033dc0


	//   ....[8]....
        /*7dd0*/ 	.word	0x00034030


	//   ....[9]....
        /*7dd4*/ 	.word	0x00034050


	//   ....[10]....
        /*7dd8*/ 	.word	0x00034d40


	//   ....[11]....
        /*7ddc*/ 	.word	0x00034d50


	//   ....[12]....
        /*7de0*/ 	.word	0x00034df0


	//   ....[13]....
        /*7de4*/ 	.word	0x00034e00


	//   ....[14]....
        /*7de8*/ 	.word	0x00034e80


	//   ....[15]....
        /*7dec*/ 	.word	0x00034e90


	//   ....[16]....
        /*7df0*/ 	.word	0x00034ea0


	//   ....[17]....
        /*7df4*/ 	.word	0x00034eb0


	//   ....[18]....
        /*7df8*/ 	.word	0x00034f60


	//   ....[19]....
        /*7dfc*/ 	.word	0x00034f80


	//----- nvinfo : EIATTR_VRC_CTA_INIT_COUNT
	.align		4
.L_66:
        /*7e00*/ 	.byte	0x02, 0x4a
	.zero		1
	.zero		1


	//----- nvinfo : EIATTR_EXIT_INSTR_OFFSETS
	.align		4
        /*7e04*/ 	.byte	0x04, 0x1c
        /*7e06*/ 	.short	(.L_68 - .L_67)


	//   ....[0]....
.L_67:
        /*7e08*/ 	.word	0x0005d580


	//   ....[1]....
        /*7e0c*/ 	.word	0x0005d5c0


	//----- nvinfo : EIATTR_REQNTID
	.align		4
.L_68:
        /*7e10*/ 	.byte	0x04, 0x10
        /*7e12*/ 	.short	(.L_70 - .L_69)
.L_69:
        /*7e14*/ 	.word	0x00000080
        /*7e18*/ 	.word	0x00000001
        /*7e1c*/ 	.word	0x00000001


	//----- nvinfo : EIATTR_CBANK_PARAM_SIZE
	.align		4
.L_70:
        /*7e20*/ 	.byte	0x03, 0x19
        /*7e22*/ 	.short	0x0088


	//----- nvinfo : EIATTR_PARAM_CBANK
	.align		4
        /*7e24*/ 	.byte	0x04, 0x0a
        /*7e26*/ 	.short	(.L_72 - .L_71)
	.align		4
.L_71:
        /*7e28*/ 	.word	index@(.nv.constant0.attn_fwd)
        /*7e2c*/ 	.short	0x0380
        /*7e2e*/ 	.short	0x0088


	//----- nvinfo : EIATTR_SW_WAR
	.align		4
.L_72:
        /*7e30*/ 	.byte	0x04, 0x36
        /*7e32*/ 	.short	(.L_74 - .L_73)
.L_73:
        /*7e34*/ 	.word	0x00000008
.L_74:


//--------------------- .nv.compat                --------------------------
	.section	.nv.compat,"",@"SHT_CUDA_COMPAT_INFO"
	.align	4
        /*0000*/ 	.byte	0x02, 0x02, 0x01, 0x00, 0x02, 0x05, 0x05, 0x00, 0x02, 0x03, 0x00, 0x00, 0x02, 0x06, 0x01, 0x00


//--------------------- .nv.callgraph             --------------------------
	.section	.nv.callgraph,"",@"SHT_CUDA_CALLGRAPH"
	.align	4
	.sectionentsize	8
	.align		4
        /*0000*/ 	.word	0x00000000
	.align		4
        /*0004*/ 	.word	0xffffffff
	.align		4
        /*0008*/ 	.word	0x00000000
	.align		4
        /*000c*/ 	.word	0xfffffffe
	.align		4
        /*0010*/ 	.word	0x00000000
	.align		4
        /*0014*/ 	.word	0xfffffffd
	.align		4
        /*0018*/ 	.word	0x00000000
	.align		4
        /*001c*/ 	.word	0xfffffffc


//--------------------- .nv.constant4             --------------------------
	.section	.nv.constant4,"a",@progbits
	.align	8
	.align		8
.nv.constant4:
        /*0000*/ 	.dword	_$_str


//--------------------- .text.attn_fwd            --------------------------
	.section	.text.attn_fwd,"ax",@progbits
	.align	128
        .global         attn_fwd
        .type           attn_fwd,@function
        .size           attn_fwd,(.L_x_3 - attn_fwd)
        .other          attn_fwd,@"STO_CUDA_ENTRY STV_DEFAULT"
attn_fwd:
.text.attn_fwd:
[----:B------:R-:W0:Y:S01]  /*0000*/  LDC R1, c[0x0][0x37c] ;  /* 0x0000df00ff017b82 */ /* 0x000e220000000800 */
[----:B------:R-:W1:Y:S07]  /*0010*/  S2R R2, SR_TID.X ;  /* 0x0000000000027919 */ /* 0x000e6e0000002100 */
[----:B------:R-:W2:Y:S01]  /*0020*/  S2UR UR7, SR_CTAID.Y ;  /* 0x00000000000779c3 */ /* 0x000ea20000002600 */
[----:B------:R-:W2:Y:S01]  /*0030*/  LDCU.64 UR4, c[0x0][0x3b0] ;  /* 0x00007600ff0477ac */ /* 0x000ea20008000a00 */
[----:B0-----:R-:W-:Y:S01]  /*0040*/  IADD3 R1, PT, PT, R1, -0x3fc8, RZ ;  /* 0xffffc03801017810 */ /* 0x001fe20007ffe0ff */
[----:B------:R-:W0:Y:S01]  /*0050*/  S2R R7, SR_CTAID.X ;  /* 0x0000000000077919 */ /* 0x000e220000002500 */
[----:B------:R-:W3:Y:S04]  /*0060*/  LDCU.64 UR10, c[0x0][0x358] ;  /* 0x00006b00ff0a77ac */ /* 0x000ee80008000a00 */
[----:B------:R-:W4:Y:S08]  /*0070*/  LDC R3, c[0x0][0x3b8] ;  /* 0x0000ee00ff037b82 */ /* 0x000f300000000800 */
[----:B------:R-:W3:Y:S01]  /*0080*/  LDC.64 R4, c[0x0][0x380] ;  /* 0x0000e000ff047b82 */ /* 0x000ee20000000a00 */
[----:B--2---:R-:W-:-:S04]  /*0090*/  UIMAD UR4, UR7, UR4, URZ ;  /* 0x00000004070472a4 */ /* 0x004fc8000f8e02ff */
[----:B------:R-:W-:Y:S01]  /*00a0*/  USHF.L.U32 UR6, UR4, 0x1, URZ ;  /* 0x0000000104067899 */ /* 0x000fe200080006ff */
[----:B-1----:R-:W-:Y:S02]  /*00b0*/  LOP3.LUT R0, R2, 0x1f, RZ, 0xc0, !PT ;  /* 0x0000001f02007812 */ /* 0x002fe400078ec0ff */
[----:B------:R-:W-:Y:S02]  /*00c0*/  SHF.R.U32.HI R2, RZ, 0x5, R2 ;  /* 0x00000005ff027819 */ /* 0x000fe40000011602 */
[----:B0-----:R-:W-:Y:S02]  /*00d0*/  LEA R0, R7, R0, 0x5 ;  /* 0x0000000007007211 */ /* 0x001fe400078e28ff */
[----:B------:R-:W-:-:S03]  /*00e0*/  SGXT.U32 R2, R2, 0x2 ;  /* 0x000000020202781a */ /* 0x000fc60000000000 */
[----:B------:R0:W-:Y:S02]  /*00f0*/  STL [R1+0x2a44], R0 ;  /* 0x002a440001007387 */ /* 0x0001e40000100800 */
[----:B----4-:R-:W-:-:S04]  /*0100*/  IMAD R9, R2, R3, RZ ;  /* 0x0000000302097224 */ /* 0x010fc800078e02ff */
[----:B------:R-:W-:Y:S02]  /*0110*/  IMAD R13, R3, 0x4, R9 ;  /* 0x00000004030d7824 */ /* 0x000fe400078e0209 */
[----:B0-----:R-:W-:Y:S01]  /*0120*/  IMAD R0, R0, UR5, RZ ;  /* 0x0000000500007c24 */ /* 0x001fe2000f8e02ff */
[----:B------:R-:W-:-:S04]  /*0130*/  UIMAD.WIDE UR4, UR4, 0x2, URZ ;  /* 0x00000002040478a5 */ /* 0x000fc8000f8e02ff */
[C---:B------:R-:W-:Y:S01]  /*0140*/  SHF.L.U32 R7, R0.reuse, 0x1, RZ ;  /* 0x0000000100077819 */ /* 0x040fe200000006ff */
[----:B------:R-:W-:-:S03]  /*0150*/  IMAD.HI R0, R0, 0x2, RZ ;  /* 0x0000000200007827 */ /* 0x000fc600078e02ff */
[----:B---3--:R-:W-:Y:S02]  /*0160*/  IADD3 R2, P0, P1, R7, UR6, R4 ;  /* 0x0000000607027c10 */ /* 0x008fe4000f91e004 */
[----:B------:R-:W-:Y:S02]  /*0170*/  LEA R7, R3, R13, 0x2 ;  /* 0x0000000d03077211 */ /* 0x000fe400078e10ff */
[----:B------:R-:W-:Y:S02]  /*0180*/  IADD3.X R0, PT, PT, R0, UR5, R5, P0, P1 ;  /* 0x0000000500007c10 */ /* 0x000fe400087e2405 */
[----:B------:R-:W-:Y:S02]  /*0190*/  LEA R8, P0, R9, R2, 0x1 ;  /* 0x0000000209087211 */ /* 0x000fe400078008ff */
[----:B------:R-:W-:Y:S02]  /*01a0*/  LEA R15, R3, R7, 0x2 ;  /* 0x00000007030f7211 */ /* 0x000fe400078e10ff */
[----:B------:R-:W-:-:S02]  /*01b0*/  LEA.HI.X.SX32 R9, R9, R0, 0x1, P0 ;  /* 0x0000000009097211 */ /* 0x000fc400000f0eff */
[-C--:B------:R-:W-:Y:S02]  /*01c0*/  LEA R4, P0, R13, R2.reuse, 0x1 ;  /* 0x000000020d047211 */ /* 0x080fe400078008ff */
[----:B------:R-:W-:Y:S01]  /*01d0*/  LEA R10, P1, R7, R2, 0x1 ;  /* 0x00000002070a7211 */ /* 0x000fe200078208ff */
[----:B------:R0:W2:Y:S01]  /*01e0*/  LDG.E.U16 R24, desc[UR10][R8.64] ;  /* 0x0000000a08187981 */ /* 0x0000a2000c1e1500 */
[-C--:B------:R-:W-:Y:S02]  /*01f0*/  LEA.HI.X.SX32 R5, R13, R0.reuse, 0x1, P0 ;  /* 0x000000000d057211 */ /* 0x080fe400000f0eff */
[----:B------:R-:W-:Y:S02]  /*0200*/  LEA R13, R3, R15, 0x2 ;  /* 0x0000000f030d7211 */ /* 0x000fe400078e10ff */
[----:B------:R-:W-:Y:S01]  /*0210*/  LEA.HI.X.SX32 R11, R7, R0, 0x1, P1 ;  /* 0x00000000070b7211 */ /* 0x000fe200008f0eff */
[----:B------:R-:W3:Y:S01]  /*0220*/  LDG.E.U16 R18, desc[UR10][R4.64] ;  /* 0x0000000a04127981 */ /* 0x000ee2000c1e1500 */
[----:B------:R-:W-:-:S02]  /*0230*/  LEA R6, P0, R15, R2, 0x1 ;  /* 0x000000020f067211 */ /* 0x000fc400078008ff */
[----:B------:R-:W-:Y:S01]  /*0240*/  LEA R12, P1, R13, R2, 0x1 ;  /* 0x000000020d0c7211 */ /* 0x000fe200078208ff */
[----:B------:R-:W-:Y:S01]  /*0250*/  IMAD R17, R3, 0x4, R13 ;  /* 0x0000000403117824 */ /* 0x000fe200078e020d */
[-C--:B------:R-:W-:Y:S01]  /*0260*/  LEA.HI.X.SX32 R7, R15, R0.reuse, 0x1, P0 ;  /* 0x000000000f077211 */ /* 0x080fe200000f0eff */
[----:B------:R1:W4:Y:S01]  /*0270*/  LDG.E.U16 R23, desc[UR10][R10.64] ;  /* 0x0000000a0a177981 */ /* 0x000322000c1e1500 */
[----:B------:R-:W-:-:S03]  /*0280*/  LEA.HI.X.SX32 R13, R13, R0, 0x1, P1 ;  /* 0x000000000d0d7211 */ /* 0x000fc600008f0eff */
[----:B------:R1:W3:Y:S04]  /*0290*/  LDG.E.U16 R22, desc[UR10][R6.64] ;  /* 0x0000000a06167981 */ /* 0x0002e8000c1e1500 */
[----:B------:R1:W3:Y:S01]  /*02a0*/  LDG.E.U16 R16, desc[UR10][R12.64] ;  /* 0x0000000a0c107981 */ /* 0x0002e2000c1e1500 */
[----:B------:R-:W-:Y:S02]  /*02b0*/  LEA R14, P0, R17, R2, 0x1 ;  /* 0x00000002110e7211 */ /* 0x000fe400078008ff */
[----:B0-----:R-:W-:Y:S02]  /*02c0*/  LEA R9, R3, R17, 0x2 ;  /* 0x0000001103097211 */ /* 0x001fe400078e10ff */
[----:B------:R-:W-:Y:S02]  /*02d0*/  LEA.HI.X.SX32 R15, R17, R0, 0x1, P0 ;  /* 0x00000000110f7211 */ /* 0x000fe400000f0eff */
[----:B-1----:R-:W-:-:S02]  /*02e0*/  LEA R10, P0, R9, R2, 0x1 ;  /* 0x00000002090a7211 */ /* 0x002fc400078008ff */
[----:B------:R-:W-:Y:S01]  /*02f0*/  LEA R17, R3, R9, 0x2 ;  /* 0x0000000903117211 */ /* 0x000fe200078e10ff */
[----:B------:R0:W3:Y:S01]  /*0300*/  LDG.E.U16 R21, desc[UR10][R14.64] ;  /* 0x0000000a0e157981 */ /* 0x0000e2000c1e1500 */
[----:B------:R-:W-:Y:S02]  /*0310*/  LEA.HI.X.SX32 R11, R9, R0, 0x1, P0 ;  /* 0x00000000090b7211 */ /* 0x000fe400000f0eff */
[----:B------:R-:W-:Y:S02]  /*0320*/  LEA R9, R3, R17, 0x2 ;  /* 0x0000001103097211 */ /* 0x000fe400078e10ff */
[-C--:B------:R-:W-:Y:S01]  /*0330*/  LEA R4, P0, R17, R2.reuse, 0x1 ;  /* 0x0000000211047211 */ /* 0x080fe200078008ff */
[----:B------:R-:W3:Y:S02]  /*0340*/  LDG.E.U16 R20, desc[UR10][R10.64] ;  /* 0x0000000a0a147981 */ /* 0x000ee4000c1e1500 */
[----:B------:R-:W-:Y:S01]  /*0350*/  IMAD R19, R3, 0x4, R9 ;  /* 0x0000000403137824 */ /* 0x000fe200078e0209 */
[----:B------:R-:W-:-:S02]  /*0360*/  LEA R8, P1, R9, R2, 0x1 ;  /* 0x0000000209087211 */ /* 0x000fc400078208ff */
[----:B------:R-:W-:Y:S02]  /*0370*/  LEA.HI.X.SX32 R5, R17, R0, 0x1, P0 ;  /* 0x0000000011057211 */ /* 0x000fe400000f0eff */
[----:B------:R-:W-:Y:S02]  /*0380*/  LEA R6, P0, R19, R2, 0x1 ;  /* 0x0000000213067211 */ /* 0x000fe400078008ff */
[-C--:B------:R-:W-:Y:S01]  /*0390*/  LEA.HI.X.SX32 R9, R9, R0.reuse, 0x1, P1 ;  /* 0x0000000009097211 */ /* 0x080fe200008f0eff */
[----:B------:R1:W3:Y:S01]  /*03a0*/  LDG.E.U16 R12, desc[UR10][R4.64] ;  /* 0x0000000a040c7981 */ /* 0x0002e2000c1e1500 */
[----:B------:R-:W-:Y:S02]  /*03b0*/  LEA R13, R3, R19, 0x2 ;  /* 0x00000013030d7211 */ /* 0x000fe400078e10ff */
[----:B------:R-:W-:Y:S02]  /*03c0*/  LEA.HI.X.SX32 R7, R19, R0, 0x1, P0 ;  /* 0x0000000013077211 */ /* 0x000fe400000f0eff */
[----:B------:R-:W3:Y:S01]  /*03d0*/  LDG.E.U16 R19, desc[UR10][R8.64] ;  /* 0x0000000a08137981 */ /* 0x000ee2000c1e1500 */
[----:B0-----:R-:W-:-:S03]  /*03e0*/  LEA R15, R3, R13, 0x2 ;  /* 0x0000000d030f7211 */ /* 0x001fc600078e10ff */
[----:B------:R0:W3:Y:S01]  /*03f0*/  LDG.E.U16 R14, desc[UR10][R6.64] ;  /* 0x0000000a060e7981 */ /* 0x0000e2000c1e1500 */
[----:B-1----:R-:W-:-:S04]  /*0400*/  LEA R4, P0, R13, R2, 0x1 ;  /* 0x000000020d047211 */ /* 0x002fc800078008ff */
[----:B------:R-:W-:Y:S02]  /*0410*/  LEA.HI.X.SX32 R5, R13, R0, 0x1, P0 ;  /* 0x000000000d057211 */ /* 0x000fe400000f0eff */
[----:B------:R-:W-:Y:S02]  /*0420*/  LEA R13, R3, R15, 0x2 ;  /* 0x0000000f030d7211 */ /* 0x000fe400078e10ff */
[-C--:B0-----:R-:W-:Y:S02]  /*0430*/  LEA R6, P0, R15, R2.reuse, 0x1 ;  /* 0x000000020f067211 */ /* 0x081fe400078008ff */
[----:B------:R-:W-:Y:S02]  /*0440*/  LEA R8, P1, R13, R2, 0x1 ;  /* 0x000000020d087211 */ /* 0x000fe400078208ff */
[-C--:B------:R-:W-:Y:S01]  /*0450*/  LEA.HI.X.SX32 R7, R15, R0.reuse, 0x1, P0 ;  /* 0x000000000f077211 */ /* 0x080fe200000f0eff */
[----:B------:R-:W-:Y:S01]  /*0460*/  IMAD R11, R3, 0x4, R13 ;  /* 0x00000004030b7824 */ /* 0x000fe200078e020d */
[----:B------:R-:W-:-:S03]  /*0470*/  LEA.HI.X.SX32 R9, R13, R0, 0x1, P1 ;  /* 0x000000000d097211 */ /* 0x000fc600008f0eff */
[----:B------:R-:W3:Y:S04]  /*0480*/  LDG.E.U16 R17, desc[UR10][R6.64] ;  /* 0x0000000a06117981 */ /* 0x000ee8000c1e1500 */
[----:B--2---:R-:W-:Y:S04]  /*0490*/  STL [R1+0x194], R24 ;  /* 0x0001941801007387 */ /* 0x004fe80000100800 */
[----:B----4-:R-:W-:Y:S04]  /*04a0*/  STL [R1+0x190], R23 ;  /* 0x0001901701007387 */ /* 0x010fe80000100800 */
[----:B---3--:R0:W-:Y:S04]  /*04b0*/  STL [R1+0x1b8], R18 ;  /* 0x0001b81201007387 */ /* 0x0081e80000100800 */
[----:B------:R-:W-:Y:S04]  /*04c0*/  STL [R1+0x1b4], R22 ;  /* 0x0001b41601007387 */ /* 0x000fe80000100800 */
[----:B------:R1:W-:Y:S04]  /*04d0*/  STL [R1+0x184], R16 ;  /* 0x0001841001007387 */ /* 0x0003e80000100800 */
[----:B0-----:R0:W2:Y:S04]  /*04e0*/  LDG.E.U16 R18, desc[UR10][R4.64] ;  /* 0x0000000a04127981 */ /* 0x0010a8000c1e1500 */
[----:B-1----:R1:W3:Y:S01]  /*04f0*/  LDG.E.U16 R16, desc[UR10][R8.64] ;  /* 0x0000000a08107981 */ /* 0x0022e2000c1e1500 */
[----:B0-----:R-:W-:-:S04]  /*0500*/  LEA R4, P0, R11, R2, 0x1 ;  /* 0x000000020b047211 */ /* 0x001fc800078008ff */
[----:B------:R-:W-:-:S05]  /*0510*/  LEA.HI.X.SX32 R5, R11, R0, 0x1, P0 ;  /* 0x000000000b057211 */ /* 0x000fca00000f0eff */
[----:B------:R0:W4:Y:S01]  /*0520*/  LDG.E.U16 R15, desc[UR10][R4.64] ;  /* 0x0000000a040f7981 */ /* 0x000122000c1e1500 */
[----:B------:R-:W-:-:S04]  /*0530*/  LEA R13, R3, R11, 0x2 ;  /* 0x0000000b030d7211 */ /* 0x000fc800078e10ff */
[----:B------:R-:W-:Y:S02]  /*0540*/  LEA R6, P0, R13, R2, 0x1 ;  /* 0x000000020d067211 */ /* 0x000fe400078008ff */
[----:B------:R-:W-:Y:S02]  /*0550*/  LEA R11, R3, R13, 0x2 ;  /* 0x0000000d030b7211 */ /* 0x000fe400078e10ff */
[----:B------:R-:W-:Y:S02]  /*0560*/  LEA.HI.X.SX32 R7, R13, R0, 0x1, P0 ;  /* 0x000000000d077211 */ /* 0x000fe400000f0eff */
[----:B-1----:R-:W-:Y:S02]  /*0570*/  LEA R9, R3, R11, 0x2 ;  /* 0x0000000b03097211 */ /* 0x002fe400078e10ff */
[-C--:B0-----:R-:W-:Y:S01]  /*0580*/  LEA R4, P0, R11, R2.reuse, 0x1 ;  /* 0x000000020b047211 */ /* 0x081fe200078008ff */
[----:B------:R0:W4:Y:S02]  /*0590*/  LDG.E.U16 R13, desc[UR10][R6.64] ;  /* 0x0000000a060d7981 */ /* 0x000124000c1e1500 */
[----:B------:R-:W-:Y:S01]  /*05a0*/  IMAD R10, R3, 0x4, R9 ;  /* 0x00000004030a7824 */ /* 0x000fe200078e0209 */
[----:B------:R-:W-:-:S02]  /*05b0*/  LEA R8, P1, R9, R2, 0x1 ;  /* 0x0000000209087211 */ /* 0x000fc400078208ff */
[-C--:B------:R-:W-:Y:S01]  /*05c0*/  LEA.HI.X.SX32 R5, R11, R0.reuse, 0x1, P0 ;  /* 0x000000000b057211 */ /* 0x080fe200000f0eff */
[----:B------:R-:W-:Y:S01]  /*05d0*/  STL [R1+0x1b0], R21 ;  /* 0x0001b01501007387 */ /* 0x000fe20000100800 */
[----:B------:R-:W-:Y:S02]  /*05e0*/  LEA.HI.X.SX32 R9, R9, R0, 0x1, P1 ;  /* 0x0000000009097211 */ /* 0x000fe400008f0eff */
[C---:B0-----:R-:W-:Y:S01]  /*05f0*/  LEA R6, P0, R10.reuse, R2, 0x1 ;  /* 0x000000020a067211 */ /* 0x041fe200078008ff */
[----:B------:R-:W-:Y:S01]  /*0600*/  STL [R1+0x180], R20 ;  /* 0x0001801401007387 */ /* 0x000fe20000100800 */
[C---:B------:R-:W-:Y:S02]  /*0610*/  LEA R11, R3.reuse, R10, 0x2 ;  /* 0x0000000a030b7211 */ /* 0x040fe400078e10ff */
[----:B------:R-:W-:Y:S01]  /*0620*/  LEA.HI.X.SX32 R7, R10, R0, 0x1, P0 ;  /* 0x000000000a077211 */ /* 0x000fe200000f0eff */
[----:B------:R0:W-:Y:S01]  /*0630*/  STL [R1+0x1ac], R12 ;  /* 0x0001ac0c01007387 */ /* 0x0001e20000100800 */
[----:B------:R-:W-:-:S03]  /*0640*/  LEA R10, R3, R11, 0x2 ;  /* 0x0000000b030a7211 */ /* 0x000fc600078e10ff */
[----:B------:R1:W-:Y:S04]  /*0650*/  STL [R1+0x174], R19 ;  /* 0x0001741301007387 */ /* 0x0003e80000100800 */
[----:B0-----:R0:W4:Y:S04]  /*0660*/  LDG.E.U16 R12, desc[UR10][R4.64] ;  /* 0x0000000a040c7981 */ /* 0x001128000c1e1500 */
[----:B-1----:R1:W4:Y:S04]  /*0670*/  LDG.E.U16 R19, desc[UR10][R8.64] ;  /* 0x0000000a08137981 */ /* 0x002328000c1e1500 */
[----:B------:R1:W-:Y:S01]  /*0680*/  STL [R1+0x1a8], R14 ;  /* 0x0001a80e01007387 */ /* 0x0003e20000100800 */
[----:B0-----:R-:W-:-:S02]  /*0690*/  LEA R4, P0, R11, R2, 0x1 ;  /* 0x000000020b047211 */ /* 0x001fc400078008ff */
[----:B-1----:R-:W-:Y:S01]  /*06a0*/  LEA R9, R3, R10, 0x2 ;  /* 0x0000000a03097211 */ /* 0x002fe200078e10ff */
[----:B------:R0:W4:Y:S01]  /*06b0*/  LDG.E.U16 R14, desc[UR10][R6.64] ;  /* 0x0000000a060e7981 */ /* 0x000122000c1e1500 */
[----:B------:R-:W-:Y:S02]  /*06c0*/  LEA.HI.X.SX32 R5, R11, R0, 0x1, P0 ;  /* 0x000000000b057211 */ /* 0x000fe400000f0eff */
[-C--:B------:R-:W-:Y:S01]  /*06d0*/  LEA R8, P1, R9, R2.reuse, 0x1 ;  /* 0x0000000209087211 */ /* 0x080fe200078208ff */
[----:B------:R-:W-:Y:S01]  /*06e0*/  IMAD R11, R3, 0x4, R9 ;  /* 0x00000004030b7824 */ /* 0x000fe200078e0209 */
[C---:B0-----:R-:W-:Y:S02]  /*06f0*/  LEA R6, P0, R10.reuse, R2, 0x1 ;  /* 0x000000020a067211 */ /* 0x041fe400078008ff */
[-C--:B------:R-:W-:Y:S02]  /*0700*/  LEA.HI.X.SX32 R9, R9, R0.reuse, 0x1, P1 ;  /* 0x0000000009097211 */ /* 0x080fe400008f0eff */
[----:B------:R-:W-:Y:S01]  /*0710*/  LEA.HI.X.SX32 R7, R10, R0, 0x1, P0 ;  /* 0x000000000a077211 */ /* 0x000fe200000f0eff */
[----:B--2---:R0:W-:Y:S04]  /*0720*/  STL [R1+0x170], R18 ;  /* 0x0001701201007387 */ /* 0x0041e80000100800 */
[----:B------:R1:W-:Y:S04]  /*0730*/  STL [R1+0x1a4], R17 ;  /* 0x0001a41101007387 */ /* 0x0003e80000100800 */
[----:B---3--:R2:W-:Y:S04]  /*0740*/  STL [R1+0x164], R16 ;  /* 0x0001641001007387 */ /* 0x0085e80000100800 */
[----:B0-----:R0:W3:Y:S04]  /*0750*/  LDG.E.U16 R18, desc[UR10][R4.64] ;  /* 0x0000000a04127981 */ /* 0x0010e8000c1e1500 */
[----:B-1----:R1:W3:Y:S04]  /*0760*/  LDG.E.U16 R17, desc[UR10][R6.64] ;  /* 0x0000000a06117981 */ /* 0x0022e8000c1e1500 */
[----:B--2---:R2:W3:Y:S01]  /*0770*/  LDG.E.U16 R16, desc[UR10][R8.64] ;  /* 0x0000000a08107981 */ /* 0x0044e2000c1e1500 */
[----:B0-----:R-:W-:-:S04]  /*0780*/  LEA R4, P0, R11, R2, 0x1 ;  /* 0x000000020b047211 */ /* 0x001fc800078008ff */
[----:B------:R-:W-:Y:S01]  /*0790*/  LEA.HI.X.SX32 R5, R11, R0, 0x1, P0 ;  /* 0x000000000b057211 */ /* 0x000fe200000f0eff */
[----:B----4-:R0:W-:Y:S04]  /*07a0*/  STL [R1+0x1a0], R15 ;  /* 0x0001a00f01007387 */ /* 0x0101e80000100800 */
[----:B0-----:R0:W4:Y:S01]  /*07b0*/  LDG.E.U16 R15, desc[UR10][R4.64] ;  /* 0x0000000a040f7981 */ /* 0x001122000c1e1500 */
[----:B------:R-:W-:-:S04]  /*07c0*/  LEA R10, R3, R11, 0x2 ;  /* 0x0000000b030a7211 */ /* 0x000fc800078e10ff */
[C---:B-1----:R-:W-:Y:S02]  /*07d0*/  LEA R6, P0, R10.reuse, R2, 0x1 ;  /* 0x000000020a067211 */ /* 0x042fe400078008ff */
[C---:B------:R-:W-:Y:S02]  /*07e0*/  LEA R11, R3.reuse, R10, 0x2 ;  /* 0x0000000a030b7211 */ /* 0x040fe400078e10ff */
[----:B------:R-:W-:Y:S02]  /*07f0*/  LEA.HI.X.SX32 R7, R10, R0, 0x1, P0 ;  /* 0x000000000a077211 */ /* 0x000fe400000f0eff */
[----:B--2---:R-:W-:Y:S01]  /*0800*/  LEA R9, R3, R11, 0x2 ;  /* 0x0000000b03097211 */ /* 0x004fe200078e10ff */
[----:B------:R1:W-:Y:S01]  /*0810*/  STL [R1+0x160], R13 ;  /* 0x0001600d01007387 */ /* 0x0003e20000100800 */
[----:B0-----:R-:W-:-:S03]  /*0820*/  LEA R4, P0, R11, R2, 0x1 ;  /* 0x000000020b047211 */ /* 0x001fc600078008ff */
[----:B------:R-:W-:Y:S01]  /*0830*/  IMAD R10, R3, 0x4, R9 ;  /* 0x00000004030a7824 */ /* 0x000fe200078e0209 */
[----:B------:R-:W-:Y:S01]  /*0840*/  LEA R8, P1, R9, R2, 0x1 ;  /* 0x0000000209087211 */ /* 0x000fe200078208ff */
[----:B-1----:R0:W2:Y:S01]  /*0850*/  LDG.E.U16 R13, desc[UR10][R6.64] ;  /* 0x0000000a060d7981 */ /* 0x0020a2000c1e1500 */
[-C--:B------:R-:W-:Y:S02]  /*0860*/  LEA.HI.X.SX32 R5, R11, R0.reuse, 0x1, P0 ;  /* 0x000000000b057211 */ /* 0x080fe400000f0eff */
[----:B------:R-:W-:Y:S01]  /*0870*/  LEA.HI.X.SX32 R9, R9, R0, 0x1, P1 ;  /* 0x0000000009097211 */ /* 0x000fe200008f0eff */
[----:B------:R1:W-:Y:S01]  /*0880*/  STL [R1+0x19c], R12 ;  /* 0x00019c0c01007387 */ /* 0x0003e20000100800 */
[C---:B------:R-:W-:Y:S02]  /*0890*/  LEA R11, R3.reuse, R10, 0x2 ;  /* 0x0000000a030b7211 */ /* 0x040fe400078e10ff */
[C---:B0-----:R-:W-:Y:S01]  /*08a0*/  LEA R6, P0, R10.reuse, R2, 0x1 ;  /* 0x000000020a067211 */ /* 0x041fe200078008ff */
[----:B------:R0:W-:Y:S03]  /*08b0*/  STL [R1+0x154], R19 ;  /* 0x0001541301007387 */ /* 0x0001e60000100800 */
[----:B------:R-:W-:Y:S01]  /*08c0*/  LEA.HI.X.SX32 R7, R10, R0, 0x1, P0 ;  /* 0x000000000a077211 */ /* 0x000fe200000f0eff */
[----:B-1----:R1:W2:Y:S01]  /*08d0*/  LDG.E.U16 R12, desc[UR10][R4.64] ;  /* 0x0000000a040c7981 */ /* 0x0022a2000c1e1500 */
[----:B------:R-:W-:-:S03]  /*08e0*/  LEA R10, R3, R11, 0x2 ;  /* 0x0000000b030a7211 */ /* 0x000fc600078e10ff */
[----:B------:R1:W-:Y:S04]  /*08f0*/  STL [R1+0x198], R14 ;  /* 0x0001980e01007387 */ /* 0x0003e80000100800 */
[----:B0-----:R0:W2:Y:S01]  /*0900*/  LDG.E.U16 R19, desc[UR10][R8.64] ;  /* 0x0000000a08137981 */ /* 0x0010a2000c1e1500 */
[----:B-1----:R-:W-:-:S03]  /*0910*/  LEA R4, P0, R11, R2, 0x1 ;  /* 0x000000020b047211 */ /* 0x002fc600078008ff */
[----:B------:R1:W2:Y:S01]  /*0920*/  LDG.E.U16 R14, desc[UR10][R6.64] ;  /* 0x0000000a060e7981 */ /* 0x0002a2000c1e1500 */
[----:B------:R-:W-:Y:S02]  /*0930*/  LEA.HI.X.SX32 R5, R11, R0, 0x1, P0 ;  /* 0x000000000b057211 */ /* 0x000fe400000f0eff */
[----:B0-----:R-:W-:-:S04]  /*0940*/  LEA R9, R3, R10, 0x2 ;  /* 0x0000000a03097211 */ /* 0x001fc800078e10ff */
[-C--:B------:R-:W-:Y:S02]  /*0950*/  LEA R8, P1, R9, R2.reuse, 0x1 ;  /* 0x0000000209087211 */ /* 0x080fe400078208ff */
[C---:B-1----:R-:W-:Y:S01]  /*0960*/  LEA R6, P0, R10.reuse, R2, 0x1 ;  /* 0x000000020a067211 */ /* 0x042fe200078008ff */
[----:B------:R-:W-:Y:S01]  /*0970*/  IMAD R11, R3, 0x4, R9 ;  /* 0x00000004030b7824 */ /* 0x000fe200078e0209 */
[-C--:B------:R-:W-:Y:S02]  /*0980*/  LEA.HI.X.SX32 R9, R9, R0.reuse, 0x1, P1 ;  /* 0x0000000009097211 */ /* 0x080fe400008f0eff */
[----:B------:R-:W-:Y:S01]  /*0990*/  LEA.HI.X.SX32 R7, R10, R0, 0x1, P0 ;  /* 0x000000000a077211 */ /* 0x000fe200000f0eff */
[----:B---3--:R0:W-:Y:S04]  /*09a0*/  STL [R1+0x150], R18 ;  /* 0x0001501201007387 */ /* 0x0081e80000100800 */
[----:B------:R1:W-:Y:S04]  /*09b0*/  STL [R1+0x18c], R17 ;  /* 0x00018c1101007387 */ /* 0x0003e80000100800 */
[----:B------:R3:W-:Y:S04]  /*09c0*/  STL [R1+0x144], R16 ;  /* 0x0001441001007387 */ /* 0x0007e80000100800 */
[----:B0-----:R0:W2:Y:S04]  /*09d0*/  LDG.E.U16 R18, desc[UR10][R4.64] ;  /* 0x0000000a04127981 */ /* 0x0010a8000c1e1500 */
[----:B-1----:R1:W2:Y:S04]  /*09e0*/  LDG.E.U16 R17, desc[UR10][R6.64] ;  /* 0x0000000a06117981 */ /* 0x0022a8000c1e1500 */
[----:B---3--:R3:W2:Y:S01]  /*09f0*/  LDG.E.U16 R16, desc[UR10][R8.64] ;  /* 0x0000000a08107981 */ /* 0x0086a2000c1e1500 */
        /* <DEDUP_REMOVED lines=8> */
[----:B---3--:R-:W-:Y:S01]  /*0a80*/  LEA R9, R3, R11, 0x2 ;  /* 0x0000000b03097211 */ /* 0x008fe200078e10ff */
[----:B--2---:R1:W-:Y:S01]  /*0a90*/  STL [R1+0x140], R13 ;  /* 0x0001400d01007387 */ /* 0x0043e20000100800 */
        /* <DEDUP_REMOVED lines=11> */
[----:B-1----:R1:W3:Y:S01]  /*0b50*/  LDG.E.U16 R12, desc[UR10][R4.64] ;  /* 0x0000000a040c7981 */ /* 0x0022e2000c1e1500 */
[----:B------:R-:W-:-:S03]  /*0b60*/  LEA R10, R3, R11, 0x2 ;  /* 0x0000000b030a7211 */ /* 0x000fc600078e10ff */
[----:B------:R1:W-:Y:S04]  /*0b70*/  STL [R1+0x178], R14 ;  /* 0x0001780e01007387 */ /* 0x0003e80000100800 */
[----:B0-----:R0:W3:Y:S01]  /*0b80*/  LDG.E.U16 R19, desc[UR10][R8.64] ;  /* 0x0000000a08137981 */ /* 0x0010e2000c1e1500 */
[----:B-1----:R-:W-:-:S03]  /*0b90*/  LEA R4, P0, R11, R2, 0x1 ;  /* 0x000000020b047211 */ /* 0x002fc600078008ff */
[----:B------:R1:W3:Y:S01]  /*0ba0*/  LDG.E.U16 R14, desc[UR10][R6.64] ;  /* 0x0000000a060e7981 */ /* 0x0002e2000c1e1500 */
[----:B------:R-:W-:Y:S02]  /*0bb0*/  LEA.HI.X.SX32 R5, R11, R0, 0x1, P0 ;  /* 0x000000000b057211 */ /* 0x000fe400000f0eff */
[----:B0-----:R-:W-:-:S04]  /*0bc0*/  LEA R9, R3, R10, 0x2 ;  /* 0x0000000a03097211 */ /* 0x001fc800078e10ff */
[-C--:B------:R-:W-:Y:S02]  /*0bd0*/  LEA R8, P1, R9, R2.reuse, 0x1 ;  /* 0x0000000209087211 */ /* 0x080fe400078208ff */
[C---:B-1----:R-:W-:Y:S01]  /*0be0*/  LEA R6, P0, R10.reuse, R2, 0x1 ;  /* 0x000000020a067211 */ /* 0x042fe200078008ff */
[----:B------:R-:W-:Y:S01]  /*0bf0*/  IMAD R11, R3, 0x4, R9 ;  /* 0x00000004030b7824 */ /* 0x000fe200078e0209 */
[-C--:B------:R-:W-:Y:S02]  /*0c00*/  LEA.HI.X.SX32 R9, R9, R0.reuse, 0x1, P1 ;  /* 0x0000000009097211 */ /* 0x080fe400008f0eff */
[----:B------:R-:W-:Y:S01]  /*0c10*/  LEA.HI.X.SX32 R7, R10, R0, 0x1, P0 ;  /* 0x000000000a077211 */ /* 0x000fe200000f0eff */
[----:B------:R0:W-:Y:S04]  /*0c20*/  STL [R1+0x130], R18 ;  /* 0x0001301201007387 */ /* 0x0001e80000100800 */
[----:B------:R1:W-:Y:S04]  /*0c30*/  STL [R1+0x16c], R17 ;  /* 0x00016c1101007387 */ /* 0x0003e80000100800 */
[----:B------:R1:W-:Y:S04]  /*0c40*/  STL [R1+0x124], R16 ;  /* 0x0001241001007387 */ /* 0x0003e80000100800 */
[----:B0-----:R0:W3:Y:S04]  /*0c50*/  LDG.E.U16 R18, desc[UR10][R4.64] ;  /* 0x0000000a04127981 */ /* 0x0010e8000c1e1500 */
[----:B-1----:R1:W3:Y:S04]  /*0c60*/  LDG.E.U16 R17, desc[UR10][R6.64] ;  /* 0x0000000a06117981 */ /* 0x0022e8000c1e1500 */
[----:B------:R1:W3:Y:S01]  /*0c70*/  LDG.E.U16 R16, desc[UR10][R8.64] ;  /* 0x0000000a08107981 */ /* 0x0002e2000c1e1500 */
        /* <DEDUP_REMOVED lines=8> */
[----:B------:R-:W-:Y:S01]  /*0d00*/  LEA R9, R3, R11, 0x2 ;  /* 0x0000000b03097211 */ /* 0x000fe200078e10ff */
[----:B--2---:R1:W-:Y:S01]  /*0d10*/  STL [R1+0x120], R13 ;  /* 0x0001200d01007387 */ /* 0x0043e20000100800 */
[----:B0-----:R-:W-:-:S03]  /*0d20*/  LEA R4, P0, R11, R2, 0x1 ;  /* 0x000000020b047211 */ /* 0x001fc600078008ff */
[----:B------:R-:W-:Y:S01]  /*0d30*/  IMAD R10, R3, 0x4, R9 ;  /* 0x00000004030a7824 */ /* 0x000fe200078e0209 */
[----:B------:R-:W-:Y:S01]  /*0d40*/  LEA R8, P1, R9, R2, 0x1 ;  /* 0x0000000209087211 */ /* 0x000fe200078208ff */
[----:B-1----:R0:W2:Y:S01]  /*0d50*/  LDG.E.U16 R13, desc[UR10][R6.64] ;  /* 0x0000000a060d7981 */ /* 0x0020a2000c1e1500 */
[-C--:B------:R-:W-:Y:S02]  /*0d60*/  LEA.HI.X.SX32 R5, R11, R0.reuse, 0x1, P0 ;  /* 0x000000000b057211 */ /* 0x080fe400000f0eff */
[----:B------:R-:W-:Y:S01]  /*0d70*/  LEA.HI.X.SX32 R9, R9, R0, 0x1, P1 ;  /* 0x0000000009097211 */ /* 0x000fe200008f0eff */
[----:B---3--:R1:W-:Y:S01]  /*0d80*/  STL [R1+0x15c], R12 ;  /* 0x00015c0c01007387 */ /* 0x0083e20000100800 */
        /* <DEDUP_REMOVED lines=68> */
[C---:B------:R-:W-:Y:S02]  /*11d0*/  LEA R11, R3.reuse, R10, 0x2 ;  /* 0x0000000a030b7211 */ /* 0x040fe400078e10ff */
[C---:B-1----:R-:W-:Y:S02]  /*11e0*/  LEA R6, P0, R10.reuse, R2, 0x1 ;  /* 0x000000020a067211 */ /* 0x042fe400078008ff */
[----:B------:R-:W-:Y:S02]  /*11f0*/  LEA R9, R3, R11, 0x2 ;  /* 0x0000000b03097211 */ /* 0x000fe400078e10ff */
[----:B------:R-:W-:Y:S02]  /*1200*/  LEA.HI.X.SX32 R7, R10, R0, 0x1, P0 ;  /* 0x000000000a077211 */ /* 0x000fe400000f0eff */
[-C--:B0-----:R-:W-:Y:S01]  /*1210*/  LEA R4, P0, R11, R2.reuse, 0x1 ;  /* 0x000000020b047211 */ /* 0x081fe200078008ff */
[----:B------:R-:W-:Y:S01]  /*1220*/  IMAD R10, R3, 0x4, R9 ;  /* 0x00000004030a7824 */ /* 0x000fe200078e0209 */
[----:B--2---:R0:W-:Y:S01]  /*1230*/  STL [R1+0xe0], R13 ;  /* 0x0000e00d01007387 */ /* 0x0041e20000100800 */
[----:B------:R-:W-:-:S02]  /*1240*/  LEA R8, P1, R9, R2, 0x1 ;  /* 0x0000000209087211 */ /* 0x000fc400078208ff */
[----:B------:R-:W-:Y:S02]  /*1250*/  LEA.HI.X.SX32 R5, R11, R0, 0x1, P0 ;  /* 0x000000000b057211 */ /* 0x000fe400000f0eff */
[----:B------:R-:W-:Y:S01]  /*1260*/  LEA R11, R3, R10, 0x2 ;  /* 0x0000000a030b7211 */ /* 0x000fe200078e10ff */
[----:B0-----:R0:W2:Y:S01]  /*1270*/  LDG.E.U16 R13, desc[UR10][R6.64] ;  /* 0x0000000a060d7981 */ /* 0x0010a2000c1e1500 */
[----:B------:R-:W-:-:S03]  /*1280*/  LEA.HI.X.SX32 R9, R9, R0, 0x1, P1 ;  /* 0x0000000009097211 */ /* 0x000fc600008f0eff */
[----:B---3--:R1:W-:Y:S04]  /*1290*/  STL [R1+0x11c], R12 ;  /* 0x00011c0c01007387 */ /* 0x0083e80000100800 */
[----:B------:R3:W2:Y:S01]  /*12a0*/  LDG.E.U16 R20, desc[UR10][R8.64] ;  /* 0x0000000a08147981 */ /* 0x0006a2000c1e1500 */
[----:B0-----:R-:W-:-:S04]  /*12b0*/  LEA R6, P0, R10, R2, 0x1 ;  /* 0x000000020a067211 */ /* 0x001fc800078008ff */
[----:B------:R-:W-:Y:S01]  /*12c0*/  LEA.HI.X.SX32 R7, R10, R0, 0x1, P0 ;  /* 0x000000000a077211 */ /* 0x000fe200000f0eff */
[----:B-1----:R0:W2:Y:S01]  /*12d0*/  LDG.E.U16 R12, desc[UR10][R4.64] ;  /* 0x0000000a040c7981 */ /* 0x0020a2000c1e1500 */
[----:B------:R-:W-:-:S04]  /*12e0*/  LEA R10, R3, R11, 0x2 ;  /* 0x0000000b030a7211 */ /* 0x000fc800078e10ff */
[----:B---3--:R-:W-:Y:S01]  /*12f0*/  LEA R9, R3, R10, 0x2 ;  /* 0x0000000a03097211 */ /* 0x008fe200078e10ff */
[----:B------:R-:W-:Y:S01]  /*1300*/  STL [R1+0xdc], R19 ;  /* 0x0000dc1301007387 */ /* 0x000fe20000100800 */
[----:B0-----:R-:W-:-:S03]  /*1310*/  LEA R4, P0, R11, R2, 0x1 ;  /* 0x000000020b047211 */ /* 0x001fc600078008ff */
[----:B------:R0:W-:Y:S01]  /*1320*/  STL [R1+0x118], R14 ;  /* 0x0001180e01007387 */ /* 0x0001e20000100800 */
[----:B------:R-:W-:Y:S01]  /*1330*/  LEA.HI.X.SX32 R5, R11, R0, 0x1, P0 ;  /* 0x000000000b057211 */ /* 0x000fe200000f0eff */
[----:B------:R-:W-:Y:S01]  /*1340*/  IMAD R11, R3, 0x4, R9 ;  /* 0x00000004030b7824 */ /* 0x000fe200078e0209 */
[----:B------:R-:W-:-:S03]  /*1350*/  LEA R8, P1, R9, R2, 0x1 ;  /* 0x0000000209087211 */ /* 0x000fc600078208ff */
[----:B------:R-:W3:Y:S04]  /*1360*/  LDG.E.U16 R22, desc[UR10][R4.64] ;  /* 0x0000000a04167981 */ /* 0x000ee8000c1e1500 */
[----:B0-----:R0:W3:Y:S01]  /*1370*/  LDG.E.U16 R14, desc[UR10][R6.64] ;  /* 0x0000000a060e7981 */ /* 0x0010e2000c1e1500 */
[----:B------:R-:W-:Y:S02]  /*1380*/  LEA.HI.X.SX32 R9, R9, R0, 0x1, P1 ;  /* 0x0000000009097211 */ /* 0x000fe400008f0eff */
[----:B0-----:R-:W-:-:S04]  /*1390*/  LEA R6, P0, R10, R2, 0x1 ;  /* 0x000000020a067211 */ /* 0x001fc800078008ff */
[----:B------:R-:W-:Y:S02]  /*13a0*/  LEA.HI.X.SX32 R7, R10, R0, 0x1, P0 ;  /* 0x000000000a077211 */ /* 0x000fe400000f0eff */
[----:B------:R-:W-:Y:S02]  /*13b0*/  LEA R4, P0, R11, R2, 0x1 ;  /* 0x000000020b047211 */ /* 0x000fe400078008ff */
[----:B------:R-:W-:Y:S01]  /*13c0*/  LEA R10, R3, R11, 0x2 ;  /* 0x0000000b030a7211 */ /* 0x000fe200078e10ff */
[----:B------:R0:W3:Y:S01]  /*13d0*/  LDG.E.U16 R19, desc[UR10][R6.64] ;  /* 0x0000000a06137981 */ /* 0x0000e2000c1e1500 */
[----:B------:R-:W-:Y:S02]  /*13e0*/  LEA.HI.X.SX32 R5, R11, R0, 0x1, P0 ;  /* 0x000000000b057211 */ /* 0x000fe400000f0eff */
[----:B------:R-:W-:Y:S02]  /*13f0*/  LEA R11, R3, R10, 0x2 ;  /* 0x0000000a030b7211 */ /* 0x000fe400078e10ff */
[----:B0-----:R-:W-:-:S04]  /*1400*/  LEA R6, P0, R10, R2, 0x1 ;  /* 0x000000020a067211 */ /* 0x001fc800078008ff */
[----:B------:R-:W-:Y:S01]  /*1410*/  LEA.HI.X.SX32 R7, R10, R0, 0x1, P0 ;  /* 0x000000000a077211 */ /* 0x000fe200000f0eff */
[----:B------:R0:W-:Y:S04]  /*1420*/  STL [R1+0xd0], R18 ;  /* 0x0000d01201007387 */ /* 0x0001e80000100800 */
[----:B------:R1:W-:Y:S04]  /*1430*/  STL [R1+0x10c], R17 ;  /* 0x00010c1101007387 */ /* 0x0003e80000100800 */
[----:B------:R1:W-:Y:S04]  /*1440*/  STL [R1+0xcc], R16 ;  /* 0x0000cc1001007387 */ /* 0x0003e80000100800 */
[----:B0-----:R0:W3:Y:S04]  /*1450*/  LDG.E.U16 R18, desc[UR10][R8.64] ;  /* 0x0000000a08127981 */ /* 0x0010e8000c1e1500 */
[----:B-1----:R-:W3:Y:S04]  /*1460*/  LDG.E.U16 R17, desc[UR10][R6.64] ;  /* 0x0000000a06117981 */ /* 0x002ee8000c1e1500 */
[----:B------:R1:W3:Y:S01]  /*1470*/  LDG.E.U16 R16, desc[UR10][R4.64] ;  /* 0x0000000a04107981 */ /* 0x0002e2000c1e1500 */
[----:B0-----:R-:W-:-:S04]  /*1480*/  LEA R9, R3, R11, 0x2 ;  /* 0x0000000b03097211 */ /* 0x001fc800078e10ff */
[-C--:B------:R-:W-:Y:S02]  /*1490*/  LEA R8, P1, R9, R2.reuse, 0x1 ;  /* 0x0000000209087211 */ /* 0x080fe400078208ff */
[----:B-1----:R-:W-:Y:S01]  /*14a0*/  LEA R4, P0, R11, R2, 0x1 ;  /* 0x000000020b047211 */ /* 0x002fe200078008ff */
[----:B------:R-:W-:Y:S01]  /*14b0*/  IMAD R10, R3, 0x4, R9 ;  /* 0x00000004030a7824 */ /* 0x000fe200078e0209 */
[-C--:B------:R-:W-:Y:S02]  /*14c0*/  LEA.HI.X.SX32 R9, R9, R0.reuse, 0x1, P1 ;  /* 0x0000000009097211 */ /* 0x080fe400008f0eff */
[----:B------:R-:W-:Y:S01]  /*14d0*/  LEA.HI.X.SX32 R5, R11, R0, 0x1, P0 ;  /* 0x000000000b057211 */ /* 0x000fe200000f0eff */
[----:B----4-:R0:W-:Y:S04]  /*14e0*/  STL [R1+0x108], R15 ;  /* 0x0001080f01007387 */ /* 0x0101e80000100800 */
[----:B------:R-:W4:Y:S04]  /*14f0*/  LDG.E.U16 R21, desc[UR10][R8.64] ;  /* 0x0000000a08157981 */ /* 0x000f28000c1e1500 */
[----:B0-----:R0:W4:Y:S01]  /*1500*/  LDG.E.U16 R15, desc[UR10][R4.64] ;  /* 0x0000000a040f7981 */ /* 0x001122000c1e1500 */
[----:B------:R-:W-:-:S03]  /*1510*/  LEA R6, P0, R10, R2, 0x1 ;  /* 0x000000020a067211 */ /* 0x000fc600078008ff */
[----:B--2---:R1:W-:Y:S01]  /*1520*/  STL [R1+0xc8], R13 ;  /* 0x0000c80d01007387 */ /* 0x0043e20000100800 */
[----:B------:R-:W-:Y:S02]  /*1530*/  LEA.HI.X.SX32 R7, R10, R0, 0x1, P0 ;  /* 0x000000000a077211 */ /* 0x000fe400000f0eff */
[----:B-1----:R-:W-:Y:S01]  /*1540*/  LEA R13, R3, R10, 0x2 ;  /* 0x0000000a030d7211 */ /* 0x002fe200078e10ff */
[----:B------:R1:W-:Y:S03]  /*1550*/  STL [R1+0xfc], R12 ;  /* 0x0000fc0c01007387 */ /* 0x0003e60000100800 */
[----:B0-----:R-:W-:Y:S02]  /*1560*/  LEA R4, P0, R13, R2, 0x1 ;  /* 0x000000020d047211 */ /* 0x001fe400078008ff */
[C---:B-1----:R-:W-:Y:S01]  /*1570*/  LEA R12, R3.reuse, R13, 0x2 ;  /* 0x0000000d030c7211 */ /* 0x042fe200078e10ff */
[----:B------:R0:W-:Y:S03]  /*1580*/  STL [R1+0xbc], R20 ;  /* 0x0000bc1401007387 */ /* 0x0001e60000100800 */
[----:B------:R-:W-:-:S02]  /*1590*/  LEA R10, R3, R12, 0x2 ;  /* 0x0000000c030a7211 */ /* 0x000fc400078e10ff */
[----:B------:R-:W-:-:S03]  /*15a0*/  LEA.HI.X.SX32 R5, R13, R0, 0x1, P0 ;  /* 0x000000000d057211 */ /* 0x000fc600000f0eff */
[----:B------:R-:W-:Y:S01]  /*15b0*/  IMAD R11, R3, 0x4, R10 ;  /* 0x00000004030b7824 */ /* 0x000fe200078e020a */
[----:B0-----:R0:W2:Y:S01]  /*15c0*/  LDG.E.U16 R20, desc[UR10][R6.64] ;  /* 0x0000000a06147981 */ /* 0x0010a2000c1e1500 */
[----:B------:R-:W-:-:S03]  /*15d0*/  LEA R8, P1, R10, R2, 0x1 ;  /* 0x000000020a087211 */ /* 0x000fc600078208ff */
[----:B------:R1:W2:Y:S01]  /*15e0*/  LDG.E.U16 R24, desc[UR10][R4.64] ;  /* 0x0000000a04187981 */ /* 0x0002a2000c1e1500 */
[----:B0-----:R-:W-:-:S03]  /*15f0*/  LEA R6, P0, R12, R2, 0x1 ;  /* 0x000000020c067211 */ /* 0x001fc600078008ff */
[----:B---3--:R0:W-:Y:S01]  /*1600*/  STL [R1+0xf8], R14 ;  /* 0x0000f80e01007387 */ /* 0x0081e20000100800 */
[----:B------:R-:W-:Y:S02]  /*1610*/  LEA.HI.X.SX32 R7, R12, R0, 0x1, P0 ;  /* 0x000000000c077211 */ /* 0x000fe400000f0eff */
[----:B-1----:R-:W-:Y:S02]  /*1620*/  LEA R4, P0, R11, R2, 0x1 ;  /* 0x000000020b047211 */ /* 0x002fe400078008ff */
[-C--:B------:R-:W-:Y:S01]  /*1630*/  LEA.HI.X.SX32 R9, R10, R0.reuse, 0x1, P1 ;  /* 0x000000000a097211 */ /* 0x080fe200008f0eff */
[----:B------:R1:W3:Y:S01]  /*1640*/  LDG.E.U16 R23, desc[UR10][R6.64] ;  /* 0x0000000a06177981 */ /* 0x0002e2000c1e1500 */
[----:B0-----:R-:W-:Y:S02]  /*1650*/  LEA R14, R3, R11, 0x2 ;  /* 0x0000000b030e7211 */ /* 0x001fe400078e10ff */
[----:B------:R-:W-:Y:S01]  /*1660*/  LEA.HI.X.SX32 R5, R11, R0, 0x1, P0 ;  /* 0x000000000b057211 */ /* 0x000fe200000f0eff */
[----:B------:R-:W-:Y:S01]  /*1670*/  STL [R1+0xb8], R22 ;  /* 0x0000b81601007387 */ /* 0x000fe20000100800 */
[----:B------:R-:W-:-:S02]  /*1680*/  LEA R13, R3, R14, 0x2 ;  /* 0x0000000e030d7211 */ /* 0x000fc400078e10ff */
[C---:B-1----:R-:W-:Y:S01]  /*1690*/  LEA R6, P0, R14.reuse, R2, 0x1 ;  /* 0x000000020e067211 */ /* 0x042fe200078008ff */
[----:B------:R0:W-:Y:S01]  /*16a0*/  STL [R1+0xec], R19 ;  /* 0x0000ec1301007387 */ /* 0x0001e20000100800 */
[----:B------:R-:W-:Y:S02]  /*16b0*/  LEA R10, R3, R13, 0x2 ;  /* 0x0000000d030a7211 */ /* 0x000fe400078e10ff */
[----:B------:R-:W-:Y:S01]  /*16c0*/  LEA.HI.X.SX32 R7, R14, R0, 0x1, P0 ;  /* 0x000000000e077211 */ /* 0x000fe200000f0eff */
[----:B0-----:R0:W3:Y:S02]  /*16d0*/  LDG.E.U16 R19, desc[UR10][R8.64] ;  /* 0x0000000a08137981 */ /* 0x0010e4000c1e1500 */
[----:B0-----:R-:W-:-:S04]  /*16e0*/  LEA R8, P1, R10, R2, 0x1 ;  /* 0x000000020a087211 */ /* 0x001fc800078208ff */
[----:B------:R-:W-:-:S05]  /*16f0*/  LEA.HI.X.SX32 R9, R10, R0, 0x1, P1 ;  /* 0x000000000a097211 */ /* 0x000fca00008f0eff */
[----:B------:R-:W3:Y:S04]  /*1700*/  LDG.E.U16 R22, desc[UR10][R8.64] ;  /* 0x0000000a08167981 */ /* 0x000ee8000c1e1500 */
[----:B------:R0:W-:Y:S04]  /*1710*/  STL [R1+0xb4], R18 ;  /* 0x0000b41201007387 */ /* 0x0001e80000100800 */
[----:B0-----:R0:W3:Y:S04]  /*1720*/  LDG.E.U16 R18, desc[UR10][R4.64] ;  /* 0x0000000a04127981 */ /* 0x0010e8000c1e1500 */
[----:B------:R-:W-:Y:S01]  /*1730*/  STL [R1+0xe8], R16 ;  /* 0x0000e81001007387 */ /* 0x000fe20000100800 */
[----:B0-----:R-:W-:-:S03]  /*1740*/  LEA R4, P0, R13, R2, 0x1 ;  /* 0x000000020d047211 */ /* 0x001fc600078008ff */
[----:B------:R0:W-:Y:S01]  /*1750*/  STL [R1+0xb0], R17 ;  /* 0x0000b01101007387 */ /* 0x0001e20000100800 */
[----:B------:R-:W-:-:S03]  /*1760*/  LEA.HI.X.SX32 R5, R13, R0, 0x1, P0 ;  /* 0x000000000d057211 */ /* 0x000fc600000f0eff */
[----:B0-----:R0:W3:Y:S04]  /*1770*/  LDG.E.U16 R17, desc[UR10][R6.64] ;  /* 0x0000000a06117981 */ /* 0x0010e8000c1e1500 */
[----:B----4-:R-:W-:Y:S04]  /*1780*/  STL [R1+0xd8], R15 ;  /* 0x0000d80f01007387 */ /* 0x010fe80000100800 */
[----:B------:R1:W-:Y:S04]  /*1790*/  STL [R1+0xa4], R21 ;  /* 0x0000a41501007387 */ /* 0x0003e80000100800 */
[----:B-1----:R1:W4:Y:S01]  /*17a0*/  LDG.E.U16 R21, desc[UR10][R4.64] ;  /* 0x0000000a04157981 */ /* 0x002322000c1e1500 */
[----:B------:R-:W-:-:S05]  /*17b0*/  IMAD R12, R3, 0x4, R10 ;  /* 0x00000004030c7824 */ /* 0x000fca00078e020a */
[C---:B------:R-:W-:Y:S02]  /*17c0*/  LEA R11, R3.reuse, R12, 0x2 ;  /* 0x0000000c030b7211 */ /* 0x040fe400078e10ff */
[C---:B0-----:R-:W-:Y:S02]  /*17d0*/  LEA R6, P0, R12.reuse, R2, 0x1 ;  /* 0x000000020c067211 */ /* 0x041fe400078008ff */
[C---:B------:R-:W-:Y:S02]  /*17e0*/  LEA R16, R3.reuse, R11, 0x2 ;  /* 0x0000000b03107211 */ /* 0x040fe400078e10ff */
[----:B------:R-:W-:Y:S02]  /*17f0*/  LEA.HI.X.SX32 R7, R12, R0, 0x1, P0 ;  /* 0x000000000c077211 */ /* 0x000fe400000f0eff */
[----:B------:R-:W-:Y:S02]  /*1800*/  LEA R14, R3, R16, 0x2 ;  /* 0x00000010030e7211 */ /* 0x000fe400078e10ff */
[----:B-1----:R-:W-:-:S03]  /*1810*/  LEA R4, P0, R11, R2, 0x1 ;  /* 0x000000020b047211 */ /* 0x002fc600078008ff */
[----:B------:R-:W-:Y:S01]  /*1820*/  IMAD R15, R3, 0x4, R14 ;  /* 0x00000004030f7824 */ /* 0x000fe200078e020e */
[----:B------:R-:W-:Y:S01]  /*1830*/  LEA.HI.X.SX32 R5, R11, R0, 0x1, P0 ;  /* 0x000000000b057211 */ /* 0x000fe200000f0eff */
[----:B--2---:R0:W-:Y:S03]  /*1840*/  STL [R1+0xd4], R20 ;  /* 0x0000d41401007387 */ /* 0x0041e60000100800 */
[C---:B------:R-:W-:Y:S01]  /*1850*/  LEA R10, R3.reuse, R15, 0x2 ;  /* 0x0000000f030a7211 */ /* 0x040fe200078e10ff */
[----:B------:R-:W2:Y:S04]  /*1860*/  LDG.E.U16 R27, desc[UR10][R4.64] ;  /* 0x0000000a041b7981 */ /* 0x000ea8000c1e1500 */
[----:B0-----:R0:W2:Y:S01]  /*1870*/  LDG.E.U16 R20, desc[UR10][R6.64] ;  /* 0x0000000a06147981 */ /* 0x0010a2000c1e1500 */
[----:B------:R-:W-:-:S02]  /*1880*/  LEA R12, R3, R10, 0x2 ;  /* 0x0000000a030c7211 */ /* 0x000fc400078e10ff */
[----:B0-----:R-:W-:-:S04]  /*1890*/  LEA R6, P0, R16, R2, 0x1 ;  /* 0x0000000210067211 */ /* 0x001fc800078008ff */
[----:B------:R-:W-:Y:S02]  /*18a0*/  LEA.HI.X.SX32 R7, R16, R0, 0x1, P0 ;  /* 0x0000000010077211 */ /* 0x000fe400000f0eff */
[----:B------:R-:W-:Y:S01]  /*18b0*/  LEA R4, P0, R15, R2, 0x1 ;  /* 0x000000020f047211 */ /* 0x000fe200078008ff */
[----:B------:R-:W-:Y:S01]  /*18c0*/  STL [R1+0xa0], R24 ;  /* 0x0000a01801007387 */ /* 0x000fe20000100800 */
[----:B------:R-:W-:Y:S02]  /*18d0*/  LEA R11, R3, R12, 0x2 ;  /* 0x0000000c030b7211 */ /* 0x000fe400078e10ff */
[----:B------:R-:W-:Y:S01]  /*18e0*/  LEA.HI.X.SX32 R5, R15, R0, 0x1, P0 ;  /* 0x000000000f057211 */ /* 0x000fe200000f0eff */
[----:B------:R0:W2:Y:S01]  /*18f0*/  LDG.E.U16 R25, desc[UR10][R6.64] ;  /* 0x0000000a06197981 */ /* 0x0000a2000c1e1500 */
[----:B------:R-:W-:-:S03]  /*1900*/  LEA R8, P1, R14, R2, 0x1 ;  /* 0x000000020e087211 */ /* 0x000fc600078208ff */
[----:B---3--:R1:W-:Y:S01]  /*1910*/  STL [R1+0xc4], R23 ;  /* 0x0000c41701007387 */ /* 0x0083e20000100800 */
[----:B------:R-:W-:Y:S02]  /*1920*/  LEA.HI.X.SX32 R9, R14, R0, 0x1, P1 ;  /* 0x000000000e097211 */ /* 0x000fe400008f0eff */
[C---:B0-----:R-:W-:Y:S01]  /*1930*/  LEA R6, P0, R10.reuse, R2, 0x1 ;  /* 0x000000020a067211 */ /* 0x041fe200078008ff */
[----:B------:R0:W-:Y:S01]  /*1940*/  STL [R1+0x9c], R19 ;  /* 0x00009c1301007387 */ /* 0x0001e20000100800 */
[C---:B------:R-:W-:Y:S02]  /*1950*/  IMAD R13, R3.reuse, 0x4, R11 ;  /* 0x00000004030d7824 */ /* 0x040fe400078e020b */
[----:B------:R-:W-:Y:S01]  /*1960*/  LEA.HI.X.SX32 R7, R10, R0, 0x1, P0 ;  /* 0x000000000a077211 */ /* 0x000fe200000f0eff */
[----:B-1----:R-:W3:Y:S04]  /*1970*/  LDG.E.U16 R23, desc[UR10][R8.64] ;  /* 0x0000000a08177981 */ /* 0x002ee8000c1e1500 */
[----:B0-----:R0:W3:Y:S01]  /*1980*/  LDG.E.U16 R19, desc[UR10][R4.64] ;  /* 0x0000000a04137981 */ /* 0x0010e2000c1e1500 */
[----:B------:R-:W-:-:S03]  /*1990*/  LEA R16, R3, R13, 0x2 ;  /* 0x0000000d03107211 */ /* 0x000fc600078e10ff */
[----:B------:R1:W3:Y:S01]  /*19a0*/  LDG.E.U16 R26, desc[UR10][R6.64] ;  /* 0x0000000a061a7981 */ /* 0x0002e2000c1e1500 */
[----:B0-----:R-:W-:-:S04]  /*19b0*/  LEA R4, P0, R12, R2, 0x1 ;  /* 0x000000020c047211 */ /* 0x001fc800078008ff */
[----:B------:R-:W-:Y:S02]  /*19c0*/  LEA.HI.X.SX32 R5, R12, R0, 0x1, P0 ;  /* 0x000000000c057211 */ /* 0x000fe400000f0eff */
[----:B-1----:R-:W-:Y:S02]  /*19d0*/  LEA R6, P0, R13, R2, 0x1 ;  /* 0x000000020d067211 */ /* 0x002fe400078008ff */
[----:B------:R-:W-:Y:S02]  /*19e0*/  LEA R14, R3, R16, 0x2 ;  /* 0x00000010030e7211 */ /* 0x000fe400078e10ff */
[----:B------:R-:W-:Y:S02]  /*19f0*/  LEA.HI.X.SX32 R7, R13, R0, 0x1, P0 ;  /* 0x000000000d077211 */ /* 0x000fe400000f0eff */
[----:B------:R-:W-:-:S04]  /*1a00*/  LEA R8, P1, R11, R2, 0x1 ;  /* 0x000000020b087211 */ /* 0x000fc800078208ff */
[----:B------:R-:W-:-:S05]  /*1a10*/  LEA.HI.X.SX32 R9, R11, R0, 0x1, P1 ;  /* 0x000000000b097211 */ /* 0x000fca00008f0eff */
[----:B------:R-:W3:Y:S04]  /*1a20*/  LDG.E.U16 R24, desc[UR10][R8.64] ;  /* 0x0000000a08187981 */ /* 0x000ee8000c1e1500 */
[----:B------:R-:W-:Y:S04]  /*1a30*/  STL [R1+0xc0], R18 ;  /* 0x0000c01201007387 */ /* 0x000fe80000100800 */
[----:B------:R-:W-:Y:S04]  /*1a40*/  STL [R1+0x90], R17 ;  /* 0x0000901101007387 */ /* 0x000fe80000100800 */
[----:B----4-:R0:W-:Y:S04]  /*1a50*/  STL [R1+0xac], R21 ;  /* 0x0000ac1501007387 */ /* 0x0101e80000100800 */
[----:B------:R1:W-:Y:S04]  /*1a60*/  STL [R1+0x8c], R22 ;  /* 0x00008c1601007387 */ /* 0x0003e80000100800 */
[----:B0-----:R0:W4:Y:S04]  /*1a70*/  LDG.E.U16 R21, desc[UR10][R4.64] ;  /* 0x0000000a04157981 */ /* 0x001128000c1e1500 */
[----:B-1----:R1:W4:Y:S01]  /*1a80*/  LDG.E.U16 R22, desc[UR10][R6.64] ;  /* 0x0000000a06167981 */ /* 0x002322000c1e1500 */
[----:B0-----:R-:W-:-:S04]  /*1a90*/  LEA R4, P0, R16, R2, 0x1 ;  /* 0x0000000210047211 */ /* 0x001fc800078008ff */
[----:B------:R-:W-:Y:S02]  /*1aa0*/  LEA.HI.X.SX32 R5, R16, R0, 0x1, P0 ;  /* 0x0000000010057211 */ /* 0x000fe400000f0eff */
[----:B-1----:R-:W-:-:S03]  /*1ab0*/  LEA R6, P0, R14, R2, 0x1 ;  /* 0x000000020e067211 */ /* 0x002fc600078008ff */
[----:B------:R0:W4:Y:S01]  /*1ac0*/  LDG.E.U16 R28, desc[UR10][R4.64] ;  /* 0x0000000a041c7981 */ /* 0x000122000c1e1500 */
[----:B------:R-:W-:-:S05]  /*1ad0*/  LEA.HI.X.SX32 R7, R14, R0, 0x1, P0 ;  /* 0x000000000e077211 */ /* 0x000fca00000f0eff */
[----:B------:R1:W4:Y:S01]  /*1ae0*/  LDG.E.U16 R29, desc[UR10][R6.64] ;  /* 0x0000000a061d7981 */ /* 0x000322000c1e1500 */
[----:B------:R-:W-:-:S05]  /*1af0*/  LEA R15, R3, R14, 0x2 ;  /* 0x0000000e030f7211 */ /* 0x000fca00078e10ff */
[----:B------:R-:W-:Y:S01]  /*1b00*/  IMAD R18, R3, 0x4, R15 ;  /* 0x0000000403127824 */ /* 0x000fe200078e020f */
[----:B------:R-:W-:-:S04]  /*1b10*/  LEA R8, P1, R15, R2, 0x1 ;  /* 0x000000020f087211 */ /* 0x000fc800078208ff */
[C---:B------:R-:W-:Y:S02]  /*1b20*/  LEA R10, R3.reuse, R18, 0x2 ;  /* 0x00000012030a7211 */ /* 0x040fe400078e10ff */
[C---:B0-----:R-:W-:Y:S02]  /*1b30*/  LEA R4, P0, R18.reuse, R2, 0x1 ;  /* 0x0000000212047211 */ /* 0x041fe400078008ff */
[----:B------:R-:W-:Y:S01]  /*1b40*/  LEA R17, R3, R10, 0x2 ;  /* 0x0000000a03117211 */ /* 0x000fe200078e10ff */
[----:B--2---:R-:W-:Y:S01]  /*1b50*/  STL [R1+0xa8], R20 ;  /* 0x0000a81401007387 */ /* 0x004fe20000100800 */
[-C--:B------:R-:W-:Y:S02]  /*1b60*/  LEA.HI.X.SX32 R9, R15, R0.reuse, 0x1, P1 ;  /* 0x000000000f097211 */ /* 0x080fe400008f0eff */
[----:B------:R-:W-:Y:S01]  /*1b70*/  LEA.HI.X.SX32 R5, R18, R0, 0x1, P0 ;  /* 0x0000000012057211 */ /* 0x000fe200000f0eff */
[----:B------:R-:W-:Y:S01]  /*1b80*/  STL [R1+0x88], R27 ;  /* 0x0000881b01007387 */ /* 0x000fe20000100800 */
[----:B------:R-:W-:-:S02]  /*1b90*/  LEA R11, R3, R17, 0x2 ;  /* 0x00000011030b7211 */ /* 0x000fc400078e10ff */
[C---:B-1----:R-:W-:Y:S01]  /*1ba0*/  LEA R6, P0, R10.reuse, R2, 0x1 ;  /* 0x000000020a067211 */ /* 0x042fe200078008ff */
[----:B------:R0:W-:Y:S02]  /*1bb0*/  STL [R1+0x98], R25 ;  /* 0x0000981901007387 */ /* 0x0001e40000100800 */
[----:B------:R-:W-:Y:S01]  /*1bc0*/  IMAD R12, R3, 0x4, R11 ;  /* 0x00000004030c7824 */ /* 0x000fe200078e020b */
[----:B------:R-:W-:Y:S01]  /*1bd0*/  LEA.HI.X.SX32 R7, R10, R0, 0x1, P0 ;  /* 0x000000000a077211 */ /* 0x000fe200000f0eff */
[----:B0-----:R-:W2:Y:S04]  /*1be0*/  LDG.E.U16 R25, desc[UR10][R4.64] ;  /* 0x0000000a04197981 */ /* 0x001ea8000c1e1500 */
[----:B---3--:R0:W-:Y:S04]  /*1bf0*/  STL [R1+0x7c], R23 ;  /* 0x00007c1701007387 */ /* 0x0081e80000100800 */
[----:B------:R-:W-:Y:S04]  /*1c00*/  STL [R1+0x94], R19 ;  /* 0x0000941301007387 */ /* 0x000fe80000100800 */
[----:B0-----:R0:W3:Y:S04]  /*1c10*/  LDG.E.U16 R23, desc[UR10][R8.64] ;  /* 0x0000000a08177981 */ /* 0x0010e8000c1e1500 */
[----:B------:R1:W-:Y:S01]  /*1c20*/  STL [R1+0x78], R26 ;  /* 0x0000781a01007387 */ /* 0x0003e20000100800 */
[----:B0-----:R-:W-:-:S02]  /*1c30*/  LEA R8, P0, R17, R2, 0x1 ;  /* 0x0000000211087211 */ /* 0x001fc400078008ff */
[----:B------:R-:W-:Y:S02]  /*1c40*/  LEA R13, R3, R12, 0x2 ;  /* 0x0000000c030d7211 */ /* 0x000fe400078e10ff */
[----:B------:R-:W-:Y:S02]  /*1c50*/  LEA.HI.X.SX32 R9, R17, R0, 0x1, P0 ;  /* 0x0000000011097211 */ /* 0x000fe400000f0eff */
[----:B------:R-:W-:-:S03]  /*1c60*/  LEA R10, P1, R11, R2, 0x1 ;  /* 0x000000020b0a7211 */ /* 0x000fc600078208ff */
[----:B------:R-:W2:Y:S01]  /*1c70*/  LDG.E.U16 R27, desc[UR10][R8.64] ;  /* 0x0000000a081b7981 */ /* 0x000ea2000c1e1500 */
[----:B------:R-:W-:-:S05]  /*1c80*/  LEA.HI.X.SX32 R11, R11, R0, 0x1, P1 ;  /* 0x000000000b0b7211 */ /* 0x000fca00008f0eff */
[----:B-1----:R-:W2:Y:S04]  /*1c90*/  LDG.E.U16 R26, desc[UR10][R10.64] ;  /* 0x0000000a0a1a7981 */ /* 0x002ea8000c1e1500 */
[----:B----4-:R0:W-:Y:S04]  /*1ca0*/  STL [R1+0x84], R21 ;  /* 0x0000841501007387 */ /* 0x0101e80000100800 */
[----:B0-----:R0:W4:Y:S02]  /*1cb0*/  LDG.E.U16 R21, desc[UR10][R6.64] ;  /* 0x0000000a06157981 */ /* 0x001124000c1e1500 */
[----:B0-----:R-:W-:-:S04]  /*1cc0*/  LEA R6, P0, R12, R2, 0x1 ;  /* 0x000000020c067211 */ /* 0x001fc800078008ff */
[----:B------:R-:W-:Y:S02]  /*1cd0*/  LEA.HI.X.SX32 R7, R12, R0, 0x1, P0 ;  /* 0x000000000c077211 */ /* 0x000fe400000f0eff */
[C---:B------:R-:W-:Y:S01]  /*1ce0*/  LEA R8, P0, R13.reuse, R2, 0x1 ;  /* 0x000000020d087211 */ /* 0x040fe200078008ff */
[----:B------:R0:W-:Y:S03]  /*1cf0*/  STL [R1+0x74], R24 ;  /* 0x0000741801007387 */ /* 0x0001e60000100800 */
[----:B------:R-:W-:Y:S01]  /*1d00*/  LEA.HI.X.SX32 R9, R13, R0, 0x1, P0 ;  /* 0x000000000d097211 */ /* 0x000fe200000f0eff */
[----:B------:R-:W-:Y:S04]  /*1d10*/  STL [R1+0x80], R22 ;  /* 0x0000801601007387 */ /* 0x000fe80000100800 */
[----:B------:R-:W-:Y:S04]  /*1d20*/  STL [R1+0x70], R28 ;  /* 0x0000701c01007387 */ /* 0x000fe80000100800 */
[----:B0-----:R0:W4:Y:S04]  /*1d30*/  LDG.E.U16 R24, desc[UR10][R6.64] ;  /* 0x0000000a06187981 */ /* 0x001128000c1e1500 */
[----:B------:R1:W-:Y:S04]  /*1d40*/  STL [R1+0x6c], R29 ;  /* 0x00006c1d01007387 */ /* 0x0003e80000100800 */
[----:B-1----:R1:W4:Y:S01]  /*1d50*/  LDG.E.U16 R29, desc[UR10][R8.64] ;  /* 0x0000000a081d7981 */ /* 0x002322000c1e1500 */
[----:B------:R-:W-:-:S04]  /*1d60*/  LEA R20, R3, R13, 0x2 ;  /* 0x0000000d03147211 */ /* 0x000fc800078e10ff */
[----:B------:R-:W-:Y:S02]  /*1d70*/  LEA R16, R3, R20, 0x2 ;  /* 0x0000001403107211 */ /* 0x000fe400078e10ff */
[----:B0-----:R-:W-:-:S03]  /*1d80*/  LEA R6, P0, R20, R2, 0x1 ;  /* 0x0000000214067211 */ /* 0x001fc600078008ff */
[C---:B------:R-:W-:Y:S01]  /*1d90*/  IMAD R14, R3.reuse, 0x4, R16 ;  /* 0x00000004030e7824 */ /* 0x040fe200078e0210 */
[----:B------:R-:W-:Y:S02]  /*1da0*/  LEA.HI.X.SX32 R7, R20, R0, 0x1, P0 ;  /* 0x0000000014077211 */ /* 0x000fe400000f0eff */
[----:B------:R-:W-:Y:S02]  /*1db0*/  LEA R10, P1, R16, R2, 0x1 ;  /* 0x00000002100a7211 */ /* 0x000fe400078208ff */
[C---:B------:R-:W-:Y:S02]  /*1dc0*/  LEA R15, R3.reuse, R14, 0x2 ;  /* 0x0000000e030f7211 */ /* 0x040fe400078e10ff */
[----:B-1----:R-:W-:Y:S02]  /*1dd0*/  LEA R8, P0, R14, R2, 0x1 ;  /* 0x000000020e087211 */ /* 0x002fe400078008ff */
[----:B------:R-:W-:Y:S01]  /*1de0*/  LEA R18, R3, R15, 0x2 ;  /* 0x0000000f03127211 */ /* 0x000fe200078e10ff */
[----:B---3--:R0:W-:Y:S01]  /*1df0*/  STL [R1+0x68], R23 ;  /* 0x0000681701007387 */ /* 0x0081e20000100800 */
[----:B------:R-:W-:-:S02]  /*1e00*/  LEA.HI.X.SX32 R11, R16, R0, 0x1, P1 ;  /* 0x00000000100b7211 */ /* 0x000fc400008f0eff */
[----:B------:R-:W-:Y:S01]  /*1e10*/  LEA.HI.X.SX32 R9, R14, R0, 0x1, P0 ;  /* 0x000000000e097211 */ /* 0x000fe200000f0eff */
[----:B--2---:R-:W-:Y:S01]  /*1e20*/  STL [R1+0x64], R25 ;  /* 0x0000641901007387 */ /* 0x004fe20000100800 */
[----:B------:R-:W-:-:S03]  /*1e30*/  LEA R19, R3, R18, 0x2 ;  /* 0x0000001203137211 */ /* 0x000fc600078e10ff */
[----:B0-----:R0:W2:Y:S02]  /*1e40*/  LDG.E.U16 R23, desc[UR10][R6.64] ;  /* 0x0000000a06177981 */ /* 0x0010a4000c1e1500 */
[----:B0-----:R-:W-:-:S04]  /*1e50*/  LEA R6, P0, R15, R2, 0x1 ;  /* 0x000000020f067211 */ /* 0x001fc800078008ff */
[----:B------:R-:W-:-:S05]  /*1e60*/  LEA.HI.X.SX32 R7, R15, R0, 0x1, P0 ;  /* 0x000000000f077211 */ /* 0x000fca00000f0eff */
[----:B------:R-:W3:Y:S04]  /*1e70*/  LDG.E.U16 R20, desc[UR10][R6.64] ;  /* 0x0000000a06147981 */ /* 0x000ee8000c1e1500 */
[----:B----4-:R0:W-:Y:S04]  /*1e80*/  STL [R1+0x60], R21 ;  /* 0x0000601501007387 */ /* 0x0101e80000100800 */
[----:B------:R-:W-:Y:S04]  /*1e90*/  STL [R1+0x5c], R27 ;  /* 0x00005c1b01007387 */ /* 0x000fe80000100800 */
[----:B0-----:R0:W4:Y:S04]  /*1ea0*/  LDG.E.U16 R21, desc[UR10][R10.64] ;  /* 0x0000000a0a157981 */ /* 0x001128000c1e1500 */
[----:B------:R1:W-:Y:S01]  /*1eb0*/  STL [R1+0x58], R26 ;  /* 0x0000581a01007387 */ /* 0x0003e20000100800 */
[----:B0-----:R-:W-:-:S04]  /*1ec0*/  LEA R10, P0, R19, R2, 0x1 ;  /* 0x00000002130a7211 */ /* 0x001fc800078008ff */
[----:B------:R-:W-:Y:S01]  /*1ed0*/  LEA.HI.X.SX32 R11, R19, R0, 0x1, P0 ;  /* 0x00000000130b7211 */ /* 0x000fe200000f0eff */
[----:B-1----:R0:W3:Y:S04]  /*1ee0*/  LDG.E.U16 R26, desc[UR10][R8.64] ;  /* 0x0000000a081a7981 */ /* 0x0020e8000c1e1500 */
[----:B------:R-:W-:Y:S04]  /*1ef0*/  STL [R1+0x54], R24 ;  /* 0x0000541801007387 */ /* 0x000fe80000100800 */
[----:B------:R1:W-:Y:S04]  /*1f00*/  STL [R1+0x50], R29 ;  /* 0x0000501d01007387 */ /* 0x0003e80000100800 */
[----:B-1----:R-:W3:Y:S01]  /*1f10*/  LDG.E.U16 R29, desc[UR10][R10.64] ;  /* 0x0000000a0a1d7981 */ /* 0x002ee2000c1e1500 */
[----:B------:R-:W-:-:S05]  /*1f20*/  IMAD R4, R3, 0x4, R19 ;  /* 0x0000000403047824 */ /* 0x000fca00078e0213 */
[----:B------:R-:W-:-:S04]  /*1f30*/  LEA R17, R3, R4, 0x2 ;  /* 0x0000000403117211 */ /* 0x000fc800078e10ff */
[----:B------:R-:W-:-:S04]  /*1f40*/  LEA R5, R3, R17, 0x2 ;  /* 0x0000001103057211 */ /* 0x000fc800078e10ff */
[----:B------:R-:W-:-:S05]  /*1f50*/  LEA R12, R3, R5, 0x2 ;  /* 0x00000005030c7211 */ /* 0x000fca00078e10ff */
[----:B------:R-:W-:Y:S01]  /*1f60*/  IMAD R22, R3, 0x4, R12 ;  /* 0x0000000403167824 */ /* 0x000fe200078e020c */
[CC--:B------:R-:W-:Y:S02]  /*1f70*/  LEA R6, P0, R12.reuse, R2.reuse, 0x1 ;  /* 0x000000020c067211 */ /* 0x0c0fe400078008ff */
[----:B0-----:R-:W-:Y:S02]  /*1f80*/  LEA R8, P1, R17, R2, 0x1 ;  /* 0x0000000211087211 */ /* 0x001fe400078208ff */
[----:B------:R-:W-:Y:S02]  /*1f90*/  LEA R13, R3, R22, 0x2 ;  /* 0x00000016030d7211 */ /* 0x000fe400078e10ff */
[----:B------:R-:W-:Y:S02]  /*1fa0*/  LEA.HI.X.SX32 R7, R12, R0, 0x1, P0 ;  /* 0x000000000c077211 */ /* 0x000fe400000f0eff */
[----:B------:R-:W-:Y:S02]  /*1fb0*/  LEA R12, P0, R13, R2, 0x1 ;  /* 0x000000020d0c7211 */ /* 0x000fe400078008ff */
[----:B------:R-:W-:Y:S01]  /*1fc0*/  LEA.HI.X.SX32 R9, R17, R0, 0x1, P1 ;  /* 0x0000000011097211 */ /* 0x000fe200008f0eff */
[----:B--2---:R-:W-:Y:S01]  /*1fd0*/  STL [R1+0x4c], R23 ;  /* 0x00004c1701007387 */ /* 0x004fe20000100800 */
[----:B------:R-:W-:-:S02]  /*1fe0*/  LEA R28, R3, R13, 0x2 ;  /* 0x0000000d031c7211 */ /* 0x000fc400078e10ff */
[----:B------:R-:W-:Y:S01]  /*1ff0*/  LEA.HI.X.SX32 R13, R13, R0, 0x1, P0 ;  /* 0x000000000d0d7211 */ /* 0x000fe200000f0eff */
[----:B----4-:R0:W-:Y:S04]  /*2000*/  STL [R1+0x48], R21 ;  /* 0x0000481501007387 */ /* 0x0101e80000100800 */
[----:B0-----:R0:W2:Y:S04]  /*2010*/  LDG.E.U16 R21, desc[UR10][R8.64] ;  /* 0x0000000a08157981 */ /* 0x0010a8000c1e1500 */
[----:B---3--:R1:W-:Y:S04]  /*2020*/  STL [R1+0x44], R26 ;  /* 0x0000441a01007387 */ /* 0x0083e80000100800 */
[----:B------:R-:W-:Y:S04]  /*2030*/  STL [R1+0x40], R20 ;  /* 0x0000401401007387 */ /* 0x000fe80000100800 */
[----:B-1----:R-:W3:Y:S04]  /*2040*/  LDG.E.U16 R26, desc[UR10][R6.64] ;  /* 0x0000000a061a7981 */ /* 0x002ee8000c1e1500 */
[----:B------:R1:W-:Y:S04]  /*2050*/  STL [R1+0x3c], R29 ;  /* 0x00003c1d01007387 */ /* 0x0003e80000100800 */
[----:B-1----:R-:W4:Y:S01]  /*2060*/  LDG.E.U16 R29, desc[UR10][R12.64] ;  /* 0x0000000a0c1d7981 */ /* 0x002f22000c1e1500 */
[----:B------:R-:W-:-:S05]  /*2070*/  LEA R16, R3, R28, 0x2 ;  /* 0x0000001c03107211 */ /* 0x000fca00078e10ff */
[----:B------:R-:W-:-:S05]  /*2080*/  IMAD R25, R3, 0x4, R16 ;  /* 0x0000000403197824 */ /* 0x000fca00078e0210 */
[----:B------:R-:W-:-:S04]  /*2090*/  LEA R14, R3, R25, 0x2 ;  /* 0x00000019030e7211 */ /* 0x000fc800078e10ff */
[C---:B------:R-:W-:Y:S02]  /*20a0*/  LEA R27, R3.reuse, R14, 0x2 ;  /* 0x0000000e031b7211 */ /* 0x040fe400078e10ff */
[-C--:B0-----:R-:W-:Y:S02]  /*20b0*/  LEA R8, P0, R14, R2.reuse, 0x1 ;  /* 0x000000020e087211 */ /* 0x081fe400078008ff */
[----:B------:R-:W-:Y:S02]  /*20c0*/  LEA R15, R3, R27, 0x2 ;  /* 0x0000001b030f7211 */ /* 0x000fe400078e10ff */
[----:B------:R-:W-:Y:S02]  /*20d0*/  LEA R10, P1, R16, R2, 0x1 ;  /* 0x00000002100a7211 */ /* 0x000fe400078208ff */
[----:B------:R-:W-:Y:S02]  /*20e0*/  LEA.HI.X.SX32 R9, R14, R0, 0x1, P0 ;  /* 0x000000000e097211 */ /* 0x000fe400000f0eff */
[----:B------:R-:W-:Y:S01]  /*20f0*/  LEA R14, P0, R15, R2, 0x1 ;  /* 0x000000020f0e7211 */ /* 0x000fe200078008ff */
[----:B------:R-:W-:Y:S01]  /*2100*/  IMAD R24, R3, 0x4, R15 ;  /* 0x0000000403187824 */ /* 0x000fe200078e020f */
[----:B------:R-:W-:-:S02]  /*2110*/  LEA.HI.X.SX32 R11, R16, R0, 0x1, P1 ;  /* 0x00000000100b7211 */ /* 0x000fc400008f0eff */
[----:B------:R-:W-:Y:S01]  /*2120*/  LEA.HI.X.SX32 R15, R15, R0, 0x1, P0 ;  /* 0x000000000f0f7211 */ /* 0x000fe200000f0eff */
[----:B--2---:R0:W-:Y:S04]  /*2130*/  STL [R1+0x38], R21 ;  /* 0x0000381501007387 */ /* 0x0041e80000100800 */
[----:B0-----:R0:W2:Y:S04]  /*2140*/  LDG.E.U16 R21, desc[UR10][R10.64] ;  /* 0x0000000a0a157981 */ /* 0x0010a8000c1e1500 */
[----:B---3--:R1:W-:Y:S04]  /*2150*/  STL [R1+0x34], R26 ;  /* 0x0000341a01007387 */ /* 0x0083e80000100800 */
[----:B-1----:R-:W3:Y:S04]  /*2160*/  LDG.E.U16 R26, desc[UR10][R8.64] ;  /* 0x0000000a081a7981 */ /* 0x002ee8000c1e1500 */
[----:B----4-:R1:W-:Y:S04]  /*2170*/  STL [R1+0x30], R29 ;  /* 0x0000301d01007387 */ /* 0x0103e80000100800 */
[----:B-1----:R1:W4:Y:S01]  /*2180*/  LDG.E.U16 R29, desc[UR10][R14.64] ;  /* 0x0000000a0e1d7981 */ /* 0x002322000c1e1500 */
[----:B------:R-:W-:-:S04]  /*2190*/  LEA R17, R3, R24, 0x2 ;  /* 0x0000001803117211 */ /* 0x000fc800078e10ff */
[----:B------:R-:W-:-:S04]  /*21a0*/  LEA R23, R3, R17, 0x2 ;  /* 0x0000001103177211 */ /* 0x000fc800078e10ff */
[----:B------:R-:W-:-:S05]  /*21b0*/  LEA R19, R3, R23, 0x2 ;  /* 0x0000001703137211 */ /* 0x000fca00078e10ff */
[----:B------:R-:W-:Y:S01]  /*21c0*/  IMAD R6, R3, 0x4, R19 ;  /* 0x0000000403067824 */ /* 0x000fe200078e0213 */
[-C--:B0-----:R-:W-:Y:S02]  /*21d0*/  LEA R10, P0, R19, R2.reuse, 0x1 ;  /* 0x00000002130a7211 */ /* 0x081fe400078008ff */
[----:B------:R-:W-:Y:S02]  /*21e0*/  LEA R12, P1, R17, R2, 0x1 ;  /* 0x00000002110c7211 */ /* 0x000fe400078208ff */
[----:B------:R-:W-:Y:S02]  /*21f0*/  LEA R20, R3, R6, 0x2 ;  /* 0x0000000603147211 */ /* 0x000fe400078e10ff */
[----:B------:R-:W-:Y:S02]  /*2200*/  LEA.HI.X.SX32 R11, R19, R0, 0x1, P0 ;  /* 0x00000000130b7211 */ /* 0x000fe400000f0eff */
[----:B-1----:R-:W-:Y:S02]  /*2210*/  LEA R14, P0, R20, R2, 0x1 ;  /* 0x00000002140e7211 */ /* 0x002fe400078008ff */
[----:B------:R-:W-:-:S02]  /*2220*/  LEA.HI.X.SX32 R13, R17, R0, 0x1, P1 ;  /* 0x00000000110d7211 */ /* 0x000fc400008f0eff */
[----:B------:R-:W-:Y:S01]  /*2230*/  LEA.HI.X.SX32 R15, R20, R0, 0x1, P0 ;  /* 0x00000000140f7211 */ /* 0x000fe200000f0eff */
[----:B--2---:R0:W-:Y:S04]  /*2240*/  STL [R1+0x2c], R21 ;  /* 0x00002c1501007387 */ /* 0x0041e80000100800 */
[----:B0-----:R0:W2:Y:S04]  /*2250*/  LDG.E.U16 R21, desc[UR10][R12.64] ;  /* 0x0000000a0c157981 */ /* 0x0010a8000c1e1500 */
[----:B---3--:R1:W-:Y:S04]  /*2260*/  STL [R1+0x28], R26 ;  /* 0x0000281a01007387 */ /* 0x0083e80000100800 */
[----:B-1----:R-:W3:Y:S04]  /*2270*/  LDG.E.U16 R26, desc[UR10][R10.64] ;  /* 0x0000000a0a1a7981 */ /* 0x002ee8000c1e1500 */
[----:B----4-:R1:W-:Y:S04]  /*2280*/  STL [R1+0x24], R29 ;  /* 0x0000241d01007387 */ /* 0x0103e80000100800 */
[----:B-1----:R-:W4:Y:S01]  /*2290*/  LDG.E.U16 R29, desc[UR10][R14.64] ;  /* 0x0000000a0e1d7981 */ /* 0x002f22000c1e1500 */
[----:B------:R-:W-:-:S04]  /*22a0*/  LEA R7, R3, R20, 0x2 ;  /* 0x0000001403077211 */ /* 0x000fc800078e10ff */
[----:B------:R-:W-:-:S05]  /*22b0*/  LEA R16, R3, R7, 0x2 ;  /* 0x0000000703107211 */ /* 0x000fca00078e10ff */
[----:B------:R-:W-:Y:S01]  /*22c0*/  IMAD R8, R3, 0x4, R16 ;  /* 0x0000000403087824 */ /* 0x000fe200078e0210 */
[----:B0-----:R-:W-:-:S04]  /*22d0*/  LEA R12, P1, R16, R2, 0x1 ;  /* 0x00000002100c7211 */ /* 0x001fc800078208ff */
[----:B------:R-:W-:Y:S02]  /*22e0*/  LEA R17, R3, R8, 0x2 ;  /* 0x0000000803117211 */ /* 0x000fe400078e10ff */
[----:B------:R-:W-:Y:S02]  /*22f0*/  LEA.HI.X.SX32 R13, R16, R0, 0x1, P1 ;  /* 0x00000000100d7211 */ /* 0x000fe400008f0eff */
[----:B------:R-:W-:Y:S02]  /*2300*/  LEA R16, P0, R17, R2, 0x1 ;  /* 0x0000000211107211 */ /* 0x000fe400078008ff */
[----:B------:R-:W-:Y:S02]  /*2310*/  LEA R9, R3, R17, 0x2 ;  /* 0x0000001103097211 */ /* 0x000fe400078e10ff */
[----:B------:R-:W-:Y:S01]  /*2320*/  LEA.HI.X.SX32 R17, R17, R0, 0x1, P0 ;  /* 0x0000000011117211 */ /* 0x000fe200000f0eff */
[----:B--2---:R0:W-:Y:S04]  /*2330*/  STL [R1+0x20], R21 ;  /* 0x0000201501007387 */ /* 0x0041e80000100800 */
[----:B0-----:R0:W2:Y:S04]  /*2340*/  LDG.E.U16 R21, desc[UR10][R12.64] ;  /* 0x0000000a0c157981 */ /* 0x0010a8000c1e1500 */
[----:B---3--:R-:W-:Y:S04]  /*2350*/  STL [R1+0x1c], R26 ;  /* 0x00001c1a01007387 */ /* 0x008fe80000100800 */
[----:B----4-:R1:W-:Y:S04]  /*2360*/  STL [R1+0x18], R29 ;  /* 0x0000181d01007387 */ /* 0x0103e80000100800 */
[----:B-1----:R-:W3:Y:S01]  /*2370*/  LDG.E.U16 R29, desc[UR10][R16.64] ;  /* 0x0000000a101d7981 */ /* 0x002ee2000c1e1500 */
[----:B------:R-:W-:-:S05]  /*2380*/  LEA R19, R3, R9, 0x2 ;  /* 0x0000000903137211 */ /* 0x000fca00078e10ff */
[----:B------:R-:W-:Y:S01]  /*2390*/  IMAD R10, R3, 0x4, R19 ;  /* 0x00000004030a7824 */ /* 0x000fe200078e0213 */
[----:B0-----:R-:W-:-:S04]  /*23a0*/  LEA R12, P0, R19, R2, 0x1 ;  /* 0x00000002130c7211 */ /* 0x001fc800078008ff */
[----:B------:R-:W-:-:S04]  /*23b0*/  LEA R20, R3, R10, 0x2 ;  /* 0x0000000a03147211 */ /* 0x000fc800078e10ff */
[C---:B------:R-:W-:Y:S02]  /*23c0*/  LEA R14, P1, R20.reuse, R2, 0x1 ;  /* 0x00000002140e7211 */ /* 0x040fe400078208ff */
[-C--:B------:R-:W-:Y:S02]  /*23d0*/  LEA.HI.X.SX32 R13, R19, R0.reuse, 0x1, P0 ;  /* 0x00000000130d7211 */ /* 0x080fe400000f0eff */
[----:B------:R-:W-:-:S03]  /*23e0*/  LEA.HI.X.SX32 R15, R20, R0, 0x1, P1 ;  /* 0x00000000140f7211 */ /* 0x000fc600008f0eff */
[----:B------:R-:W4:Y:S04]  /*23f0*/  LDG.E.U16 R19, desc[UR10][R12.64] ;  /* 0x0000000a0c137981 */ /* 0x000f28000c1e1500 */
[----:B--2---:R-:W-:Y:S04]  /*2400*/  STL [R1+0x14], R21 ;  /* 0x0000141501007387 */ /* 0x004fe80000100800 */
[----:B---3--:R0:W-:Y:S04]  /*2410*/  STL [R1+0x10], R29 ;  /* 0x0000101d01007387 */ /* 0x0081e80000100800 */
[----:B0-----:R0:W2:Y:S01]  /*2420*/  LDG.E.U16 R29, desc[UR10][R14.64] ;  /* 0x0000000a0e1d7981 */ /* 0x0010a2000c1e1500 */
[----:B------:R-:W-:-:S04]  /*2430*/  LEA R11, R3, R20, 0x2 ;  /* 0x00000014030b7211 */ /* 0x000fc800078e10ff */
[----:B------:R-:W-:-:S04]  /*2440*/  LEA R26, R3, R11, 0x2 ;  /* 0x0000000b031a7211 */ /* 0x000fc800078e10ff */
[----:B------:R-:W-:-:S04]  /*2450*/  LEA R16, P0, R26, R2, 0x1 ;  /* 0x000000021a107211 */ /* 0x000fc800078008ff */
[----:B------:R-:W-:Y:S02]  /*2460*/  LEA.HI.X.SX32 R17, R26, R0, 0x1, P0 ;  /* 0x000000001a117211 */ /* 0x000fe400000f0eff */
[C---:B0-----:R-:W-:Y:S01]  /*2470*/  LEA R14, P0, R18.reuse, R2, 0x1 ;  /* 0x00000002120e7211 */ /* 0x041fe200078008ff */
[----:B----4-:R-:W-:Y:S03]  /*2480*/  STL [R1+0xc], R19 ;  /* 0x00000c1301007387 */ /* 0x010fe60000100800 */
[----:B------:R-:W-:Y:S01]  /*2490*/  LEA.HI.X.SX32 R15, R18, R0, 0x1, P0 ;  /* 0x00000000120f7211 */ /* 0x000fe200000f0eff */
[C---:B------:R-:W-:Y:S02]  /*24a0*/  IMAD R21, R3.reuse, 0x4, R26 ;  /* 0x0000000403157824 */ /* 0x040fe400078e021a */
[----:B------:R0:W3:Y:S04]  /*24b0*/  LDG.E.U16 R26, desc[UR10][R16.64] ;  /* 0x0000000a101a7981 */ /* 0x0000e8000c1e1500 */
[----:B--2---:R1:W-:Y:S04]  /*24c0*/  STL [R1+0x8], R29 ;  /* 0x0000081d01007387 */ /* 0x0043e80000100800 */
[----:B-1----:R-:W2:Y:S01]  /*24d0*/  LDG.E.U16 R29, desc[UR10][R14.64] ;  /* 0x0000000a0e1d7981 */ /* 0x002ea2000c1e1500 */
[----:B------:R-:W-:-:S02]  /*24e0*/  LEA R20, R3, R21, 0x2 ;  /* 0x0000001503147211 */ /* 0x000fc400078e10ff */
[-C--:B0-----:R-:W-:Y:S02]  /*24f0*/  LEA R16, P0, R4, R2.reuse, 0x1 ;  /* 0x0000000204107211 */ /* 0x081fe400078008ff */
[----:B------:R-:W-:Y:S02]  /*2500*/  LEA R12, P1, R20, R2, 0x1 ;  /* 0x00000002140c7211 */ /* 0x000fe400078208ff */
[-C--:B------:R-:W-:Y:S02]  /*2510*/  LEA.HI.X.SX32 R17, R4, R0.reuse, 0x1, P0 ;  /* 0x0000000004117211 */ /* 0x080fe400000f0eff */
[----:B------:R-:W-:-:S06]  /*2520*/  LEA.HI.X.SX32 R13, R20, R0, 0x1, P1 ;  /* 0x00000000140d7211 */ /* 0x000fcc00008f0eff */
[----:B------:R0:W4:Y:S04]  /*2530*/  LDG.E.U16 R13, desc[UR10][R12.64] ;  /* 0x0000000a0c0d7981 */ /* 0x000128000c1e1500 */
[----:B--2---:R1:W-:Y:S04]  /*2540*/  STL [R1+0x2a48], R29 ;  /* 0x002a481d01007387 */ /* 0x0043e80000100800 */
[----:B-1----:R-:W2:Y:S04]  /*2550*/  LDL.LU R29, [R1+0x114] ;  /* 0x00011400011d7983 */ /* 0x002ea80000300800 */
[----:B---3--:R1:W-:Y:S04]  /*2560*/  STL [R1+0x4], R26 ;  /* 0x0000041a01007387 */ /* 0x0083e80000100800 */
[----:B-1----:R-:W3:Y:S01]  /*2570*/  LDG.E.U16 R26, desc[UR10][R16.64] ;  /* 0x0000000a101a7981 */ /* 0x002ee2000c1e1500 */
[----:B------:R-:W-:-:S02]  /*2580*/  LEA R18, P1, R5, R2, 0x1 ;  /* 0x0000000205127211 */ /* 0x000fc400078208ff */
[C---:B------:R-:W-:Y:S02]  /*2590*/  LEA R4, P0, R22.reuse, R2, 0x1 ;  /* 0x0000000216047211 */ /* 0x040fe400078008ff */
[-C--:B------:R-:W-:Y:S02]  /*25a0*/  LEA.HI.X.SX32 R19, R5, R0.reuse, 0x1, P1 ;  /* 0x0000000005137211 */ /* 0x080fe400008f0eff */
[----:B------:R-:W-:Y:S02]  /*25b0*/  LEA.HI.X.SX32 R5, R22, R0, 0x1, P0 ;  /* 0x0000000016057211 */ /* 0x000fe400000f0eff */
[-C--:B0-----:R-:W-:Y:S01]  /*25c0*/  LEA R12, P0, R28, R2.reuse, 0x1 ;  /* 0x000000021c0c7211 */ /* 0x081fe200078008ff */
[----:B------:R-:W2:Y:S01]  /*25d0*/  LDG.E.U16 R22, desc[UR10][R18.64] ;  /* 0x0000000a12167981 */ /* 0x000ea2000c1e1500 */
[----:B------:R-:W-:Y:S02]  /*25e0*/  LEA R14, P1, R25, R2, 0x1 ;  /* 0x00000002190e7211 */ /* 0x000fe400078208ff */
[----:B------:R-:W-:-:S02]  /*25f0*/  LEA R20, R3, R20, 0x2 ;  /* 0x0000001403147211 */ /* 0x000fc400078e10ff */
[----:B------:R0:W2:Y:S01]  /*2600*/  LDG.E.U16 R3, desc[UR10][R4.64] ;  /* 0x0000000a04037981 */ /* 0x0000a2000c1e1500 */
[----:B------:R-:W-:-:S05]  /*2610*/  LEA.HI.X.SX32 R15, R25, R0, 0x1, P1 ;  /* 0x00000000190f7211 */ /* 0x000fca00008f0eff */
[----:B------:R-:W2:Y:S01]  /*2620*/  LDG.E.U16 R17, desc[UR10][R14.64] ;  /* 0x0000000a0e117981 */ /* 0x000ea2000c1e1500 */
[----:B0-----:R-:W-:-:S04]  /*2630*/  LEA R4, P1, R20, R2, 0x1 ;  /* 0x0000000214047211 */ /* 0x001fc800078208ff */
[----:B------:R-:W-:-:S05]  /*2640*/  LEA.HI.X.SX32 R5, R20, R0, 0x1, P1 ;  /* 0x0000000014057211 */ /* 0x000fca00008f0eff */
[----:B------:R0:W2:Y:S02]  /*2650*/  LDG.E.U16 R18, desc[UR10][R4.64] ;  /* 0x0000000a04127981 */ /* 0x0000a4000c1e1500 */
[----:B0-----:R-:W-:-:S04]  /*2660*/  LEA R4, P1, R23, R2, 0x1 ;  /* 0x0000000217047211 */ /* 0x001fc800078208ff */
[----:B------:R-:W-:-:S05]  /*2670*/  LEA.HI.X.SX32 R5, R23, R0, 0x1, P1 ;  /* 0x0000000017057211 */ /* 0x000fca00008f0eff */
[----:B------:R-:W2:Y:S04]  /*2680*/  LDG.E.U16 R23, desc[UR10][R4.64] ;  /* 0x0000000a04177981 */ /* 0x000ea8000c1e1500 */
[----:B---3--:R0:W-:Y:S04]  /*2690*/  STL [R1+0x2a4c], R26 ;  /* 0x002a4c1a01007387 */ /* 0x0081e80000100800 */
[----:B0-----:R-:W3:Y:S04]  /*26a0*/  LDL.LU R26, [R1+0x194] ;  /* 0x00019400011a7983 */ /* 0x001ee80000300800 */
[----:B----4-:R0:W-:Y:S02]  /*26b0*/  STL [R1], R13 ;  /* 0x0000000d01007387 */ /* 0x0101e40000100800 */
[----:B0-----:R-:W-:-:S05]  /*26c0*/  LEA.HI.X.SX32 R13, R28, R0, 0x1, P0 ;  /* 0x000000001c0d7211 */ /* 0x001fca00000f0eff */
[----:B------:R0:W4:Y:S02]  /*26d0*/  LDG.E.U16 R16, desc[UR10][R12.64] ;  /* 0x0000000a0c107981 */ /* 0x000124000c1e1500 */
[----:B0-----:R-:W-:-:S04]  /*26e0*/  LEA R12, P0, R27, R2, 0x1 ;  /* 0x000000021b0c7211 */ /* 0x001fc800078008ff */
[----:B------:R-:W-:Y:S02]  /*26f0*/  LEA.HI.X.SX32 R13, R27, R0, 0x1, P0 ;  /* 0x000000001b0d7211 */ /* 0x000fe400000f0eff */
[----:B------:R-:W-:-:S03]  /*2700*/  LEA R14, P0, R24, R2, 0x1 ;  /* 0x00000002180e7211 */ /* 0x000fc600078008ff */
[----:B------:R0:W3:Y:S01]  /*2710*/  LDG.E.U16 R19, desc[UR10][R12.64] ;  /* 0x0000000a0c137981 */ /* 0x0000e2000c1e1500 */
[----:B------:R-:W-:-:S05]  /*2720*/  LEA.HI.X.SX32 R15, R24, R0, 0x1, P0 ;  /* 0x00000000180f7211 */ /* 0x000fca00000f0eff */
[----:B------:R1:W3:Y:S01]  /*2730*/  LDG.E.U16 R20, desc[UR10][R14.64] ;  /* 0x0000000a0e147981 */ /* 0x0002e2000c1e1500 */
[----:B0-----:R-:W-:-:S04]  /*2740*/  LEA R12, P0, R6, R2, 0x1 ;  /* 0x00000002060c7211 */ /* 0x001fc800078008ff */
[----:B------:R-:W-:Y:S02]  /*2750*/  LEA.HI.X.SX32 R13, R6, R0, 0x1, P0 ;  /* 0x00000000060d7211 */ /* 0x000fe400000f0eff */
[CC--:B-1----:R-:W-:Y:S02]  /*2760*/  LEA R14, P1, R7.reuse, R2.reuse, 0x1 ;  /* 0x00000002070e7211 */ /* 0x0c2fe400078208ff */
[C---:B------:R-:W-:Y:S01]  /*2770*/  LEA R6, P0, R8.reuse, R2, 0x1 ;  /* 0x0000000208067211 */ /* 0x040fe200078008ff */
[----:B------:R-:W3:Y:S01]  /*2780*/  LDG.E.U16 R12, desc[UR10][R12.64] ;  /* 0x0000000a0c0c7981 */ /* 0x000ee2000c1e1500 */
[-C--:B------:R-:W-:Y:S02]  /*2790*/  LEA.HI.X.SX32 R15, R7, R0.reuse, 0x1, P1 ;  /* 0x00000000070f7211 */ /* 0x080fe400008f0eff */
[----:B------:R-:W-:Y:S02]  /*27a0*/  LEA.HI.X.SX32 R7, R8, R0, 0x1, P0 ;  /* 0x0000000008077211 */ /* 0x000fe400000f0eff */
[-C--:B------:R-:W-:Y:S01]  /*27b0*/  LEA R4, P0, R9, R2.reuse, 0x1 ;  /* 0x0000000209047211 */ /* 0x080fe200078008ff */
[----:B------:R-:W3:Y:S01]  /*27c0*/  LDG.E.U16 R14, desc[UR10][R14.64] ;  /* 0x0000000a0e0e7981 */ /* 0x000ee2000c1e1500 */
[----:B------:R-:W-:-:S02]  /*27d0*/  LEA R8, P1, R10, R2, 0x1 ;  /* 0x000000020a087211 */ /* 0x000fc400078208ff */
[-C--:B------:R-:W-:Y:S01]  /*27e0*/  LEA.HI.X.SX32 R5, R9, R0.reuse, 0x1, P0 ;  /* 0x0000000009057211 */ /* 0x080fe200000f0eff */
[----:B------:R0:W3:Y:S01]  /*27f0*/  LDG.E.U16 R13, desc[UR10][R6.64] ;  /* 0x0000000a060d7981 */ /* 0x0000e2000c1e1500 */
[----:B------:R-:W-:Y:S02]  /*2800*/  LEA.HI.X.SX32 R9, R10, R0, 0x1, P1 ;  /* 0x000000000a097211 */ /* 0x000fe400008f0eff */
[-C--:B------:R-:W-:Y:S01]  /*2810*/  LEA R10, P1, R21, R2.reuse, 0x1 ;  /* 0x00000002150a7211 */ /* 0x080fe200078208ff */
[----:B------:R-:W3:Y:S04]  /*2820*/  LDG.E.U16 R4, desc[UR10][R4.64] ;  /* 0x0000000a04047981 */ /* 0x000ee8000c1e1500 */
[----:B------:R-:W3:Y:S01]  /*2830*/  LDG.E.U16 R8, desc[UR10][R8.64] ;  /* 0x0000000a08087981 */ /* 0x000ee2000c1e1500 */
[----:B0-----:R-:W-:-:S04]  /*2840*/  LEA R6, P0, R11, R2, 0x1 ;  /* 0x000000020b067211 */ /* 0x001fc800078008ff */
[-C--:B------:R-:W-:Y:S02]  /*2850*/  LEA.HI.X.SX32 R7, R11, R0.reuse, 0x1, P0 ;  /* 0x000000000b077211 */ /* 0x080fe400000f0eff */
[----:B------:R-:W-:-:S03]  /*2860*/  LEA.HI.X.SX32 R11, R21, R0, 0x1, P1 ;  /* 0x00000000150b7211 */ /* 0x000fc600008f0eff */
[----:B------:R-:W3:Y:S04]  /*2870*/  LDG.E.U16 R6, desc[UR10][R6.64] ;  /* 0x0000000a06067981 */ /* 0x000ee8000c1e1500 */
[----:B------:R-:W3:Y:S01]  /*2880*/  LDG.E.U16 R10, desc[UR10][R10.64] ;  /* 0x0000000a0a0a7981 */ /* 0x000ee2000c1e1500 */
[----:B------:R-:W0:Y:S01]  /*2890*/  S2R R27, SR_TID.X ;  /* 0x00000000001b7919 */ /* 0x000e220000002100 */
[----:B------:R-:W1:Y:S02]  /*28a0*/  S2UR UR6, SR_CgaCtaId ;  /* 0x00000000000679c3 */ /* 0x000e640000008800 */
[----:B--2---:R2:W-:Y:S04]  /*28b0*/  STL [R1+0x2a50], R22 ;  /* 0x002a501601007387 */ /* 0x0045e80000100800 */
[----:B--2---:R-:W2:Y:S04]  /*28c0*/  LDL.LU R22, [R1+0x110] ;  /* 0x0001100001167983 */ /* 0x004ea80000300800 */
[----:B------:R-:W2:Y:S04]  /*28d0*/  LDL.LU R28, [R1+0x120] ;  /* 0x00012000011c7983 */ /* 0x000ea80000300800 */
[----:B------:R-:W-:Y:S04]  /*28e0*/  STL [R1+0x2a54], R3 ;  /* 0x002a540301007387 */ /* 0x000fe80000100800 */
[----:B------:R0:W-:Y:S04]  /*28f0*/  STL [R1+0x2a58], R25 ;  /* 0x002a581901007387 */ /* 0x0001e80000100800 */
[----:B0-----:R-:W2:Y:S01]  /*2900*/  LDL.LU R25, [R1+0x124] ;  /* 0x0001240001197983 */ /* 0x001ea20000300800 */
[----:B------:R-:W-:-:S02]  /*2910*/  SHF.R.S32.HI R2, RZ, 0x6, R27 ;  /* 0x00000006ff027819 */ /* 0x000fc4000001141b */
[----:B------:R-:W-:Y:S01]  /*2920*/  LOP3.LUT R0, R27, 0x3f, RZ, 0xc0, !PT ;  /* 0x0000003f1b007812 */ /* 0x000fe200078ec0ff */
[----:B------:R-:W-:Y:S01]  /*2930*/  UMOV UR4, 0x400 ;  /* 0x0000040000047882 */ /* 0x000fe20000000000 */
[----:B------:R-:W-:Y:S01]  /*2940*/  SGXT R2, R2, 0x1 ;  /* 0x000000010202781a */ /* 0x000fe20000000200 */
[----:B-1----:R-:W-:Y:S01]  /*2950*/  ULEA UR6, UR6, UR4, 0x18 ;  /* 0x0000000406067291 */ /* 0x002fe2000f8ec0ff */
[----:B------:R-:W-:Y:S01]  /*2960*/  SHF.L.U32 R0, R0, 0x1, RZ ;  /* 0x0000000100007819 */ /* 0x000fe200000006ff */
[----:B------:R-:W0:Y:S03]  /*2970*/  LDCU UR4, c[0x0][0x3f0] ;  /* 0x00007e00ff0477ac */ /* 0x000e260008000800 */
[----:B------:R-:W-:-:S05]  /*2980*/  LOP3.LUT R0, R0, 0x90, R2, 0x78, !PT ;  /* 0x0000009000007812 */ /* 0x000fca00078e7802 */
[----:B------:R-:W-:Y:S04]  /*2990*/  STS.U16 [R0+UR6+0x22000], R29 ;  /* 0x0220001d00007988 */ /* 0x000fe80008000406 */
[----:B----4-:R1:W-:Y:S04]  /*29a0*/  STL [R1+0x2a5c], R16 ;  /* 0x002a5c1001007387 */ /* 0x0103e80000100800 */
[----:B-1----:R-:W4:Y:S04]  /*29b0*/  LDL.LU R16, [R1+0x130] ;  /* 0x0001300001107983 */ /* 0x002f280000300800 */
[----:B------:R1:W-:Y:S04]  /*29c0*/  STL [R1+0x2a60], R17 ;  /* 0x002a601101007387 */ /* 0x0003e80000100800 */
[----:B-1----:R-:W4:Y:S04]  /*29d0*/  LDL.LU R17, [R1+0x134] ;  /* 0x0001340001117983 */ /* 0x002f280000300800 */
[----:B------:R1:W-:Y:S04]  /*29e0*/  STL [R1+0x2a6c], R18 ;  /* 0x002a6c1201007387 */ /* 0x0003e80000100800 */
[----:B-1----:R-:W4:Y:S04]  /*29f0*/  LDL.LU R18, [R1+0x140] ;  /* 0x0001400001127983 */ /* 0x002f280000300800 */
[----:B------:R1:W-:Y:S04]  /*2a00*/  STL [R1+0x2a64], R24 ;  /* 0x002a641801007387 */ /* 0x0003e80000100800 */
[----:B-1----:R-:W4:Y:S04]  /*2a10*/  LDL.LU R24, [R1+0x144] ;  /* 0x0001440001187983 */ /* 0x002f280000300800 */
[----:B---3--:R1:W-:Y:S04]  /*2a20*/  STL [R1+0x2a68], R19 ;  /* 0x002a681301007387 */ /* 0x0083e80000100800 */
[----:B-1----:R-:W3:Y:S04]  /*2a30*/  LDL.LU R19, [R1+0x150] ;  /* 0x0001500001137983 */ /* 0x002ee80000300800 */
[----:B------:R1:W-:Y:S04]  /*2a40*/  STL [R1+0x2a70], R20 ;  /* 0x002a701401007387 */ /* 0x0003e80000100800 */
[----:B-1----:R-:W3:Y:S04]  /*2a50*/  LDL.LU R20, [R1+0x154] ;  /* 0x0001540001147983 */ /* 0x002ee80000300800 */
[----:B------:R1:W-:Y:S04]  /*2a60*/  STL [R1+0x2a74], R23 ;  /* 0x002a741701007387 */ /* 0x0003e80000100800 */
[----:B-1----:R-:W3:Y:S04]  /*2a70*/  LDL.LU R23, [R1+0x160] ;  /* 0x0001600001177983 */ /* 0x002ee80000300800 */
[----:B------:R1:W-:Y:S04]  /*2a80*/  STL [R1+0x2a78], R12 ;  /* 0x002a780c01007387 */ /* 0x0003e80000100800 */
[----:B-1----:R-:W3:Y:S04]  /*2a90*/  LDL.LU R12, [R1+0x164] ;  /* 0x00016400010c7983 */ /* 0x002ee80000300800 */
[----:B------:R-:W3:Y:S04]  /*2aa0*/  LDL.LU R15, [R1+0x170] ;  /* 0x00017000010f7983 */ /* 0x000ee80000300800 */
[----:B------:R1:W-:Y:S04]  /*2ab0*/  STL [R1+0x2a7c], R14 ;  /* 0x002a7c0e01007387 */ /* 0x0003e80000100800 */
[----:B-1----:R-:W3:Y:S04]  /*2ac0*/  LDL.LU R14, [R1+0x174] ;  /* 0x00017400010e7983 */ /* 0x002ee80000300800 */
[----:B------:R1:W-:Y:S04]  /*2ad0*/  STL [R1+0x2a80], R13 ;  /* 0x002a800d01007387 */ /* 0x0003e80000100800 */
[----:B-1----:R-:W3:Y:S04]  /*2ae0*/  LDL.LU R13, [R1+0x180] ;  /* 0x00018000010d7983 */ /* 0x002ee80000300800 */
[----:B------:R-:W3:Y:S04]  /*2af0*/  LDL.LU R5, [R1+0x184] ;  /* 0x0001840001057983 */ /* 0x000ee80000300800 */
[----:B------:R1:W-:Y:S04]  /*2b00*/  STL [R1+0x2a84], R4 ;  /* 0x002a840401007387 */ /* 0x0003e80000100800 */
[----:B------:R0:W-:Y:S04]  /*2b10*/  STS.U16 [R0+UR6+0x20000], R26 ;  /* 0x0200001a00007988 */ /* 0x0001e80008000406 */
[----:B-1----:R-:W3:Y:S04]  /*2b20*/  LDL.LU R4, [R1+0x190] ;  /* 0x0001900001047983 */ /* 0x002ee80000300800 */
[----:B------:R-:W-:Y:S04]  /*2b30*/  STL [R1+0x2a88], R8 ;  /* 0x002a880801007387 */ /* 0x000fe80000100800 */
[----:B------:R-:W-:Y:S04]  /*2b40*/  STL [R1+0x2a8c], R6 ;  /* 0x002a8c0601007387 */ /* 0x000fe80000100800 */
[----:B------:R-:W-:Y:S04]  /*2b50*/  STL [R1+0x2a90], R10 ;  /* 0x002a900a01007387 */ /* 0x000fe80000100800 */
[----:B------:R1:W-:Y:S04]  /*2b60*/  STL [R1+0x2a94], R27 ;  /* 0x002a941b01007387 */ /* 0x0003e80000100800 */
[----:B------:R-:W3:Y:S04]  /*2b70*/  LDL.LU R3, [R1+0x104] ;  /* 0x0001040001037983 */ /* 0x000ee80000300800 */
[----:B0-----:R-:W3:Y:S04]  /*2b80*/  LDL.LU R26, [R1+0x100] ;  /* 0x00010000011a7983 */ /* 0x001ee80000300800 */
[----:B------:R-:W3:Y:S04]  /*2b90*/  LDL.LU R2, [R1+0xf4] ;  /* 0x0000f40001027983 */ /* 0x000ee80000300800 */
[----:B-1----:R-:W3:Y:S04]  /*2ba0*/  LDL.LU R27, [R1+0xf0] ;  /* 0x0000f000011b7983 */ /* 0x002ee80000300800 */
[----:B------:R-:W3:Y:S04]  /*2bb0*/  LDL.LU R10, [R1+0xe4] ;  /* 0x0000e400010a7983 */ /* 0x000ee80000300800 */
[----:B------:R-:W3:Y:S04]  /*2bc0*/  LDL.LU R11, [R1+0xe0] ;  /* 0x0000e000010b7983 */ /* 0x000ee80000300800 */
[----:B------:R-:W3:Y:S04]  /*2bd0*/  LDL.LU R6, [R1+0xdc] ;  /* 0x0000dc0001067983 */ /* 0x000ee80000300800 */
[----:B------:R-:W3:Y:S04]  /*2be0*/  LDL.LU R7, [R1+0xd0] ;  /* 0x0000d00001077983 */ /* 0x000ee80000300800 */
[----:B------:R-:W3:Y:S04]  /*2bf0*/  LDL.LU R8, [R1+0xcc] ;  /* 0x0000cc0001087983 */ /* 0x000ee80000300800 */
[----:B------:R-:W3:Y:S04]  /*2c00*/  LDL.LU R9, [R1+0xc8] ;  /* 0x0000c80001097983 */ /* 0x000ee80000300800 */
[----:B------:R-:W3:Y:S04]  /*2c10*/  LDL.LU R29, [R1+0xbc] ;  /* 0x0000bc00011d7983 */ /* 0x000ee80000300800 */
[----:B--2---:R0:W-:Y:S04]  /*2c20*/  STS.U16 [R0+UR6+0x21e00], R28 ;  /* 0x021e001c00007988 */ /* 0x0041e80008000406 */
[----:B------:R-:W2:Y:S04]  /*2c30*/  LDL.LU R21, [R1+0xb8] ;  /* 0x0000b80001157983 */ /* 0x000ea80000300800 */
[----:B------:R1:W-:Y:S04]  /*2c40*/  STS.U16 [R0+UR6+0x22200], R22 ;  /* 0x0222001600007988 */ /* 0x0003e80008000406 */
[----:B0-----:R-:W2:Y:S04]  /*2c50*/  LDL.LU R28, [R1+0xb4] ;  /* 0x0000b400011c7983 */ /* 0x001ea80000300800 */
[----:B-1----:R-:W2:Y:S04]  /*2c60*/  LDL.LU R22, [R1+0xb0] ;  /* 0x0000b00001167983 */ /* 0x002ea80000300800 */
[----:B------:R-:W-:Y:S04]  /*2c70*/  STS.U16 [R0+UR6+0x21c00], R25 ;  /* 0x021c001900007988 */ /* 0x000fe80008000406 */
[----:B----4-:R-:W-:Y:S04]  /*2c80*/  STS.U16 [R0+UR6+0x21a00], R16 ;  /* 0x021a001000007988 */ /* 0x010fe80008000406 */
[----:B------:R-:W-:Y:S04]  /*2c90*/  STS.U16 [R0+UR6+0x21800], R17 ;  /* 0x0218001100007988 */ /* 0x000fe80008000406 */
[----:B------:R-:W-:Y:S04]  /*2ca0*/  STS.U16 [R0+UR6+0x21600], R18 ;  /* 0x0216001200007988 */ /* 0x000fe80008000406 */
[----:B------:R-:W-:Y:S04]  /*2cb0*/  STS.U16 [R0+UR6+0x21400], R24 ;  /* 0x0214001800007988 */ /* 0x000fe80008000406 */
[----:B---3--:R-:W-:Y:S04]  /*2cc0*/  STS.U16 [R0+UR6+0x21200], R19 ;  /* 0x0212001300007988 */ /* 0x008fe80008000406 */
[----:B------:R-:W-:Y:S04]  /*2cd0*/  STS.U16 [R0+UR6+0x21000], R20 ;  /* 0x0210001400007988 */ /* 0x000fe80008000406 */
[----:B------:R-:W-:Y:S04]  /*2ce0*/  STS.U16 [R0+UR6+0x20e00], R23 ;  /* 0x020e001700007988 */ /* 0x000fe80008000406 */
[----:B------:R-:W-:Y:S04]  /*2cf0*/  STS.U16 [R0+UR6+0x20c00], R12 ;  /* 0x020c000c00007988 */ /* 0x000fe80008000406 */
[----:B------:R-:W-:Y:S04]  /*2d00*/  STS.U16 [R0+UR6+0x20a00], R15 ;  /* 0x020a000f00007988 */ /* 0x000fe80008000406 */
[----:B------:R-:W-:Y:S04]  /*2d10*/  STS.U16 [R0+UR6+0x20800], R14 ;  /* 0x0208000e00007988 */ /* 0x000fe80008000406 */
[----:B------:R-:W-:Y:S04]  /*2d20*/  STS.U16 [R0+UR6+0x20600], R13 ;  /* 0x0206000d00007988 */ /* 0x000fe80008000406 */
[----:B------:R-:W-:Y:S04]  /*2d30*/  STS.U16 [R0+UR6+0x20400], R5 ;  /* 0x0204000500007988 */ /* 0x000fe80008000406 */
[----:B------:R0:W-:Y:S04]  /*2d40*/  STS.U16 [R0+UR6+0x20200], R4 ;  /* 0x0202000400007988 */ /* 0x0001e80008000406 */
[----:B0-----:R-:W3:Y:S04]  /*2d50*/  LDL.LU R4, [R1+0xa4] ;  /* 0x0000a40001047983 */ /* 0x001ee80000300800 */
[----:B------:R-:W4:Y:S04]  /*2d60*/  LDL.LU R5, [R1+0xa0] ;  /* 0x0000a00001057983 */ /* 0x000f280000300800 */
        /* <DEDUP_REMOVED lines=11> */
[----:B------:R0:W-:Y:S04]  /*2e20*/  STS.U16 [R0+UR6+0x22400], R3 ;  /* 0x0224000300007988 */ /* 0x0001e80008000406 */
[----:B------:R-:W4:Y:S04]  /*2e30*/  LDL.LU R25, [R1+0x50] ;  /* 0x0000500001197983 */ /* 0x000f280000300800 */
[----:B------:R1:W-:Y:S04]  /*2e40*/  STS.U16 [R0+UR6+0x22600], R26 ;  /* 0x0226001a00007988 */ /* 0x0003e80008000406 */
[----:B0-----:R-:W4:Y:S04]  /*2e50*/  LDL.LU R3, [R1+0x48] ;  /* 0x0000480001037983 */ /* 0x001f280000300800 */
[----:B------:R0:W-:Y:S04]  /*2e60*/  STS.U16 [R0+UR6+0x23800], R29 ;  /* 0x0238001d00007988 */ /* 0x0001e80008000406 */
[----:B-1----:R-:W4:Y:S04]  /*2e70*/  LDL.LU R26, [R1+0x40] ;  /* 0x00004000011a7983 */ /* 0x002f280000300800 */
[----:B0-----:R-:W4:Y:S04]  /*2e80*/  LDL.LU R29, [R1+0x3c] ;  /* 0x00003c00011d7983 */ /* 0x001f280000300800 */
[----:B--2---:R0:W-:Y:S04]  /*2e90*/  STS.U16 [R0+UR6+0x23c00], R28 ;  /* 0x023c001c00007988 */ /* 0x0041e80008000406 */
[----:B------:R1:W-:Y:S04]  /*2ea0*/  STS.U16 [R0+UR6+0x23e00], R22 ;  /* 0x023e001600007988 */ /* 0x0003e80008000406 */
[----:B------:R2:W-:Y:S04]  /*2eb0*/  STS.U16 [R0+UR6+0x22800], R2 ;  /* 0x0228000200007988 */ /* 0x0005e80008000406 */
[----:B0-----:R-:W4:Y:S04]  /*2ec0*/  LDL.LU R28, [R1+0x38] ;  /* 0x00003800011c7983 */ /* 0x001f280000300800 */
[----:B-1----:R-:W4:Y:S04]  /*2ed0*/  LDL.LU R22, [R1+0x34] ;  /* 0x0000340001167983 */ /* 0x002f280000300800 */
[----:B------:R0:W-:Y:S04]  /*2ee0*/  STS.U16 [R0+UR6+0x22a00], R27 ;  /* 0x022a001b00007988 */ /* 0x0001e80008000406 */
[----:B--2---:R-:W2:Y:S04]  /*2ef0*/  LDL.LU R2, [R1+0x30] ;  /* 0x0000300001027983 */ /* 0x004ea80000300800 */
[----:B------:R1:W-:Y:S04]  /*2f00*/  STS.U16 [R0+UR6+0x22c00], R10 ;  /* 0x022c000a00007988 */ /* 0x0003e80008000406 */
[----:B0-----:R-:W2:Y:S04]  /*2f10*/  LDL.LU R27, [R1+0x2c] ;  /* 0x00002c00011b7983 */ /* 0x001ea80000300800 */
[----:B------:R0:W-:Y:S04]  /*2f20*/  STS.U16 [R0+UR6+0x22e00], R11 ;  /* 0x022e000b00007988 */ /* 0x0001e80008000406 */
[----:B-1----:R-:W2:Y:S04]  /*2f30*/  LDL.LU R10, [R1+0x28] ;  /* 0x00002800010a7983 */ /* 0x002ea80000300800 */
        /* <DEDUP_REMOVED lines=10> */
[----:B-1----:R-:W2:Y:S04]  /*2fe0*/  LDL.LU R21, [R1+0x10] ;  /* 0x0000100001157983 */ /* 0x002ea80000300800 */
[----:B---3--:R0:W-:Y:S04]  /*2ff0*/  STS.U16 [R0+UR6+0x24000], R4 ;  /* 0x0240000400007988 */ /* 0x0081e80008000406 */
[----:B0-----:R-:W3:Y:S04]  /*3000*/  LDL.LU R4, [R1+0xc] ;  /* 0x00000c0001047983 */ /* 0x001ee80000300800 */
[----:B----4-:R0:W-:Y:S04]  /*3010*/  STS.U16 [R0+UR6+0x25e00], R26 ;  /* 0x025e001a00007988 */ /* 0x0101e80008000406 */
[----:B------:R1:W-:Y:S04]  /*3020*/  STS.U16 [R0+UR6+0x26000], R29 ;  /* 0x0260001d00007988 */ /* 0x0003e80008000406 */
[----:B0-----:R-:W4:Y:S04]  /*3030*/  LDL.LU R26, [R1+0x8] ;  /* 0x00000800011a7983 */ /* 0x001f280000300800 */
[----:B-1----:R-:W3:Y:S04]  /*3040*/  LDL.LU R29, [R1] ;  /* 0x00000000011d7983 */ /* 0x002ee80000300800 */
[----:B------:R0:W-:Y:S04]  /*3050*/  STS.U16 [R0+UR6+0x24200], R5 ;  /* 0x0242000500007988 */ /* 0x0001e80008000406 */
[----:B------:R1:W-:Y:S04]  /*3060*/  STS.U16 [R0+UR6+0x24400], R13 ;  /* 0x0244000d00007988 */ /* 0x0003e80008000406 */
[----:B------:R1:W-:Y:S04]  /*3070*/  STS.U16 [R0+UR6+0x24600], R14 ;  /* 0x0246000e00007988 */ /* 0x0003e80008000406 */
[----:B0-----:R-:W3:Y:S04]  /*3080*/  LDL.LU R5, [R1+0x4] ;  /* 0x0000040001057983 */ /* 0x001ee80000300800 */
[----:B-1----:R-:W3:Y:S04]  /*3090*/  LDL.LU R13, [R1+0x1b8] ;  /* 0x0001b800010d7983 */ /* 0x002ee80000300800 */
[----:B------:R0:W-:Y:S04]  /*30a0*/  STS.U16 [R0+UR6+0x24800], R15 ;  /* 0x0248000f00007988 */ /* 0x0001e80008000406 */
[----:B------:R-:W3:Y:S04]  /*30b0*/  LDL.LU R14, [R1+0x1b4] ;  /* 0x0001b400010e7983 */ /* 0x000ee80000300800 */
[----:B------:R1:W-:Y:S04]  /*30c0*/  STS.U16 [R0+UR6+0x24a00], R12 ;  /* 0x024a000c00007988 */ /* 0x0003e80008000406 */
[----:B0-----:R-:W3:Y:S04]  /*30d0*/  LDL.LU R15, [R1+0x1b0] ;  /* 0x0001b000010f7983 */ /* 0x001ee80000300800 */
[----:B------:R0:W-:Y:S04]  /*30e0*/  STS.U16 [R0+UR6+0x24c00], R23 ;  /* 0x024c001700007988 */ /* 0x0001e80008000406 */
[----:B-1----:R-:W3:Y:S04]  /*30f0*/  LDL.LU R12, [R1+0x1ac] ;  /* 0x0001ac00010c7983 */ /* 0x002ee80000300800 */
        /* <DEDUP_REMOVED lines=20> */
[----:B--2---:R-:W-:Y:S04]  /*3240*/  STS.U16 [R0+UR6+0x26800], R27 ;  /* 0x0268001b00007988 */ /* 0x004fe80008000406 */
[----:B0-----:R-:W2:Y:S04]  /*3250*/  LDL.LU R22, [R1+0x168] ;  /* 0x0001680001167983 */ /* 0x001ea80000300800 */
[----:B----4-:R0:W-:Y:S04]  /*3260*/  STS.U16 [R0+UR6+0x27a00], R26 ;  /* 0x027a001a00007988 */ /* 0x0101e80008000406 */
[----:B---3--:R1:W-:Y:S04]  /*3270*/  STS.U16 [R0+UR6+0x27e00], R29 ;  /* 0x027e001d00007988 */ /* 0x0083e80008000406 */
[----:B0-----:R-:W3:Y:S04]  /*3280*/  LDL.LU R26, [R1+0x15c] ;  /* 0x00015c00011a7983 */ /* 0x001ee80000300800 */
[----:B-1----:R-:W4:Y:S04]  /*3290*/  LDL.LU R29, [R1+0x158] ;  /* 0x00015800011d7983 */ /* 0x002f280000300800 */
[----:B------:R-:W2:Y:S04]  /*32a0*/  LDL.LU R27, [R1+0x148] ;  /* 0x00014800011b7983 */ /* 0x000ea80000300800 */
[----:B------:R0:W-:Y:S04]  /*32b0*/  STS.U16 [R0+UR6+0x26600], R2 ;  /* 0x0266000200007988 */ /* 0x0001e80008000406 */
[----:B------:R-:W-:Y:S04]  /*32c0*/  STS.U16 [R0+UR6+0x26a00], R10 ;  /* 0x026a000a00007988 */ /* 0x000fe80008000406 */
[----:B------:R-:W-:Y:S01]  /*32d0*/  STS.U16 [R0+UR6+0x26e00], R6 ;  /* 0x026e000600007988 */ /* 0x000fe20008000406 */
[----:B0-----:R-:W-:-:S03]  /*32e0*/  LOP3.LUT R2, R0, 0x20, RZ, 0x3c, !PT ;  /* 0x0000002000027812 */ /* 0x001fc600078e3cff */
[----:B------:R-:W-:Y:S04]  /*32f0*/  STS.U16 [R0+UR6+0x27200], R8 ;  /* 0x0272000800007988 */ /* 0x000fe80008000406 */
[----:B------:R-:W-:Y:S04]  /*3300*/  STS.U16 [R0+UR6+0x26c00], R11 ;  /* 0x026c000b00007988 */ /* 0x000fe80008000406 */
[----:B--2---:R0:W-:Y:S04]  /*3310*/  STL [R1+0x2a98], R27 ;  /* 0x002a981b01007387 */ /* 0x0041e80000100800 */
[----:B0-----:R-:W2:Y:S04]  /*3320*/  LDL.LU R27, [R1+0x14c] ;  /* 0x00014c00011b7983 */ /* 0x001ea80000300800 */
[----:B------:R-:W2:Y:S04]  /*3330*/  LDL.LU R10, [R1+0x13c] ;  /* 0x00013c00010a7983 */ /* 0x000ea80000300800 */
[----:B------:R-:W2:Y:S04]  /*3340*/  LDL.LU R6, [R1+0x138] ;  /* 0x0001380001067983 */ /* 0x000ea80000300800 */
[----:B------:R-:W-:Y:S04]  /*3350*/  STS.U16 [R0+UR6+0x27000], R7 ;  /* 0x0270000700007988 */ /* 0x000fe80008000406 */
[----:B------:R-:W-:Y:S04]  /*3360*/  STS.U16 [R0+UR6+0x27400], R9 ;  /* 0x0274000900007988 */ /* 0x000fe80008000406 */
[----:B------:R-:W-:Y:S04]  /*3370*/  STS.U16 [R0+UR6+0x27600], R21 ;  /* 0x0276001500007988 */ /* 0x000fe80008000406 */
[----:B------:R0:W-:Y:S04]  /*3380*/  STS.U16 [R0+UR6+0x27800], R4 ;  /* 0x0278000400007988 */ /* 0x0001e80008000406 */
[----:B------:R-:W-:Y:S04]  /*3390*/  STS.U16 [R0+UR6+0x27c00], R5 ;  /* 0x027c000500007988 */ /* 0x000fe80008000406 */
[----:B------:R-:W2:Y:S04]  /*33a0*/  LDL.LU R8, [R1+0x12c] ;  /* 0x00012c0001087983 */ /* 0x000ea80000300800 */
        /* <DEDUP_REMOVED lines=26> */
[----:B---3--:R0:W-:Y:S04]  /*3550*/  STS.U16 [R2+UR6+0x21f00], R26 ;  /* 0x021f001a02007988 */ /* 0x0081e80008000406 */
[----:B-1----:R-:W3:Y:S04]  /*3560*/  LDL.LU R22, [R1+0xac] ;  /* 0x0000ac0001167983 */ /* 0x002ee80000300800 */
[----:B----4-:R1:W-:Y:S04]  /*3570*/  STS.U16 [R2+UR6+0x22100], R29 ;  /* 0x0221001d02007988 */ /* 0x0103e80008000406 */
[----:B0-----:R-:W4:Y:S04]  /*3580*/  LDL.LU R26, [R1+0xa8] ;  /* 0x0000a800011a7983 */ /* 0x001f280000300800 */
[----:B-1----:R-:W3:Y:S04]  /*3590*/  LDL.LU R29, [R1+0x98] ;  /* 0x00009800011d7983 */ /* 0x002ee80000300800 */
[----:B------:R-:W3:Y:S04]  /*35a0*/  LDL.LU R0, [R1+0x84] ;  /* 0x0000840001007983 */ /* 0x000ee80000300800 */
[----:B------:R-:W3:Y:S04]  /*35b0*/  LDL.LU R11, [R1+0x80] ;  /* 0x00008000010b7983 */ /* 0x000ee80000300800 */
[----:B------:R-:W3:Y:S04]  /*35c0*/  LDL.LU R7, [R1+0x6c] ;  /* 0x00006c0001077983 */ /* 0x000ee80000300800 */
[----:B------:R-:W3:Y:S04]  /*35d0*/  LDL.LU R9, [R1+0x64] ;  /* 0x0000640001097983 */ /* 0x000ee80000300800 */
[----:B------:R-:W3:Y:S04]  /*35e0*/  LDL.LU R21, [R1+0x5c] ;  /* 0x00005c0001157983 */ /* 0x000ee80000300800 */
[----:B------:R0:W-:Y:S04]  /*35f0*/  STS.U16 [R2+UR6+0x20500], R15 ;  /* 0x0205000f02007988 */ /* 0x0001e80008000406 */
[----:B------:R-:W3:Y:S04]  /*3600*/  LDL.LU R5, [R1+0x54] ;  /* 0x0000540001057983 */ /* 0x000ee80000300800 */
[----:B------:R1:W-:Y:S04]  /*3610*/  STS.U16 [R2+UR6+0x21b00], R28 ;  /* 0x021b001c02007988 */ /* 0x0003e80008000406 */
[----:B0-----:R-:W3:Y:S04]  /*3620*/  LDL.LU R15, [R1+0x4c] ;  /* 0x00004c00010f7983 */ /* 0x001ee80000300800 */
[----:B-1----:R-:W3:Y:S04]  /*3630*/  LDL.LU R28, [R1+0x44] ;  /* 0x00004400011c7983 */ /* 0x002ee80000300800 */
[----:B--2---:R0:W-:Y:S04]  /*3640*/  STS.U16 [R2+UR6+0x22300], R27 ;  /* 0x0223001b02007988 */ /* 0x0041e80008000406 */
[----:B0-----:R-:W2:Y:S04]  /*3650*/  LDL.LU R27, [R1+0x2a98] ;  /* 0x002a9800011b7983 */ /* 0x001ea80000300800 */
[----:B------:R-:W-:Y:S04]  /*3660*/  STS.U16 [R2+UR6+0x22700], R10 ;  /* 0x0227000a02007988 */ /* 0x000fe80008000406 */
        /* <DEDUP_REMOVED lines=9> */
[----:B--2---:R0:W-:Y:S04]  /*3700*/  STS.U16 [R2+UR6+0x22500], R27 ;  /* 0x0225001b02007988 */ /* 0x0041e80008000406 */
[----:B0-----:R-:W2:Y:S04]  /*3710*/  LDL.LU R27, [R1+0x2a94] ;  /* 0x002a9400011b7983 */ /* 0x001ea80000300800 */
[----:B------:R-:W2:Y:S04]  /*3720*/  LDL.LU R10, [R1+0x2a90] ;  /* 0x002a9000010a7983 */ /* 0x000ea80000300800 */
        /* <DEDUP_REMOVED lines=9> */
[----:B------:R-:W-:Y:S04]  /*37c0*/  STS.U16 [R2+UR6+0x23b00], R19 ;  /* 0x023b001302007988 */ /* 0x000fe80008000406 */
[----:B------:R-:W-:Y:S04]  /*37d0*/  STS.U16 [R2+UR6+0x23d00], R24 ;  /* 0x023d001802007988 */ /* 0x000fe80008000406 */
[----:B------:R-:W-:Y:S04]  /*37e0*/  STS.U16 [R2+UR6+0x23f00], R17 ;  /* 0x023f001102007988 */ /* 0x000fe80008000406 */
[----:B------:R-:W-:Y:S04]  /*37f0*/  STS.U16 [R2+UR6+0x24100], R16 ;  /* 0x0241001002007988 */ /* 0x000fe80008000406 */
[----:B------:R-:W-:Y:S04]  /*3800*/  STS.U16 [R2+UR6+0x24300], R25 ;  /* 0x0243001902007988 */ /* 0x000fe80008000406 */
[----:B------:R-:W-:Y:S04]  /*3810*/  STS.U16 [R2+UR6+0x24500], R3 ;  /* 0x0245000302007988 */ /* 0x000fe80008000406 */
[----:B---3--:R-:W-:Y:S04]  /*3820*/  STS.U16 [R2+UR6+0x24700], R22 ;  /* 0x0247001602007988 */ /* 0x008fe80008000406 */
[----:B----4-:R-:W-:Y:S04]  /*3830*/  STS.U16 [R2+UR6+0x24900], R26 ;  /* 0x0249001a02007988 */ /* 0x010fe80008000406 */
[----:B------:R-:W-:Y:S04]  /*3840*/  STS.U16 [R2+UR6+0x24b00], R29 ;  /* 0x024b001d02007988 */ /* 0x000fe80008000406 */
[----:B--2---:R0:W-:Y:S04]  /*3850*/  STS.U16 [R2+UR6+0x27f00], R18 ;  /* 0x027f001202007988 */ /* 0x0041e80008000406 */
[----:B0-----:R-:W2:Y:S04]  /*3860*/  LDL.LU R18, [R1+0x94] ;  /* 0x0000940001127983 */ /* 0x001ea80000300800 */
[----:B------:R-:W3:Y:S04]  /*3870*/  LDL.LU R19, [R1+0x2a68] ;  /* 0x002a680001137983 */ /* 0x000ee80000300800 */
[----:B------:R0:W5:Y:S04]  /*3880*/  LDL.LU R24, [R1+0x2a64] ;  /* 0x002a640001187983 */ /* 0x0001680000300800 */
[----:B------:R-:W4:Y:S04]  /*3890*/  LDL.LU R17, [R1+0x2a60] ;  /* 0x002a600001117983 */ /* 0x000f280000300800 */
[----:B------:R-:W4:Y:S04]  /*38a0*/  LDL.LU R16, [R1+0x2a5c] ;  /* 0x002a5c0001107983 */ /* 0x000f280000300800 */
[----:B------:R0:W5:Y:S04]  /*38b0*/  LDL.LU R25, [R1+0x2a58] ;  /* 0x002a580001197983 */ /* 0x0001680000300800 */
[----:B------:R-:W4:Y:S04]  /*38c0*/  LDL.LU R3, [R1+0x2a54] ;  /* 0x002a540001037983 */ /* 0x000f280000300800 */
[----:B------:R-:W4:Y:S04]  /*38d0*/  LDL.LU R22, [R1+0x2a50] ;  /* 0x002a500001167983 */ /* 0x000f280000300800 */
[----:B------:R-:W4:Y:S04]  /*38e0*/  LDL.LU R26, [R1+0x2a4c] ;  /* 0x002a4c00011a7983 */ /* 0x000f280000300800 */
[----:B------:R-:W4:Y:S04]  /*38f0*/  LDL.LU R29, [R1+0x2a48] ;  /* 0x002a4800011d7983 */ /* 0x000f280000300800 */
[----:B------:R1:W-:Y:S04]  /*3900*/  STS.U16 [R2+UR6+0x24f00], R0 ;  /* 0x024f000002007988 */ /* 0x0003e80008000406 */
[----:B------:R-:W-:Y:S04]  /*3910*/  STS.U16 [R2+UR6+0x25100], R11 ;  /* 0x0251000b02007988 */ /* 0x000fe80008000406 */
[----:B------:R-:W-:Y:S01]  /*3920*/  STS.U16 [R2+UR6+0x25300], R7 ;  /* 0x0253000702007988 */ /* 0x000fe20008000406 */
[----:B-1----:R-:W-:-:S03]  /*3930*/  IMAD.MOV.U32 R0, RZ, RZ, -0x800000 ;  /* 0xff800000ff007424 */ /* 0x002fc600078e00ff */
        /* <DEDUP_REMOVED lines=11> */
[----:B------:R-:W-:Y:S04]  /*39f0*/  STS.U16 [R2+UR6+0x27900], R8 ;  /* 0x0279000802007988 */ /* 0x000fe80008000406 */
[----:B------:R-:W-:Y:S04]  /*3a00*/  STS.U16 [R2+UR6+0x27b00], R6 ;  /* 0x027b000602007988 */ /* 0x000fe80008000406 */
[----:B------:R-:W-:Y:S01]  /*3a10*/  STS.U16 [R2+UR6+0x27d00], R10 ;  /* 0x027d000a02007988 */ /* 0x000fe20008000406 */
[----:B-1----:R-:W-:Y:S01]  /*3a20*/  MOV R4, 0x3f800000 ;  /* 0x3f80000000047802 */ /* 0x002fe20000000f00 */
[----:B------:R-:W-:-:S02]  /*3a30*/  IMAD.MOV.U32 R5, RZ, RZ, 0x3f800000 ;  /* 0x3f800000ff057424 */ /* 0x000fc400078e00ff */
[----:B------:R-:W-:Y:S01]  /*3a40*/  STL [R1+0x460], R0 ;  /* 0x0004600001007387 */ /* 0x000fe20000100800 */
[----:B------:R-:W-:-:S03]  /*3a50*/  UISETP.GE.AND UP0, UPT, UR4, 0x1, UPT ;  /* 0x000000010400788c */ /* 0x000fc6000bf06270 */
[----:B--2---:R-:W-:Y:S04]  /*3a60*/  STS.U16 [R2+UR6+0x24d00], R18 ;  /* 0x024d001202007988 */ /* 0x004fe80008000406 */
[----:B---3--:R-:W-:Y:S04]  /*3a70*/  STS.U16 [R2+UR6+0x26b00], R19 ;  /* 0x026b001302007988 */ /* 0x008fe80008000406 */
[----:B----4-:R-:W-:Y:S04]  /*3a80*/  STS.U16 [R2+UR6+0x26900], R17 ;  /* 0x0269001102007988 */ /* 0x010fe80008000406 */
[----:B------:R-:W-:Y:S04]  /*3a90*/  STS.U16 [R2+UR6+0x26700], R16 ;  /* 0x0267001002007988 */ /* 0x000fe80008000406 */
[----:B------:R1:W-:Y:S04]  /*3aa0*/  STS.U16 [R2+UR6+0x26500], R3 ;  /* 0x0265000302007988 */ /* 0x0003e80008000406 */
[----:B------:R-:W-:Y:S04]  /*3ab0*/  STS.U16 [R2+UR6+0x26300], R22 ;  /* 0x0263001602007988 */ /* 0x000fe80008000406 */
[----:B------:R-:W-:Y:S01]  /*3ac0*/  STS.U16 [R2+UR6+0x26100], R26 ;  /* 0x0261001a02007988 */ /* 0x000fe20008000406 */
[----:B-1----:R-:W-:-:S03]  /*3ad0*/  MOV R3, 0xff800000 ;  /* 0xff80000000037802 */ /* 0x002fc60000000f00 */
[----:B------:R1:W-:Y:S04]  /*3ae0*/  STS.U16 [R2+UR6+0x25f00], R29 ;  /* 0x025f001d02007988 */ /* 0x0003e80008000406 */
[----:B------:R2:W-:Y:S01]  /*3af0*/  STL [R1+0x43c], R3 ;  /* 0x00043c0301007387 */ /* 0x0005e20000100800 */
[----:B-1----:R-:W-:Y:S02]  /*3b00*/  MOV R2, 0xff800000 ;  /* 0xff80000000027802 */ /* 0x002fe40000000f00 */
[----:B--2---:R-:W-:-:S03]  /*3b10*/  MOV R3, 0x3f800000 ;  /* 0x3f80000000037802 */ /* 0x004fc60000000f00 */
[----:B------:R1:W-:Y:S04]  /*3b20*/  STL [R1+0x438], R2 ;  /* 0x0004380201007387 */ /* 0x0003e80000100800 */
[----:B------:R-:W-:Y:S01]  /*3b30*/  STL [R1+0x434], R0 ;  /* 0x0004340001007387 */ /* 0x000fe20000100800 */
[----:B-1----:R-:W-:-:S03]  /*3b40*/  MOV R2, 0x3f800000 ;  /* 0x3f80000000027802 */ /* 0x002fc60000000f00 */
[----:B------:R1:W-:Y:S04]  /*3b50*/  STL.64 [R1+0xa78], R4 ;  /* 0x000a780401007387 */ /* 0x0003e80000100a00 */
[----:B------:R0:W-:Y:S04]  /*3b60*/  STL [R1+0x4b0], RZ ;  /* 0x0004b0ff01007387 */ /* 0x0001e80000100800 */
[----:B------:R0:W-:Y:S04]  /*3b70*/  STL.64 [R1+0xa80], R2 ;  /* 0x000a800201007387 */ /* 0x0001e80000100a00 */
[----:B------:R0:W-:Y:S04]  /*3b80*/  STL [R1+0x4b4], RZ ;  /* 0x0004b4ff01007387 */ /* 0x0001e80000100800 */
        /* <DEDUP_REMOVED lines=125> */
[----:B------:R0:W-:Y:S01]  /*4360*/  STL [R1+0x72c], RZ ;  /* 0x00072cff01007387 */ /* 0x0001e20000100800 */
[----:B-1----:R-:W-:Y:S01]  /*4370*/  LOP3.LUT R4, R27, 0x7f, RZ, 0xc0, !PT ;  /* 0x0000007f1b047812 */ /* 0x002fe200078ec0ff */
[----:B------:R-:W-:Y:S06]  /*4380*/  BRA.U !UP0, `(.L_x_0) ;  /* 0x000004ed08f87547 */ /* 0x000fec000b800000 */
[----:B0-----:R-:W0:Y:S01]  /*4390*/  LDC.64 R2, c[0x0][0x3c0] ;  /* 0x0000f000ff027b82 */ /* 0x001e220000000a00 */
[----:B------:R1:W-:Y:S01]  /*43a0*/  STL [R1+0x2c4c], R26 ;  /* 0x002c4c1a01007387 */ /* 0x0003e20000100800 */
[----:B------:R-:W2:Y:S01]  /*43b0*/  LDCU.64 UR4, c[0x0][0x3d0] ;  /* 0x00007a00ff0477ac */ /* 0x000ea20008000a00 */
[----:B------:R-:W-:Y:S02]  /*43c0*/  LOP3.LUT P0, RZ, R27, 0x3, RZ, 0xc0, !PT ;  /* 0x000000031bff7812 */ /* 0x000fe4000780c0ff */
[----:B-----5:R-:W-:Y:S01]  /*43d0*/  STL [R1+0x2c48], R24 ;  /* 0x002c481801007387 */ /* 0x020fe20000100800 */
[----:B------:R-:W3:Y:S02]  /*43e0*/  LDCU UR12, c[0x0][0x3f0] ;  /* 0x00007e00ff0c77ac */ /* 0x000ee40008000800 */
[----:B------:R-:W4:Y:S01]  /*43f0*/  LDC.64 R16, c[0x0][0x388] ;  /* 0x0000e200ff107b82 */ /* 0x000f220000000a00 */
[----:B------:R0:W-:Y:S01]  /*4400*/  STL [R1+0x2c50], R24 ;  /* 0x002c501801007387 */ /* 0x0001e20000100800 */
[----:B------:R-:W0:Y:S03]  /*4410*/  LDCU UR9, c[0x0][0x3a8] ;  /* 0x00007500ff0977ac */ /* 0x000e260008000800 */
[----:B------:R-:W-:Y:S03]  /*4420*/  STL [R1+0x2c44], R22 ;  /* 0x002c441601007387 */ /* 0x000fe60000100800 */
[----:B------:R-:W1:Y:S01]  /*4430*/  LDC R5, c[0x0][0x3c8] ;  /* 0x0000f200ff057b82 */ /* 0x000e620000000800 */
[----:B--2---:R-:W-:Y:S01]  /*4440*/  IMAD R9, R4, UR5, RZ ;  /* 0x0000000504097c24 */ /* 0x004fe2000f8e02ff */
[----:B------:R-:W-:-:S02]  /*4450*/  UIMAD UR4, UR7, UR4, URZ ;  /* 0x00000004070472a4 */ /* 0x000fc4000f8e02ff */
[----:B0-----:R-:W-:-:S04]  /*4460*/  IMAD R2, R2, UR7, RZ ;  /* 0x0000000702027c24 */ /* 0x001fc8000f8e02ff */
[----:B------:R-:W0:Y:S01]  /*4470*/  LDC.64 R28, c[0x0][0x390] ;  /* 0x0000e400ff1c7b82 */ /* 0x000e220000000a00 */
[----:B------:R-:W-:Y:S01]  /*4480*/  USHF.L.U32 UR5, UR4, 0x1, URZ ;  /* 0x0000000104057899 */ /* 0x000fe200080006ff */
[----:B------:R-:W-:Y:S02]  /*4490*/  SHF.L.U32 R13, R9, 0x1, RZ ;  /* 0x00000001090d7819 */ /* 0x000fe400000006ff */
[----:B----4-:R-:W-:-:S04]  /*44a0*/  LEA R15, P1, R2, R16, 0x1 ;  /* 0x00000010020f7211 */ /* 0x010fc800078208ff */
[----:B------:R-:W2:Y:S01]  /*44b0*/  LDC R7, c[0x0][0x3d8] ;  /* 0x0000f600ff077b82 */ /* 0x000ea20000000800 */
[----:B------:R-:W-:Y:S01]  /*44c0*/  LEA.HI.X.SX32 R17, R2, R17, 0x1, P1 ;  /* 0x0000001102117211 */ /* 0x000fe200008f0eff */
[----:B-1----:R-:W-:-:S06]  /*44d0*/  IMAD R0, R4, R5, RZ ;  /* 0x0000000504007224 */ /* 0x002fcc00078e02ff */
[----:B------:R-:W1:Y:S01]  /*44e0*/  LDC R10, c[0x0][0x3d8] ;  /* 0x0000f600ff0a7b82 */ /* 0x000e620000000800 */
[C---:B------:R-:W-:Y:S02]  /*44f0*/  LEA R2, R5.reuse, R0, 0x7 ;  /* 0x0000000005027211 */ /* 0x040fe400078e38ff */
[-C--:B------:R-:W-:Y:S02]  /*4500*/  LEA R26, P1, R0, R15.reuse, 0x1 ;  /* 0x0000000f001a7211 */ /* 0x080fe400078208ff */
[----:B------:R-:W-:Y:S01]  /*4510*/  LEA R24, P2, R2, R15, 0x1 ;  /* 0x0000000f02187211 */ /* 0x000fe200078408ff */
[----:B------:R-:W-:Y:S02]  /*4520*/  IMAD R4, R5, 0x80, R2 ;  /* 0x0000008005047824 */ /* 0x000fe400078e0202 */
[----:B------:R-:W4:Y:S01]  /*4530*/  LDC R12, c[0x0][0x3d8] ;  /* 0x0000f600ff0c7b82 */ /* 0x000f220000000800 */
[----:B------:R-:W-:Y:S01]  /*4540*/  MOV R14, R24 ;  /* 0x00000018000e7202 */ /* 0x000fe20000000f00 */
[----:B------:R3:W-:Y:S01]  /*4550*/  STL [R1+0x450], R24 ;  /* 0x0004501801007387 */ /* 0x0007e20000100800 */
[----:B------:R-:W-:-:S02]  /*4560*/  LEA.HI.X.SX32 R27, R0, R17, 0x1, P1 ;  /* 0x00000011001b7211 */ /* 0x000fc400008f0eff */
[----:B------:R-:W-:-:S03]  /*4570*/  LEA R5, R5, R4, 0x7 ;  /* 0x0000000405057211 */ /* 0x000fc600078e38ff */
[----:B------:R-:W2:Y:S01]  /*4580*/  LDC R0, c[0x0][0x3d8] ;  /* 0x0000f600ff007b82 */ /* 0x000ea20000000800 */
[-C--:B------:R-:W-:Y:S02]  /*4590*/  LEA R20, P3, R4, R15.reuse, 0x1 ;  /* 0x0000000f04147211 */ /* 0x080fe400078608ff */
[----:B------:R-:W-:Y:S01]  /*45a0*/  LEA R18, P4, R5, R15, 0x1 ;  /* 0x0000000f05127211 */ /* 0x000fe200078808ff */
[----:B------:R-:W-:Y:S01]  /*45b0*/  IMAD.MOV.U32 R15, RZ, RZ, R25 ;  /* 0x000000ffff0f7224 */ /* 0x000fe200078e0019 */
[----:B---3--:R3:W3:Y:S01]  /*45c0*/  LDL.LU R24, [R1+0x2c50] ;  /* 0x002c500001187983 */ /* 0x0086e20000300800 */
[----:B------:R-:W-:Y:S02]  /*45d0*/  LEA.HI.X.SX32 R15, R2, R17, 0x1, P2 ;  /* 0x00000011020f7211 */ /* 0x000fe400010f0eff */
[----:B------:R-:W4:Y:S01]  /*45e0*/  LDC R11, c[0x0][0x3d8] ;  /* 0x0000f600ff0b7b82 */ /* 0x000f220000000800 */
[----:B------:R1:W-:Y:S01]  /*45f0*/  STL.64 [R1+0x458], R26 ;  /* 0x0004581a01007387 */ /* 0x0003e20000100a00 */
[----:B0-----:R-:W-:Y:S01]  /*4600*/  IADD3 R28, P1, P2, R13, UR5, R28 ;  /* 0x000000050d1c7c10 */ /* 0x001fe2000fa3e01c */
[----:B------:R-:W-:Y:S01]  /*4610*/  UIMAD.WIDE UR4, UR4, 0x2, URZ ;  /* 0x00000002040478a5 */ /* 0x000fe2000f8e02ff */
[----:B------:R-:W-:-:S04]  /*4620*/  IMAD.HI R14, R9, 0x2, RZ ;  /* 0x00000002090e7827 */ /* 0x000fc800078e02ff */
[----:B-1----:R-:W-:Y:S01]  /*4630*/  IMAD R9, R10, 0x3ae, RZ ;  /* 0x000003ae0a097824 */ /* 0x002fe200078e02ff */
[-C--:B------:R-:W-:Y:S01]  /*4640*/  LEA.HI.X.SX32 R21, R4, R17.reuse, 0x1, P3 ;  /* 0x0000001104157211 */ /* 0x080fe200018f0eff */
[----:B------:R-:W0:Y:S01]  /*4650*/  LDC R8, c[0x0][0x3d8] ;  /* 0x0000f600ff087b82 */ /* 0x000e220000000800 */
[----:B------:R1:W3:Y:S04]  /*4660*/  LDL.LU R26, [R1+0x2c4c] ;  /* 0x002c4c00011a7983 */ /* 0x0002e80000300800 */
[----:B------:R2:W-:Y:S01]  /*4670*/  STL [R1+0x454], R15 ;  /* 0x0004540f01007387 */ /* 0x0005e20000100800 */
[----:B------:R-:W-:Y:S02]  /*4680*/  IADD3.X R29, PT, PT, R14, UR5, R29, P1, P2 ;  /* 0x000000050e1d7c10 */ /* 0x000fe40008fe441d */
[----:B------:R-:W0:Y:S01]  /*4690*/  LDC R4, c[0x0][0x3d8] ;  /* 0x0000f600ff047b82 */ /* 0x000e220000000800 */
[-C--:B------:R-:W-:Y:S01]  /*46a0*/  IADD3 RZ, P3, PT, R9, R28.reuse, RZ ;  /* 0x0000001c09ff7210 */ /* 0x080fe20007f7e0ff */
[----:B--2---:R-:W-:Y:S01]  /*46b0*/  IMAD R15, R7, 0x3ba, RZ ;  /* 0x000003ba070f7824 */ /* 0x004fe200078e02ff */
[----:B------:R-:W-:Y:S01]  /*46c0*/  LEA.HI.X.SX32 R19, R5, R17, 0x1, P4 ;  /* 0x0000001105137211 */ /* 0x000fe200020f0eff */
[----:B------:R-:W-:Y:S04]  /*46d0*/  STL.64 [R1+0x448], R20 ;  /* 0x0004481401007387 */ /* 0x000fe80000100a00 */
[----:B------:R-:W2:Y:S01]  /*46e0*/  LDC R5, c[0x0][0x3d8] ;  /* 0x0000f600ff057b82 */ /* 0x000ea20000000800 */
[-C--:B------:R-:W-:Y:S01]  /*46f0*/  IADD3 RZ, P6, PT, R15, R28.reuse, RZ ;  /* 0x0000001c0fff7210 */ /* 0x080fe20007fde0ff */
[----:B------:R-:W-:Y:S01]  /*4700*/  IMAD R15, R0, 0x1d7, RZ ;  /* 0x000001d7000f7824 */ /* 0x000fe200078e02ff */
[----:B------:R2:W-:Y:S04]  /*4710*/  STL.64 [R1+0x440], R18 ;  /* 0x0004401201007387 */ /* 0x0005e80000100a00 */
[----:B------:R-:W-:Y:S01]  /*4720*/  LEA.HI.X.SX32 R25, R15, R29, 0x1, P3 ;  /* 0x0000001d0f197211 */ /* 0x000fe200018f0eff */
[----:B----4-:R-:W-:Y:S01]  /*4730*/  IMAD R13, R12, 0x3b2, RZ ;  /* 0x000003b20c0d7824 */ /* 0x010fe200078e02ff */
[----:B------:R-:W4:Y:S03]  /*4740*/  LDC R2, c[0x0][0x3d8] ;  /* 0x0000f600ff027b82 */ /* 0x000f260000000800 */
[----:B------:R-:W-:Y:S01]  /*4750*/  STL [R1+0xbfc], R25 ;  /* 0x000bfc1901007387 */ /* 0x000fe20000100800 */
[----:B------:R-:W-:Y:S01]  /*4760*/  IMAD R11, R11, 0x3b6, RZ ;  /* 0x000003b60b0b7824 */ /* 0x000fe200078e02ff */
[----:B------:R-:W-:-:S03]  /*4770*/  IADD3 RZ, P5, PT, R13, R28, RZ ;  /* 0x0000001c0dff7210 */ /* 0x000fc60007fbe0ff */
[----:B------:R-:W1:Y:S01]  /*4780*/  LDC R13, c[0x0][0x3d8] ;  /* 0x0000f600ff0d7b82 */ /* 0x000e620000000800 */
[----:B------:R-:W-:-:S07]  /*4790*/  IADD3 RZ, P2, PT, R11, R28, RZ ;  /* 0x0000001c0bff7210 */ /* 0x000fce0007f5e0ff */
[----:B------:R-:W1:Y:S01]  /*47a0*/  LDC R11, c[0x0][0x3d8] ;  /* 0x0000f600ff0b7b82 */ /* 0x000e620000000800 */
[----:B--2---:R-:W-:-:S07]  /*47b0*/  IMAD R19, R5, 0x3c6, RZ ;  /* 0x000003c605137824 */ /* 0x004fce00078e02ff */
[----:B------:R-:W2:Y:S01]  /*47c0*/  LDC R9, c[0x0][0x3d8] ;  /* 0x0000f600ff097b82 */ /* 0x000ea20000000800 */
[----:B0-----:R-:W-:-:S07]  /*47d0*/  IMAD R5, R4, 0x1d9, RZ ;  /* 0x000001d904057824 */ /* 0x001fce00078e02ff */
[----:B------:R-:W0:Y:S08]  /*47e0*/  LDC R7, c[0x0][0x3d8] ;  /* 0x0000f600ff077b82 */ /* 0x000e300000000800 */
[----:B------:R-:W0:Y:S01]  /*47f0*/  LDC R10, c[0x0][0x3d8] ;  /* 0x0000f600ff0a7b82 */ /* 0x000e220000000800 */
[----:B------:R-:W-:-:S07]  /*4800*/  LEA.HI.X.SX32 R5, R5, R29, 0x1, P5 ;  /* 0x0000001d05057211 */ /* 0x000fce00028f0eff */
[----:B------:R-:W0:Y:S01]  /*4810*/  LDC R6, c[0x0][0x3d8] ;  /* 0x0000f600ff067b82 */ /* 0x000e220000000800 */
[----:B------:R-:W-:-:S07]  /*4820*/  IMAD R17, R8, 0x3be, RZ ;  /* 0x000003be08117824 */ /* 0x000fce00078e02ff */
[----:B------:R-:W3:Y:S01]  /*4830*/  LDC R8, c[0x0][0x3d8] ;  /* 0x0000f600ff087b82 */ /* 0x000ee20000000800 */
[----:B------:R-:W-:Y:S01]  /*4840*/  IADD3 RZ, P4, PT, R17, R28, RZ ;  /* 0x0000001c11ff7210 */ /* 0x000fe20007f9e0ff */
[----:B-1----:R-:W-:Y:S02]  /*4850*/  IMAD R13, R13, 0x1db, RZ ;  /* 0x000001db0d0d7824 */ /* 0x002fe400078e02ff */
[----:B----4-:R-:W-:Y:S02]  /*4860*/  IMAD R17, R2, 0x3c2, RZ ;  /* 0x000003c202117824 */ /* 0x010fe400078e02ff */
[----:B------:R-:W-:Y:S02]  /*4870*/  IMAD R11, R11, 0x1dd, RZ ;  /* 0x000001dd0b0b7824 */ /* 0x000fe400078e02ff */
[----:B------:R-:W1:Y:S01]  /*4880*/  LDC R12, c[0x0][0x3d8] ;  /* 0x0000f600ff0c7b82 */ /* 0x000e620000000800 */
[----:B--2---:R-:W-:Y:S02]  /*4890*/  IMAD R9, R9, 0x1df, RZ ;  /* 0x000001df09097824 */ /* 0x004fe400078e02ff */
[----:B0-----:R-:W-:Y:S01]  /*48a0*/  IMAD R7, R7, 0x3d6, RZ ;  /* 0x000003d607077824 */ /* 0x001fe200078e02ff */
[----:B------:R-:W-:Y:S01]  /*48b0*/  LEA.HI.X.SX32 R15, R13, R29, 0x1, P2 ;  /* 0x0000001d0d0f7211 */ /* 0x000fe200010f0eff */
[----:B------:R-:W-:-:S03]  /*48c0*/  IMAD R10, R10, 0x3d2, RZ ;  /* 0x000003d20a0a7824 */ /* 0x000fc600078e02ff */
[----:B------:R-:W0:Y:S01]  /*48d0*/  LDC R2, c[0x0][0x3d8] ;  /* 0x0000f600ff027b82 */ /* 0x000e220000000800 */
[-C--:B------:R-:W-:Y:S01]  /*48e0*/  LEA.HI.X.SX32 R13, R11, R29.reuse, 0x1, P6 ;  /* 0x0000001d0b0d7211 */ /* 0x080fe200030f0eff */
[----:B------:R-:W-:Y:S01]  /*48f0*/  IMAD R21, R6, 0x3ca, RZ ;  /* 0x000003ca06157824 */ /* 0x000fe200078e02ff */
[----:B------:R-:W-:-:S05]  /*4900*/  LEA.HI.X.SX32 R11, R9, R29, 0x1, P4 ;  /* 0x0000001d090b7211 */ /* 0x000fca00020f0eff */
[----:B------:R-:W2:Y:S01]  /*4910*/  LDC R0, c[0x0][0x3d8] ;  /* 0x0000f600ff007b82 */ /* 0x000ea20000000800 */
[-C--:B------:R-:W-:Y:S02]  /*4920*/  IADD3 RZ, P4, PT, R7, R28.reuse, RZ ;  /* 0x0000001c07ff7210 */ /* 0x080fe40007f9e0ff */
[----:B------:R-:W-:-:S05]  /*4930*/  IADD3 RZ, P6, PT, R10, R28, RZ ;  /* 0x0000001c0aff7210 */ /* 0x000fca0007fde0ff */
[----:B------:R-:W4:Y:S08]  /*4940*/  LDC R4, c[0x0][0x3d8] ;  /* 0x0000f600ff047b82 */ /* 0x000f300000000800 */
[----:B------:R-:W0:Y:S08]  /*4950*/  LDC R6, c[0x0][0x3d8] ;  /* 0x0000f600ff067b82 */ /* 0x000e300000000800 */
[----:B------:R-:W0:Y:S08]  /*4960*/  LDC R7, c[0x0][0x3d8] ;  /* 0x0000f600ff077b82 */ /* 0x000e300000000800 */
[----:B------:R-:W0:Y:S08]  /*4970*/  LDC R10, c[0x0][0x3d8] ;  /* 0x0000f600ff0a7b82 */ /* 0x000e300000000800 */
[----:B------:R-:W0:Y:S08]  /*4980*/  LDC R14, c[0x0][0x3d8] ;  /* 0x0000f600ff0e7b82 */ /* 0x000e300000000800 */
[----:B------:R-:W0:Y:S08]  /*4990*/  LDC R16, c[0x0][0x3d8] ;  /* 0x0000f600ff107b82 */ /* 0x000e300000000800 */
[----:B------:R-:W0:Y:S08]  /*49a0*/  LDC R18, c[0x0][0x3d8] ;  /* 0x0000f600ff127b82 */ /* 0x000e300000000800 */
[----:B------:R-:W0:Y:S01]  /*49b0*/  LDC R20, c[0x0][0x3d8] ;  /* 0x0000f600ff147b82 */ /* 0x000e220000000800 */
[----:B---3--:R3:W3:Y:S04]  /*49c0*/  LDL.LU R24, [R1+0x2c48] ;  /* 0x002c480001187983 */ /* 0x0086e80000300800 */
[----:B------:R0:W-:Y:S03]  /*49d0*/  STL [R1+0xbec], R5 ;  /* 0x000bec0501007387 */ /* 0x0001e60000100800 */
[----:B0-----:R-:W0:Y:S01]  /*49e0*/  LDC R5, c[0x0][0x3d8] ;  /* 0x0000f600ff057b82 */ /* 0x001e220000000800 */
[----:B------:R1:W-:Y:S04]  /*49f0*/  STL [R1+0xbdc], R15 ;  /* 0x000bdc0f01007387 */ /* 0x0003e80000100800 */
[----:B------:R1:W-:Y:S01]  /*4a00*/  STL [R1+0xbcc], R13 ;  /* 0x000bcc0d01007387 */ /* 0x0003e20000100800 */
[----:B------:R-:W-:-:S02]  /*4a10*/  IMAD R8, R8, 0x1e1, RZ ;  /* 0x000001e108087824 */ /* 0x000fc400078e02ff */
[----:B------:R-:W3:Y:S01]  /*4a20*/  LDC R26, c[0x0][0x3d8] ;  /* 0x0000f600ff1a7b82 */ /* 0x000ee20000000800 */
[----:B------:R-:W-:-:S07]  /*4a30*/  IADD3 RZ, P1, PT, R17, R28, RZ ;  /* 0x0000001c11ff7210 */ /* 0x000fce0007f3e0ff */
[----:B-1----:R-:W1:Y:S01]  /*4a40*/  LDC R15, c[0x0][0x3d8] ;  /* 0x0000f600ff0f7b82 */ /* 0x002e620000000800 */
[----:B------:R-:W-:-:S07]  /*4a50*/  IADD3 RZ, P3, PT, R19, R28, RZ ;  /* 0x0000001c13ff7210 */ /* 0x000fce0007f7e0ff */
[----:B------:R-:W1:Y:S01]  /*4a60*/  LDC R13, c[0x0][0x3d8] ;  /* 0x0000f600ff0d7b82 */ /* 0x000e620000000800 */
[----:B0-----:R-:W-:Y:S01]  /*4a70*/  IMAD R5, R5, 0x1e3, RZ ;  /* 0x000001e305057824 */ /* 0x001fe200078e02ff */
[----:B------:R-:W-:Y:S01]  /*4a80*/  LEA.HI.X.SX32 R17, R8, R29, 0x1, P1 ;  /* 0x0000001d08117211 */ /* 0x000fe200008f0eff */
[----:B------:R-:W-:-:S03]  /*4a90*/  IMAD R12, R12, 0x3ce, RZ ;  /* 0x000003ce0c0c7824 */ /* 0x000fc600078e02ff */
[-C--:B------:R-:W-:Y:S01]  /*4aa0*/  LEA.HI.X.SX32 R9, R5, R29.reuse, 0x1, P3 ;  /* 0x0000001d05097211 */ /* 0x080fe200018f0eff */
[----:B------:R-:W-:Y:S01]  /*4ab0*/  IMAD R2, R2, 0x1e5, RZ ;  /* 0x000001e502027824 */ /* 0x000fe200078e02ff */
[-C--:B------:R-:W-:Y:S01]  /*4ac0*/  IADD3 RZ, P5, PT, R21, R28.reuse, RZ ;  /* 0x0000001c15ff7210 */ /* 0x080fe20007fbe0ff */
[----:B------:R-:W-:Y:S01]  /*4ad0*/  STL [R1+0xbbc], R11 ;  /* 0x000bbc0b01007387 */ /* 0x000fe20000100800 */
[----:B--2---:R-:W-:Y:S01]  /*4ae0*/  IMAD R0, R0, 0x3e2, RZ ;  /* 0x000003e200007824 */ /* 0x004fe200078e02ff */
[-C--:B------:R-:W-:Y:S01]  /*4af0*/  IADD3 RZ, P2, PT, R12, R28.reuse, RZ ;  /* 0x0000001c0cff7210 */ /* 0x080fe20007f5e0ff */
[----:B----4-:R-:W-:Y:S01]  /*4b00*/  IMAD R4, R4, 0x3de, RZ ;  /* 0x000003de04047824 */ /* 0x010fe200078e02ff */
[----:B------:R-:W-:Y:S01]  /*4b10*/  STL [R1+0xbac], R17 ;  /* 0x000bac1101007387 */ /* 0x000fe20000100800 */
[----:B------:R-:W0:Y:S01]  /*4b20*/  LDC R12, c[0x0][0x3d8] ;  /* 0x0000f600ff0c7b82 */ /* 0x000e220000000800 */
[----:B------:R-:W-:Y:S02]  /*4b30*/  LEA.HI.X.SX32 R5, R2, R29, 0x1, P5 ;  /* 0x0000001d02057211 */ /* 0x000fe400028f0eff */
[----:B------:R2:W-:Y:S01]  /*4b40*/  STL [R1+0xb9c], R9 ;  /* 0x000b9c0901007387 */ /* 0x0005e20000100800 */
[----:B------:R-:W-:Y:S01]  /*4b50*/  IMAD R6, R6, 0x3da, RZ ;  /* 0x000003da06067824 */ /* 0x000fe200078e02ff */
[-C--:B------:R-:W-:Y:S01]  /*4b60*/  IADD3 RZ, P5, PT, R0, R28.reuse, RZ ;  /* 0x0000001c00ff7210 */ /* 0x080fe20007fbe0ff */
[----:B------:R-:W-:Y:S01]  /*4b70*/  IMAD R0, R7, 0x1e7, RZ ;  /* 0x000001e707007824 */ /* 0x000fe200078e02ff */
[----:B------:R-:W-:Y:S01]  /*4b80*/  IADD3 RZ, P3, PT, R4, R28, RZ ;  /* 0x0000001c04ff7210 */ /* 0x000fe20007f7e0ff */
[----:B------:R-:W4:Y:S01]  /*4b90*/  LDC R8, c[0x0][0x3d8] ;  /* 0x0000f600ff087b82 */ /* 0x000f220000000800 */
[----:B------:R-:W-:-:S07]  /*4ba0*/  IMAD R4, R10, 0x1e9, RZ ;  /* 0x000001e90a047824 */ /* 0x000fce00078e02ff */
[----:B--2---:R-:W2:Y:S01]  /*4bb0*/  LDC R9, c[0x0][0x3d8] ;  /* 0x0000f600ff097b82 */ /* 0x004ea20000000800 */
[----:B------:R-:W-:Y:S01]  /*4bc0*/  IADD3 RZ, P1, PT, R6, R28, RZ ;  /* 0x0000001c06ff7210 */ /* 0x000fe20007f3e0ff */
[----:B-1----:R-:W-:-:S06]  /*4bd0*/  IMAD R7, R15, 0x3ee, RZ ;  /* 0x000003ee0f077824 */ /* 0x002fcc00078e02ff */
[----:B------:R-:W1:Y:S01]  /*4be0*/  LDC R17, c[0x0][0x3d8] ;  /* 0x0000f600ff117b82 */ /* 0x000e620000000800 */
[----:B------:R-:W-:Y:S01]  /*4bf0*/  IMAD R6, R13, 0x1eb, RZ ;  /* 0x000001eb0d067824 */ /* 0x000fe200078e02ff */
[-C--:B------:R-:W-:Y:S02]  /*4c00*/  LEA.HI.X.SX32 R15, R0, R29.reuse, 0x1, P2 ;  /* 0x0000001d000f7211 */ /* 0x080fe400010f0eff */
[----:B------:R-:W-:Y:S01]  /*4c10*/  LEA.HI.X.SX32 R13, R4, R29, 0x1, P6 ;  /* 0x0000001d040d7211 */ /* 0x000fe200030f0eff */
[----:B------:R0:W-:Y:S03]  /*4c20*/  STL [R1+0xb8c], R5 ;  /* 0x000b8c0501007387 */ /* 0x0001e60000100800 */
[----:B------:R-:W1:Y:S01]  /*4c30*/  LDC R10, c[0x0][0x3d8] ;  /* 0x0000f600ff0a7b82 */ /* 0x000e620000000800 */
[----:B------:R-:W-:Y:S04]  /*4c40*/  STL [R1+0xb7c], R15 ;  /* 0x000b7c0f01007387 */ /* 0x000fe80000100800 */
[----:B------:R0:W-:Y:S02]  /*4c50*/  STL [R1+0xb6c], R13 ;  /* 0x000b6c0d01007387 */ /* 0x0001e40000100800 */
[----:B0-----:R-:W-:Y:S01]  /*4c60*/  IMAD R5, R14, 0x3ea, RZ ;  /* 0x000003ea0e057824 */ /* 0x001fe200078e02ff */
[----:B------:R-:W0:Y:S04]  /*4c70*/  LDC R11, c[0x0][0x3d8] ;  /* 0x0000f600ff0b7b82 */ /* 0x000e280000000800 */
[----:B------:R-:W-:-:S04]  /*4c80*/  IADD3 RZ, P6, PT, R5, R28, RZ ;  /* 0x0000001c05ff7210 */ /* 0x000fc80007fde0ff */
[----:B------:R-:W0:Y:S01]  /*4c90*/  LDC R13, c[0x0][0x3d8] ;  /* 0x0000f600ff0d7b82 */ /* 0x000e220000000800 */
[----:B------:R-:W-:-:S07]  /*4ca0*/  LEA.HI.X.SX32 R5, R6, R29, 0x1, P4 ;  /* 0x0000001d06057211 */ /* 0x000fce00020f0eff */
[----:B------:R-:W0:Y:S01]  /*4cb0*/  LDC R14, c[0x0][0x3d8] ;  /* 0x0000f600ff0e7b82 */ /* 0x000e220000000800 */
[----:B------:R-:W-:Y:S01]  /*4cc0*/  IMAD R2, R12, 0x3e6, RZ ;  /* 0x000003e60c027824 */ /* 0x000fe200078e02ff */
[----:B------:R1:W-:Y:S01]  /*4cd0*/  STL [R1+0xb5c], R5 ;  /* 0x000b5c0501007387 */ /* 0x0003e20000100800 */
[----:B--2---:R-:W-:Y:S01]  /*4ce0*/  IMAD R4, R9, 0x1ef, RZ ;  /* 0x000001ef09047824 */ /* 0x004fe200078e02ff */
[----:B------:R-:W-:Y:S01]  /*4cf0*/  IADD3 RZ, P4, PT, R7, R28, RZ ;  /* 0x0000001c07ff7210 */ /* 0x000fe20007f9e0ff */
[----:B------:R-:W-:-:S03]  /*4d00*/  IMAD R6, R16, 0x1f1, RZ ;  /* 0x000001f110067824 */ /* 0x000fc600078e02ff */
[----:B------:R-:W2:Y:S01]  /*4d10*/  LDC R12, c[0x0][0x3d8] ;  /* 0x0000f600ff0c7b82 */ /* 0x000ea20000000800 */
[----:B----4-:R-:W-:Y:S02]  /*4d20*/  IMAD R0, R8, 0x1ed, RZ ;  /* 0x000001ed08007824 */ /* 0x010fe400078e02ff */
[----:B-1----:R-:W-:Y:S02]  /*4d30*/  IMAD R5, R17, 0x3f6, RZ ;  /* 0x000003f611057824 */ /* 0x002fe400078e02ff */
[----:B------:R-:W-:Y:S01]  /*4d40*/  IMAD R7, R18, 0x3fa, RZ ;  /* 0x000003fa12077824 */ /* 0x000fe200078e02ff */
[-C--:B------:R-:W-:Y:S02]  /*4d50*/  LEA.HI.X.SX32 R9, R4, R29.reuse, 0x1, P3 ;  /* 0x0000001d04097211 */ /* 0x080fe400018f0eff */
[----:B------:R-:W1:Y:S01]  /*4d60*/  LDC R19, c[0x0][0x3d8] ;  /* 0x0000f600ff137b82 */ /* 0x000e620000000800 */
[----:B------:R-:W-:Y:S02]  /*4d70*/  IADD3 RZ, P3, PT, R5, R28, RZ ;  /* 0x0000001c05ff7210 */ /* 0x000fe40007f7e0ff */
[----:B------:R-:W-:-:S02]  /*4d80*/  LEA.HI.X.SX32 R5, R6, R29, 0x1, P5 ;  /* 0x0000001d06057211 */ /* 0x000fc400028f0eff */
[----:B------:R-:W-:Y:S02]  /*4d90*/  LEA.HI.X.SX32 R17, R0, R29, 0x1, P1 ;  /* 0x0000001d00117211 */ /* 0x000fe400008f0eff */
[-C--:B------:R-:W-:Y:S01]  /*4da0*/  IADD3 RZ, P5, PT, R7, R28.reuse, RZ ;  /* 0x0000001c07ff7210 */ /* 0x080fe20007fbe0ff */
[----:B------:R-:W4:Y:S01]  /*4db0*/  LDC R6, c[0x0][0x3d8] ;  /* 0x0000f600ff067b82 */ /* 0x000f220000000800 */
[----:B------:R-:W-:Y:S01]  /*4dc0*/  IMAD R0, R10, 0x1f3, RZ ;  /* 0x000001f30a007824 */ /* 0x000fe200078e02ff */
[----:B------:R-:W-:Y:S01]  /*4dd0*/  STL [R1+0xb4c], R17 ;  /* 0x000b4c1101007387 */ /* 0x000fe20000100800 */
[----:B------:R-:W-:-:S05]  /*4de0*/  IADD3 RZ, P2, PT, R2, R28, RZ ;  /* 0x0000001c02ff7210 */ /* 0x000fca0007f5e0ff */
[----:B------:R-:W1:Y:S01]  /*4df0*/  LDC R7, c[0x0][0x3d8] ;  /* 0x0000f600ff077b82 */ /* 0x000e620000000800 */
[----:B------:R-:W-:Y:S01]  /*4e00*/  STL [R1+0xb3c], R9 ;  /* 0x000b3c0901007387 */ /* 0x000fe20000100800 */
[----:B0-----:R-:W-:-:S03]  /*4e10*/  IMAD R4, R13, 0x1f5, RZ ;  /* 0x000001f50d047824 */ /* 0x001fc600078e02ff */
[----:B------:R0:W-:Y:S01]  /*4e20*/  STL [R1+0xb2c], R5 ;  /* 0x000b2c0501007387 */ /* 0x0001e20000100800 */
[-C--:B------:R-:W-:Y:S02]  /*4e30*/  LEA.HI.X.SX32 R23, R0, R29.reuse, 0x1, P2 ;  /* 0x0000001d00177211 */ /* 0x080fe400010f0eff */
[----:B------:R-:W1:Y:S01]  /*4e40*/  LDC R15, c[0x0][0x3d8] ;  /* 0x0000f600ff0f7b82 */ /* 0x000e620000000800 */
[----:B------:R-:W-:Y:S01]  /*4e50*/  IMAD R2, R11, 0x3f2, RZ ;  /* 0x000003f20b027824 */ /* 0x000fe200078e02ff */
[----:B------:R-:W-:Y:S01]  /*4e60*/  LEA.HI.X.SX32 R13, R4, R29, 0x1, P6 ;  /* 0x0000001d040d7211 */ /* 0x000fe200030f0eff */
[----:B0-----:R-:W-:-:S05]  /*4e70*/  IMAD R5, R14, 0x1f7, RZ ;  /* 0x000001f70e057824 */ /* 0x001fca00078e02ff */
[----:B------:R-:W0:Y:S01]  /*4e80*/  LDC R9, c[0x0][0x3d8] ;  /* 0x0000f600ff097b82 */ /* 0x000e220000000800 */
[----:B------:R-:W-:Y:S01]  /*4e90*/  STL [R1+0xb1c], R23 ;  /* 0x000b1c1701007387 */ /* 0x000fe20000100800 */
[----:B------:R-:W-:-:S03]  /*4ea0*/  LEA.HI.X.SX32 R5, R5, R29, 0x1, P4 ;  /* 0x0000001d05057211 */ /* 0x000fc600020f0eff */
[----:B------:R0:W3:Y:S03]  /*4eb0*/  LDL.LU R22, [R1+0x2c44] ;  /* 0x002c440001167983 */ /* 0x0000e60000300800 */
[----:B------:R-:W0:Y:S01]  /*4ec0*/  LDC R16, c[0x0][0x3d8] ;  /* 0x0000f600ff107b82 */ /* 0x000e220000000800 */
[-C--:B------:R-:W-:Y:S01]  /*4ed0*/  IADD3 RZ, P1, PT, R2, R28.reuse, RZ ;  /* 0x0000001c02ff7210 */ /* 0x080fe20007f3e0ff */
[----:B--2---:R-:W-:Y:S01]  /*4ee0*/  IMAD R2, R12, 0x3fe, RZ ;  /* 0x000003fe0c027824 */ /* 0x004fe200078e02ff */
[----:B------:R-:W-:Y:S04]  /*4ef0*/  STL [R1+0xb0c], R13 ;  /* 0x000b0c0d01007387 */ /* 0x000fe80000100800 */
[----:B------:R2:W-:Y:S01]  /*4f00*/  STL [R1+0xafc], R5 ;  /* 0x000afc0501007387 */ /* 0x0005e20000100800 */
[----:B------:R-:W0:Y:S01]  /*4f10*/  LDC R12, c[0x0][0x3d8] ;  /* 0x0000f600ff0c7b82 */ /* 0x000e220000000800 */
[-C--:B------:R-:W-:Y:S01]  /*4f20*/  IADD3 RZ, P2, PT, R2, R28.reuse, RZ ;  /* 0x0000001c02ff7210 */ /* 0x080fe20007f5e0ff */
[----:B----4-:R-:W-:Y:S01]  /*4f30*/  IMAD R0, R6, 0x1f9, RZ ;  /* 0x000001f906007824 */ /* 0x010fe200078e02ff */
[----:B-1----:R-:W-:-:S05]  /*4f40*/  LEA RZ, P6, R19, R28, 0x2 ;  /* 0x0000001c13ff7211 */ /* 0x002fca00078c10ff */
[----:B------:R-:W1:Y:S01]  /*4f50*/  LDC R10, c[0x0][0x3d8] ;  /* 0x0000f600ff0a7b82 */ /* 0x000e620000000800 */
[----:B------:R-:W-:-:S07]  /*4f60*/  IMAD R2, R7, 0x1fb, RZ ;  /* 0x000001fb07027824 */ /* 0x000fce00078e02ff */
[----:B--2---:R-:W2:Y:S01]  /*4f70*/  LDC R5, c[0x0][0x3d8] ;  /* 0x0000f600ff057b82 */ /* 0x004ea20000000800 */
[----:B------:R-:W-:Y:S01]  /*4f80*/  LEA.HI.X.SX32 R21, R2, R29, 0x1, P3 ;  /* 0x0000001d02157211 */ /* 0x000fe200018f0eff */
[----:B------:R-:W-:-:S06]  /*4f90*/  IMAD R2, R15, 0x1fd, RZ ;  /* 0x000001fd0f027824 */ /* 0x000fcc00078e02ff */
[----:B------:R-:W4:Y:S01]  /*4fa0*/  LDC R8, c[0x0][0x3d8] ;  /* 0x0000f600ff087b82 */ /* 0x000f220000000800 */
[----:B------:R-:W-:-:S07]  /*4fb0*/  LEA.HI.X.SX32 R27, R0, R29, 0x1, P1 ;  /* 0x0000001d001b7211 */ /* 0x000fce00008f0eff */
[----:B------:R-:W1:Y:S08]  /*4fc0*/  LDC R17, c[0x0][0x3d8] ;  /* 0x0000f600ff117b82 */ /* 0x000e700000000800 */
[----:B------:R-:W1:Y:S08]  /*4fd0*/  LDC R6, c[0x0][0x3d8] ;  /* 0x0000f600ff067b82 */ /* 0x000e700000000800 */
[----:B------:R-:W2:Y:S01]  /*4fe0*/  LDC R7, c[0x0][0x3d8] ;  /* 0x0000f600ff077b82 */ /* 0x000ea20000000800 */
[----:B0-----:R-:W-:-:S07]  /*4ff0*/  SHF.L.U32 R0, R9, 0x1, RZ ;  /* 0x0000000109007819 */ /* 0x001fce00000006ff */
[----:B------:R-:W0:Y:S08]  /*5000*/  LDC R19, c[0x0][0x3d8] ;  /* 0x0000f600ff137b82 */ /* 0x000e300000000800 */
[----:B------:R-:W0:Y:S08]  /*5010*/  LDC R11, c[0x0][0x3d8] ;  /* 0x0000f600ff0b7b82 */ /* 0x000e300000000800 */
[----:B------:R-:W0:Y:S01]  /*5020*/  LDC R18, c[0x0][0x3d8] ;  /* 0x0000f600ff127b82 */ /* 0x000e220000000800 */
[----:B------:R-:W-:Y:S01]  /*5030*/  LEA RZ, P4, R20, R28, 0x3 ;  /* 0x0000001c14ff7211 */ /* 0x000fe200078818ff */
[----:B------:R-:W-:-:S06]  /*5040*/  IMAD R4, R16, 0x1ff, RZ ;  /* 0x000001ff10047824 */ /* 0x000fcc00078e02ff */
[----:B------:R-:W0:Y:S01]  /*5050*/  LDC R14, c[0x0][0x3d8] ;  /* 0x0000f600ff0e7b82 */ /* 0x000e220000000800 */
[-C--:B------:R-:W-:Y:S02]  /*5060*/  LEA.HI.X.SX32 R25, R2, R29.reuse, 0x1, P5 ;  /* 0x0000001d02197211 */ /* 0x080fe400028f0eff */
[----:B------:R-:W-:Y:S01]  /*5070*/  IADD3 R20, P5, PT, R0, R28, RZ ;  /* 0x0000001c00147210 */ /* 0x000fe20007fbe0ff */
[----:B------:R-:W-:Y:S04]  /*5080*/  STL [R1+0xabc], R27 ;  /* 0x000abc1b01007387 */ /* 0x000fe80000100800 */
[----:B------:R-:W0:Y:S01]  /*5090*/  LDC R9, c[0x0][0x3d8] ;  /* 0x0000f600ff097b82 */ /* 0x000e220000000800 */
[----:B------:R2:W-:Y:S01]  /*50a0*/  STL [R1+0xaac], R21 ;  /* 0x000aac1501007387 */ /* 0x0005e20000100800 */
[----:B------:R-:W-:-:S02]  /*50b0*/  LEA.HI.X.SX32 R23, R4, R29, 0x1, P2 ;  /* 0x0000001d04177211 */ /* 0x000fc400010f0eff */
[-C--:B-1----:R-:W-:Y:S01]  /*50c0*/  LEA RZ, P2, R10, R28.reuse, 0x6 ;  /* 0x0000001c0aff7211 */ /* 0x082fe200078430ff */
[----:B------:R-:W-:Y:S01]  /*50d0*/  STL [R1+0xa9c], R25 ;  /* 0x000a9c1901007387 */ /* 0x000fe20000100800 */
[-C--:B----4-:R-:W-:Y:S02]  /*50e0*/  LEA RZ, P1, R8, R28.reuse, 0x4 ;  /* 0x0000001c08ff7211 */ /* 0x090fe400078220ff */
[----:B------:R-:W1:Y:S01]  /*50f0*/  LDC R10, c[0x0][0x3d8] ;  /* 0x0000f600ff0a7b82 */ /* 0x000e620000000800 */
[-C--:B--2---:R-:W-:Y:S02]  /*5100*/  LEA.HI.X.SX32 R21, R12, R29.reuse, 0x1, P5 ;  /* 0x0000001d0c157211 */ /* 0x084fe400028f0eff */
[----:B------:R-:W-:Y:S02]  /*5110*/  LEA RZ, P5, R5, R28, 0x7 ;  /* 0x0000001c05ff7211 */ /* 0x000fe400078a38ff */
[----:B------:R-:W-:Y:S01]  /*5120*/  LEA.HI.X.SX32 R5, R0, R29, 0x1, P6 ;  /* 0x0000001d00057211 */ /* 0x000fe200030f0eff */
[----:B------:R-:W-:Y:S01]  /*5130*/  STL [R1+0xa8c], R23 ;  /* 0x000a8c1701007387 */ /* 0x000fe20000100800 */
[----:B------:R-:W-:Y:S01]  /*5140*/  SHF.L.U32 R4, R17, 0x3, RZ ;  /* 0x0000000311047819 */ /* 0x000fe200000006ff */
[----:B------:R-:W-:Y:S01]  /*5150*/  IMAD R2, R6, 0x3b0, RZ ;  /* 0x000003b006027824 */ /* 0x000fe200078e02ff */
[----:B------:R-:W2:Y:S01]  /*5160*/  LDC R13, c[0x0][0x3d8] ;  /* 0x0000f600ff0d7b82 */ /* 0x000ea20000000800 */
[----:B------:R-:W-:Y:S01]  /*5170*/  STL.64 [R1+0x1a78], R20 ;  /* 0x001a781401007387 */ /* 0x000fe20000100a00 */
[----:B0-----:R-:W-:-:S03]  /*5180*/  IMAD.SHL.U32 R6, R19, 0x10, RZ ;  /* 0x0000001013067824 */ /* 0x001fc600078e00ff */
[----:B------:R0:W-:Y:S01]  /*5190*/  STL [R1+0xc34], R5 ;  /* 0x000c340501007387 */ /* 0x0001e20000100800 */
[----:B------:R-:W-:Y:S02]  /*51a0*/  LEA RZ, P3, R11, R28, 0x5 ;  /* 0x0000001c0bff7211 */ /* 0x000fe400078628ff */
[----:B------:R-:W4:Y:S01]  /*51b0*/  LDC R15, c[0x0][0x3d8] ;  /* 0x0000f600ff0f7b82 */ /* 0x000f220000000800 */
[----:B------:R-:W-:Y:S01]  /*51c0*/  LEA.HI.X.SX32 R17, R4, R29, 0x1, P1 ;  /* 0x0000001d04117211 */ /* 0x000fe200008f0eff */
[----:B0-----:R-:W-:-:S06]  /*51d0*/  IMAD R5, R7, 0x3b4, RZ ;  /* 0x000003b407057824 */ /* 0x001fcc00078e02ff */
[----:B------:R-:W0:Y:S01]  /*51e0*/  LDC R11, c[0x0][0x3d8] ;  /* 0x0000f600ff0b7b82 */ /* 0x000e220000000800 */
[----:B------:R-:W-:Y:S01]  /*51f0*/  IMAD R7, R18, 0x3b8, RZ ;  /* 0x000003b812077824 */ /* 0x000fe200078e02ff */
[----:B------:R-:W-:Y:S02]  /*5200*/  SHF.L.U32 R0, R14, 0x2, RZ ;  /* 0x000000020e007819 */ /* 0x000fe400000006ff */
[-C--:B------:R-:W-:Y:S02]  /*5210*/  IADD3 RZ, P1, PT, R5, R28.reuse, RZ ;  /* 0x0000001c05ff7210 */ /* 0x080fe40007f3e0ff */
[-C--:B------:R-:W-:Y:S02]  /*5220*/  LEA.HI.X.SX32 R5, R6, R29.reuse, 0x1, P3 ;  /* 0x0000001d06057211 */ /* 0x080fe400018f0eff */
[----:B------:R-:W-:Y:S01]  /*5230*/  IADD3 RZ, P3, PT, R7, R28, RZ ;  /* 0x0000001c07ff7210 */ /* 0x000fe20007f7e0ff */
[----:B------:R-:W0:Y:S01]  /*5240*/  LDC R6, c[0x0][0x3d8] ;  /* 0x0000f600ff067b82 */ /* 0x000e220000000800 */
[----:B------:R-:W-:-:S02]  /*5250*/  LEA.HI.X.SX32 R19, R0, R29, 0x1, P4 ;  /* 0x0000001d00137211 */ /* 0x000fc400020f0eff */
[----:B------:R-:W-:-:S05]  /*5260*/  SHF.L.U32 R0, R9, 0x5, RZ ;  /* 0x0000000509007819 */ /* 0x000fca00000006ff */
[----:B------:R-:W0:Y:S08]  /*5270*/  LDC R7, c[0x0][0x3d8] ;  /* 0x0000f600ff077b82 */ /* 0x000e300000000800 */
[----:B------:R-:W0:Y:S08]  /*5280*/  LDC R9, c[0x0][0x3d8] ;  /* 0x0000f600ff097b82 */ /* 0x000e300000000800 */
[----:B------:R-:W0:Y:S01]  /*5290*/  LDC R8, c[0x0][0x3d8] ;  /* 0x0000f600ff087b82 */ /* 0x000e220000000800 */
[----:B-1----:R-:W-:Y:S01]  /*52a0*/  SHF.L.U32 R4, R10, 0x6, RZ ;  /* 0x000000060a047819 */ /* 0x002fe200000006ff */
[----:B------:R-:W-:Y:S01]  /*52b0*/  STL [R1+0xc2c], R19 ;  /* 0x000c2c1301007387 */ /* 0x000fe20000100800 */
[-C--:B------:R-:W-:Y:S01]  /*52c0*/  IADD3 RZ, P4, PT, R2, R28.reuse, RZ ;  /* 0x0000001c02ff7210 */ /* 0x080fe20007f9e0ff */
[----:B----4-:R-:W-:Y:S01]  /*52d0*/  IMAD R2, R15, 0x3bc, RZ ;  /* 0x000003bc0f027824 */ /* 0x010fe200078e02ff */
[----:B--2---:R-:W-:-:S03]  /*52e0*/  LEA RZ, P6, R13, R28, 0x8 ;  /* 0x0000001c0dff7211 */ /* 0x004fc600078c40ff */
[----:B------:R-:W1:Y:S01]  /*52f0*/  LDC R10, c[0x0][0x3d8] ;  /* 0x0000f600ff0a7b82 */ /* 0x000e620000000800 */
[----:B------:R2:W-:Y:S01]  /*5300*/  STL [R1+0xc24], R17 ;  /* 0x000c241101007387 */ /* 0x0005e20000100800 */
[----:B------:R-:W-:-:S03]  /*5310*/  LEA.HI.X.SX32 R13, R0, R29, 0x1, P2 ;  /* 0x0000001d000d7211 */ /* 0x000fc600010f0eff */
[----:B------:R4:W-:Y:S01]  /*5320*/  STL [R1+0xc1c], R5 ;  /* 0x000c1c0501007387 */ /* 0x0009e20000100800 */
[----:B------:R-:W-:Y:S01]  /*5330*/  IADD3 RZ, P2, PT, R2, R28, RZ ;  /* 0x0000001c02ff7210 */ /* 0x000fe20007f5e0ff */
[----:B0-----:R-:W-:Y:S01]  /*5340*/  IMAD R0, R7, 0x76, RZ ;  /* 0x0000007607007824 */ /* 0x001fe200078e02ff */
[----:B------:R-:W-:Y:S01]  /*5350*/  SHF.L.U32 R2, R6, 0x7, RZ ;  /* 0x0000000706027819 */ /* 0x000fe200000006ff */
[----:B------:R0:W-:Y:S01]  /*5360*/  STL [R1+0xc14], R13 ;  /* 0x000c140d01007387 */ /* 0x0001e20000100800 */
[----:B------:R-:W-:Y:S01]  /*5370*/  LEA.HI.X.SX32 R15, R4, R29, 0x1, P5 ;  /* 0x0000001d040f7211 */ /* 0x000fe200028f0eff */
[----:B--2---:R-:W2:Y:S01]  /*5380*/  LDC R17, c[0x0][0x3d8] ;  /* 0x0000f600ff117b82 */ /* 0x004ea20000000800 */
[----:B----4-:R-:W-:-:S07]  /*5390*/  IMAD R5, R11, 0x3c0, RZ ;  /* 0x000003c00b057824 */ /* 0x010fce00078e02ff */
[----:B------:R-:W4:Y:S01]  /*53a0*/  LDC R11, c[0x0][0x3d8] ;  /* 0x0000f600ff0b7b82 */ /* 0x000f220000000800 */
[----:B------:R-:W-:Y:S01]  /*53b0*/  IADD3 RZ, P5, PT, R5, R28, RZ ;  /* 0x0000001c05ff7210 */ /* 0x000fe20007fbe0ff */
[----:B------:R-:W-:Y:S01]  /*53c0*/  IMAD R4, R9, 0xec, RZ ;  /* 0x000000ec09047824 */ /* 0x000fe200078e02ff */
[----:B------:R-:W-:Y:S01]  /*53d0*/  LEA.HI.X.SX32 R9, R2, R29, 0x1, P6 ;  /* 0x0000001d02097211 */ /* 0x000fe200030f0eff */
[----:B------:R-:W-:-:S04]  /*53e0*/  IMAD R5, R8, 0x3b, RZ ;  /* 0x0000003b08057824 */ /* 0x000fc800078e02ff */
[----:B0-----:R-:W0:Y:S01]  /*53f0*/  LDC R13, c[0x0][0x3d8] ;  /* 0x0000f600ff0d7b82 */ /* 0x001e220000000800 */
[----:B------:R-:W-:Y:S01]  /*5400*/  IADD3 R6, P6, PT, R0, R28, RZ ;  /* 0x0000001c00067210 */ /* 0x000fe20007fde0ff */
[----:B------:R1:W-:Y:S03]  /*5410*/  STL [R1+0xc0c], R15 ;  /* 0x000c0c0f01007387 */ /* 0x0003e60000100800 */
[----:B------:R-:W-:-:S03]  /*5420*/  LEA.HI.X.SX32 R7, R5, R29, 0x1, P6 ;  /* 0x0000001d05077211 */ /* 0x000fc600030f0eff */
[----:B------:R-:W2:Y:S01]  /*5430*/  LDC R14, c[0x0][0x3d8] ;  /* 0x0000f600ff0e7b82 */ /* 0x000ea20000000800 */
[----:B------:R-:W-:Y:S01]  /*5440*/  IADD3 R8, P6, PT, R4, R28, RZ ;  /* 0x0000001c04087210 */ /* 0x000fe20007fde0ff */
[----:B------:R1:W-:Y:S02]  /*5450*/  STL [R1+0xc04], R9 ;  /* 0x000c040901007387 */ /* 0x0003e40000100800 */
[----:B-1----:R-:W-:-:S04]  /*5460*/  IMAD R2, R10, 0x1d8, RZ ;  /* 0x000001d80a027824 */ /* 0x002fc800078e02ff */
[----:B------:R-:W1:Y:S01]  /*5470*/  LDC R15, c[0x0][0x3d8] ;  /* 0x0000f600ff0f7b82 */ /* 0x000e620000000800 */
[----:B------:R-:W-:-:S07]  /*5480*/  LEA.HI.X.SX32 R9, R0, R29, 0x1, P6 ;  /* 0x0000001d00097211 */ /* 0x000fce00030f0eff */
[----:B------:R-:W1:Y:S01]  /*5490*/  LDC R16, c[0x0][0x3d8] ;  /* 0x0000f600ff107b82 */ /* 0x000e620000000800 */
[----:B------:R4:W-:Y:S07]  /*54a0*/  STL.64 [R1+0x1a58], R6 ;  /* 0x001a580601007387 */ /* 0x0009ee0000100a00 */
[----:B---3--:R-:W3:Y:S01]  /*54b0*/  LDC R24, c[0x0][0x3d8] ;  /* 0x0000f600ff187b82 */ /* 0x008ee20000000800 */
[----:B------:R0:W-:Y:S07]  /*54c0*/  STL.64 [R1+0x1a30], R8 ;  /* 0x001a300801007387 */ /* 0x0001ee0000100a00 */
[----:B------:R-:W3:Y:S01]  /*54d0*/  LDC R12, c[0x0][0x3d8] ;  /* 0x0000f600ff0c7b82 */ /* 0x000ee20000000800 */
[----:B----4-:R-:W-:Y:S01]  /*54e0*/  IMAD R6, R11, 0x3c4, RZ ;  /* 0x000003c40b067824 */ /* 0x010fe200078e02ff */
[----:B------:R-:W-:-:S02]  /*54f0*/  LEA.HI.X.SX32 R11, R2, R29, 0x1, P4 ;  /* 0x0000001d020b7211 */ /* 0x000fc400020f0eff */
[----:B0-----:R-:W-:-:S04]  /*5500*/  IADD3 R8, P6, PT, R2, R28, RZ ;  /* 0x0000001c02087210 */ /* 0x001fc80007fde0ff */
[----:B------:R-:W0:Y:S01]  /*5510*/  LDC R18, c[0x0][0x3d8] ;  /* 0x0000f600ff127b82 */ /* 0x000e220000000800 */
[----:B------:R-:W-:Y:S01]  /*5520*/  LEA.HI.X.SX32 R9, R4, R29, 0x1, P6 ;  /* 0x0000001d04097211 */ /* 0x000fe200030f0eff */
[----:B------:R-:W-:Y:S01]  /*5530*/  IMAD R0, R13, 0x1da, RZ ;  /* 0x000001da0d007824 */ /* 0x000fe200078e02ff */
[----:B------:R-:W-:Y:S01]  /*5540*/  STL [R1+0xbf4], R11 ;  /* 0x000bf40b01007387 */ /* 0x000fe20000100800 */
[----:B--2---:R-:W-:-:S04]  /*5550*/  IMAD R2, R17, 0x1dc, RZ ;  /* 0x000001dc11027824 */ /* 0x004fc800078e02ff */
[----:B------:R-:W2:Y:S01]  /*5560*/  LDC R19, c[0x0][0x3d8] ;  /* 0x0000f600ff137b82 */ /* 0x000ea20000000800 */
[----:B------:R4:W-:Y:S01]  /*5570*/  STL.64 [R1+0x19e0], R8 ;  /* 0x0019e00801007387 */ /* 0x0009e20000100a00 */
[----:B------:R-:W-:-:S06]  /*5580*/  LEA.HI.X.SX32 R17, R0, R29, 0x1, P1 ;  /* 0x0000001d00117211 */ /* 0x000fcc00008f0eff */
[----:B------:R-:W2:Y:S01]  /*5590*/  LDC R25, c[0x0][0x3d8] ;  /* 0x0000f600ff197b82 */ /* 0x000ea20000000800 */
[----:B----4-:R-:W-:Y:S01]  /*55a0*/  IMAD R8, R14, 0xed, RZ ;  /* 0x000000ed0e087824 */ /* 0x010fe200078e02ff */
[----:B------:R-:W-:-:S06]  /*55b0*/  IADD3 R14, P1, PT, R0, R28, RZ ;  /* 0x0000001c000e7210 */ /* 0x000fcc0007f3e0ff */
[----:B------:R-:W4:Y:S01]  /*55c0*/  LDC R27, c[0x0][0x3d8] ;  /* 0x0000f600ff1b7b82 */ /* 0x000f220000000800 */
[----:B-1----:R-:W-:Y:S01]  /*55d0*/  IMAD R9, R15, 0x77, RZ ;  /* 0x000000770f097824 */ /* 0x002fe200078e02ff */
[----:B------:R-:W-:Y:S01]  /*55e0*/  LEA.HI.X.SX32 R15, R8, R29, 0x1, P1 ;  /* 0x0000001d080f7211 */ /* 0x000fe200008f0eff */
[----:B------:R-:W-:Y:S01]  /*55f0*/  IMAD R4, R16, 0xee, RZ ;  /* 0x000000ee10047824 */ /* 0x000fe200078e02ff */
[----:B------:R-:W-:Y:S04]  /*5600*/  STL [R1+0xbe4], R17 ;  /* 0x000be41101007387 */ /* 0x000fe80000100800 */
[----:B------:R-:W1:Y:S01]  /*5610*/  LDC R20, c[0x0][0x3d8] ;  /* 0x0000f600ff147b82 */ /* 0x000e620000000800 */
[----:B---3--:R-:W-:Y:S01]  /*5620*/  STL [R1+0x2c3c], R24 ;  /* 0x002c3c1801007387 */ /* 0x008fe20000100800 */
[----:B------:R-:W-:-:S03]  /*5630*/  IMAD R5, R12, 0x3c8, RZ ;  /* 0x000003c80c057824 */ /* 0x000fc600078e02ff */
[----:B------:R3:W-:Y:S02]  /*5640*/  STL.64 [R1+0x19d8], R14 ;  /* 0x0019d80e01007387 */ /* 0x0007e40000100a00 */
[-C--:B------:R-:W-:Y:S01]  /*5650*/  IADD3 RZ, P6, PT, R5, R28.reuse, RZ ;  /* 0x0000001c05ff7210 */ /* 0x080fe20007fde0ff */
[----:B0-----:R-:W-:Y:S01]  /*5660*/  IMAD R5, R18, 0x1de, RZ ;  /* 0x000001de12057824 */ /* 0x001fe200078e02ff */
[----:B------:R-:W-:Y:S01]  /*5670*/  STL [R1+0x2c40], R26 ;  /* 0x002c401a01007387 */ /* 0x000fe20000100800 */
[----:B------:R-:W0:Y:S01]  /*5680*/  LDC R23, c[0x0][0x3d8] ;  /* 0x0000f600ff177b82 */ /* 0x000e220000000800 */
[----:B---3--:R-:W-:-:S07]  /*5690*/  IADD3 R14, P1, PT, R4, R28, RZ ;  /* 0x0000001c040e7210 */ /* 0x008fce0007f3e0ff */
[----:B------:R-:W3:Y:S01]  /*56a0*/  LDC R21, c[0x0][0x3d8] ;  /* 0x0000f600ff157b82 */ /* 0x000ee20000000800 */
[-C--:B------:R-:W-:Y:S01]  /*56b0*/  LEA.HI.X.SX32 R15, R9, R29.reuse, 0x1, P1 ;  /* 0x0000001d090f7211 */ /* 0x080fe200008f0eff */
[----:B--2---:R-:W-:Y:S01]  /*56c0*/  IMAD R10, R19, 0xef, RZ ;  /* 0x000000ef130a7824 */ /* 0x004fe200078e02ff */
[CC--:B------:R-:W-:Y:S02]  /*56d0*/  IADD3 R16, P1, PT, R2.reuse, R28.reuse, RZ ;  /* 0x0000001c02107210 */ /* 0x0c0fe40007f3e0ff */
[-C--:B------:R-:W-:Y:S01]  /*56e0*/  LEA.HI.X.SX32 R19, R2, R29.reuse, 0x1, P3 ;  /* 0x0000001d02137211 */ /* 0x080fe200018f0eff */
[----:B------:R2:W-:Y:S01]  /*56f0*/  STL.64 [R1+0x1a28], R14 ;  /* 0x001a280e01007387 */ /* 0x0005e20000100a00 */
[----:B------:R-:W-:Y:S01]  /*5700*/  LEA.HI.X.SX32 R17, R4, R29, 0x1, P1 ;  /* 0x0000001d04117211 */ /* 0x000fe200008f0eff */
[----:B------:R-:W-:Y:S01]  /*5710*/  IMAD R7, R25, 0x1e, RZ ;  /* 0x0000001e19077824 */ /* 0x000fe200078e02ff */
[-C--:B------:R-:W-:Y:S01]  /*5720*/  IADD3 RZ, P4, PT, R6, R28.reuse, RZ ;  /* 0x0000001c06ff7210 */ /* 0x080fe20007f9e0ff */
[----:B----4-:R-:W-:Y:S01]  /*5730*/  IMAD R6, R27, 0x3c, RZ ;  /* 0x0000003c1b067824 */ /* 0x010fe200078e02ff */
[----:B------:R4:W-:Y:S01]  /*5740*/  STL [R1+0xbd4], R19 ;  /* 0x000bd41301007387 */ /* 0x0009e20000100800 */
[----:B------:R-:W-:Y:S01]  /*5750*/  IMAD R0, R24, 0x78, RZ ;  /* 0x0000007818007824 */ /* 0x000fe200078e02ff */
[----:B------:R-:W3:Y:S01]  /*5760*/  LDC R22, c[0x0][0x3d8] ;  /* 0x0000f600ff167b82 */ /* 0x000ee20000000800 */
[----:B--2---:R-:W-:-:S02]  /*5770*/  IADD3 R14, P3, PT, R5, R28, RZ ;  /* 0x0000001c050e7210 */ /* 0x004fc40007f7e0ff */
[-C--:B------:R-:W-:Y:S02]  /*5780*/  LEA.HI.X.SX32 R5, R5, R29.reuse, 0x1, P2 ;  /* 0x0000001d05057211 */ /* 0x080fe400010f0eff */
[-C--:B------:R-:W-:Y:S01]  /*5790*/  LEA.HI.X.SX32 R15, R10, R29.reuse, 0x1, P3 ;  /* 0x0000001d0a0f7211 */ /* 0x080fe200018f0eff */
[----:B-1----:R-:W-:Y:S01]  /*57a0*/  IMAD R13, R20, 0xf, RZ ;  /* 0x0000000f140d7824 */ /* 0x002fe200078e02ff */
[----:B------:R1:W-:Y:S01]  /*57b0*/  STL.64 [R1+0x19d0], R16 ;  /* 0x0019d01001007387 */ /* 0x0003e20000100a00 */
[----:B------:R-:W-:Y:S01]  /*57c0*/  IADD3 R18, P1, PT, R7, R28, RZ ;  /* 0x0000001c07127210 */ /* 0x000fe20007f3e0ff */
[----:B0-----:R-:W-:Y:S01]  /*57d0*/  IMAD R8, R23, 0xf0, RZ ;  /* 0x000000f017087824 */ /* 0x001fe200078e02ff */
[----:B------:R-:W0:Y:S01]  /*57e0*/  LDC R10, c[0x0][0x3d8] ;  /* 0x0000f600ff0a7b82 */ /* 0x000e220000000800 */
[----:B------:R-:W-:Y:S01]  /*57f0*/  STL [R1+0xbc4], R5 ;  /* 0x000bc40501007387 */ /* 0x000fe20000100800 */
[----:B----4-:R-:W-:-:S03]  /*5800*/  LEA.HI.X.SX32 R19, R13, R29, 0x1, P1 ;  /* 0x0000001d0d137211 */ /* 0x010fc600008f0eff */
[----:B------:R2:W-:Y:S01]  /*5810*/  STL.64 [R1+0x19c8], R14 ;  /* 0x0019c80e01007387 */ /* 0x0005e20000100a00 */
[----:B---3--:R-:W-:Y:S02]  /*5820*/  IMAD R9, R21, 0x3d4, RZ ;  /* 0x000003d415097824 */ /* 0x008fe400078e02ff */
[----:B------:R-:W-:Y:S01]  /*5830*/  IMAD R12, R26, 0x3cc, RZ ;  /* 0x000003cc1a0c7824 */ /* 0x000fe200078e02ff */
[-C--:B-1----:R-:W-:Y:S01]  /*5840*/  IADD3 R16, P2, PT, R6, R28.reuse, RZ ;  /* 0x0000001c06107210 */ /* 0x082fe20007f5e0ff */
[----:B------:R-:W-:Y:S01]  /*5850*/  STL.64 [R1+0x1a70], R18 ;  /* 0x001a701201007387 */ /* 0x000fe20000100a00 */
[-C--:B------:R-:W-:Y:S01]  /*5860*/  IADD3 R4, P1, PT, R8, R28.reuse, RZ ;  /* 0x0000001c08047210 */ /* 0x080fe20007f3e0ff */
[----:B------:R-:W-:Y:S01]  /*5870*/  IMAD R11, R22, 0x3d0, RZ ;  /* 0x000003d0160b7824 */ /* 0x000fe200078e02ff */
[----:B------:R-:W-:Y:S01]  /*5880*/  LEA.HI.X.SX32 R17, R7, R29, 0x1, P2 ;  /* 0x0000001d07117211 */ /* 0x000fe200010f0eff */
[----:B------:R-:W1:Y:S01]  /*5890*/  LDC R21, c[0x0][0x3d8] ;  /* 0x0000f600ff157b82 */ /* 0x000e620000000800 */
[----:B--2---:R-:W-:-:S04]  /*58a0*/  IADD3 R14, P3, PT, R0, R28, RZ ;  /* 0x0000001c000e7210 */ /* 0x004fc80007f7e0ff */
[-C--:B------:R-:W-:Y:S01]  /*58b0*/  LEA.HI.X.SX32 R15, R6, R29.reuse, 0x1, P3 ;  /* 0x0000001d060f7211 */ /* 0x080fe200018f0eff */
[----:B------:R-:W-:Y:S01]  /*58c0*/  STL.64 [R1+0x1a68], R16 ;  /* 0x001a681001007387 */ /* 0x000fe20000100a00 */
[----:B------:R-:W-:Y:S01]  /*58d0*/  LEA.HI.X.SX32 R5, R0, R29, 0x1, P1 ;  /* 0x0000001d00057211 */ /* 0x000fe200008f0eff */
[----:B------:R-:W2:Y:S02]  /*58e0*/  LDC R6, c[0x0][0x3d8] ;  /* 0x0000f600ff067b82 */ /* 0x000ea40000000800 */
[----:B------:R3:W-:Y:S06]  /*58f0*/  STL.64 [R1+0x1a50], R14 ;  /* 0x001a500e01007387 */ /* 0x0007ec0000100a00 */
[----:B------:R-:W4:Y:S08]  /*5900*/  LDC R7, c[0x0][0x3d8] ;  /* 0x0000f600ff077b82 */ /* 0x000f300000000800 */
[----:B---3--:R-:W3:Y:S01]  /*5910*/  LDC R14, c[0x0][0x3d8] ;  /* 0x0000f600ff0e7b82 */ /* 0x008ee20000000800 */
[----:B------:R0:W-:Y:S01]  /*5920*/  STL.64 [R1+0x1a20], R4 ;  /* 0x001a200401007387 */ /* 0x0001e20000100a00 */
[----:B------:R-:W-:-:S02]  /*5930*/  IADD3 RZ, P3, PT, R11, R28, RZ ;  /* 0x0000001c0bff7210 */ /* 0x000fc40007f7e0ff */
[----:B------:R-:W-:-:S04]  /*5940*/  IADD3 RZ, P1, PT, R9, R28, RZ ;  /* 0x0000001c09ff7210 */ /* 0x000fc80007f3e0ff */
[----:B------:R-:W1:Y:S08]  /*5950*/  LDC R9, c[0x0][0x3d8] ;  /* 0x0000f600ff097b82 */ /* 0x000e700000000800 */
[----:B0-----:R-:W0:Y:S01]  /*5960*/  LDC R4, c[0x0][0x3d8] ;  /* 0x0000f600ff047b82 */ /* 0x001e220000000800 */
[----:B---3--:R-:W-:-:S07]  /*5970*/  IMAD R0, R14, 0x1e0, RZ ;  /* 0x000001e00e007824 */ /* 0x008fce00078e02ff */
[----:B------:R-:W3:Y:S08]  /*5980*/  LDC R5, c[0x0][0x3d8] ;  /* 0x0000f600ff057b82 */ /* 0x000ef00000000800 */
[----:B------:R-:W0:Y:S01]  /*5990*/  LDC R14, c[0x0][0x3d8] ;  /* 0x0000f600ff0e7b82 */ /* 0x000e220000000800 */
[----:B------:R-:W-:Y:S01]  /*59a0*/  LEA.HI.X.SX32 R13, R0, R29, 0x1, P5 ;  /* 0x0000001d000d7211 */ /* 0x000fe200028f0eff */
[----:B--2---:R-:W-:-:S04]  /*59b0*/  IMAD R6, R6, 0xf1, RZ ;  /* 0x000000f106067824 */ /* 0x004fc800078e02ff */
[----:B------:R2:W-:Y:S01]  /*59c0*/  STL [R1+0xbb4], R13 ;  /* 0x000bb40d01007387 */ /* 0x0005e20000100800 */
[----:B----4-:R-:W-:Y:S01]  /*59d0*/  IMAD R7, R7, 0x79, RZ ;  /* 0x0000007907077824 */ /* 0x010fe200078e02ff */
[-C--:B------:R-:W-:Y:S01]  /*59e0*/  IADD3 RZ, P2, PT, R12, R28.reuse, RZ ;  /* 0x0000001c0cff7210 */ /* 0x080fe20007f5e0ff */
[----:B------:R-:W4:Y:S08]  /*59f0*/  LDC R11, c[0x0][0x3d8] ;  /* 0x0000f600ff0b7b82 */ /* 0x000f300000000800 */
[----:B------:R-:W1:Y:S01]  /*5a00*/  LDC R12, c[0x0][0x3d8] ;  /* 0x0000f600ff0c7b82 */ /* 0x000e620000000800 */
[----:B0-----:R-:W-:Y:S01]  /*5a10*/  IMAD R2, R14, 0x3d8, RZ ;  /* 0x000003d80e027824 */ /* 0x001fe200078e02ff */
[----:B------:R-:W-:Y:S01]  /*5a20*/  IADD3 R14, P5, PT, R0, R28, RZ ;  /* 0x0000001c000e7210 */ /* 0x000fe20007fbe0ff */
[----:B------:R-:W-:-:S05]  /*5a30*/  IMAD R0, R4, 0x1e2, RZ ;  /* 0x000001e204007824 */ /* 0x000fca00078e02ff */
[----:B--2---:R-:W0:Y:S01]  /*5a40*/  LDC R13, c[0x0][0x3d8] ;  /* 0x0000f600ff0d7b82 */ /* 0x004e220000000800 */
[-C--:B------:R-:W-:Y:S02]  /*5a50*/  LEA.HI.X.SX32 R15, R8, R29.reuse, 0x1, P5 ;  /* 0x0000001d080f7211 */ /* 0x080fe400028f0eff */
[C---:B------:R-:W-:Y:S02]  /*5a60*/  LEA.HI.X.SX32 R27, R0.reuse, R29, 0x1, P4 ;  /* 0x0000001d001b7211 */ /* 0x040fe400020f0eff */
[-C--:B------:R-:W-:Y:S01]  /*5a70*/  IADD3 R26, P4, PT, R0, R28.reuse, RZ ;  /* 0x0000001c001a7210 */ /* 0x080fe20007f9e0ff */
[----:B------:R-:W-:Y:S01]  /*5a80*/  STL.64 [R1+0x19c0], R14 ;  /* 0x0019c00e01007387 */ /* 0x000fe20000100a00 */
[----:B---3--:R-:W-:Y:S01]  /*5a90*/  IMAD R4, R5, 0xf2, RZ ;  /* 0x000000f205047824 */ /* 0x008fe200078e02ff */
[----:B------:R-:W2:Y:S02]  /*5aa0*/  LDC R8, c[0x0][0x3d8] ;  /* 0x0000f600ff087b82 */ /* 0x000ea40000000800 */
[----:B------:R3:W-:Y:S01]  /*5ab0*/  STL [R1+0xba4], R27 ;  /* 0x000ba41b01007387 */ /* 0x0007e20000100800 */
[----:B------:R-:W-:Y:S01]  /*5ac0*/  IADD3 RZ, P5, PT, R2, R28, RZ ;  /* 0x0000001c02ff7210 */ /* 0x000fe20007fbe0ff */
[----:B-1----:R-:W-:-:S04]  /*5ad0*/  IMAD R2, R9, 0x1e4, RZ ;  /* 0x000001e409027824 */ /* 0x002fc800078e02ff */
[----:B------:R-:W1:Y:S01]  /*5ae0*/  LDC R17, c[0x0][0x3d8] ;  /* 0x0000f600ff117b82 */ /* 0x000e620000000800 */
[----:B---3--:R-:W-:-:S07]  /*5af0*/  LEA.HI.X.SX32 R27, R6, R29, 0x1, P4 ;  /* 0x0000001d061b7211 */ /* 0x008fce00020f0eff */
[----:B------:R-:W3:Y:S01]  /*5b00*/  LDC R14, c[0x0][0x3d8] ;  /* 0x0000f600ff0e7b82 */ /* 0x000ee20000000800 */
[----:B------:R4:W-:Y:S01]  /*5b10*/  STL.64 [R1+0x19b8], R26 ;  /* 0x0019b81a01007387 */ /* 0x0009e20000100a00 */
[----:B------:R-:W-:-:S06]  /*5b20*/  LEA.HI.X.SX32 R25, R2, R29, 0x1, P6 ;  /* 0x0000001d02197211 */ /* 0x000fcc00030f0eff */
[----:B------:R-:W0:Y:S01]  /*5b30*/  LDC R15, c[0x0][0x3d8] ;  /* 0x0000f600ff0f7b82 */ /* 0x000e220000000800 */
[----:B----4-:R-:W-:-:S07]  /*5b40*/  IADD3 R26, P4, PT, R4, R28, RZ ;  /* 0x0000001c041a7210 */ /* 0x010fce0007f9e0ff */
[----:B------:R-:W4:Y:S01]  /*5b50*/  LDC R16, c[0x0][0x3d8] ;  /* 0x0000f600ff107b82 */ /* 0x000f220000000800 */
[----:B------:R-:W-:-:S05]  /*5b60*/  LEA.HI.X.SX32 R27, R7, R29, 0x1, P4 ;  /* 0x0000001d071b7211 */ /* 0x000fca00020f0eff */
[----:B------:R1:W-:Y:S02]  /*5b70*/  STL.64 [R1+0x1a18], R26 ;  /* 0x001a181a01007387 */ /* 0x0003e40000100a00 */
[----:B------:R-:W4:Y:S08]  /*5b80*/  LDC R18, c[0x0][0x3d8] ;  /* 0x0000f600ff127b82 */ /* 0x000f300000000800 */
[----:B------:R-:W4:Y:S01]  /*5b90*/  LDC R19, c[0x0][0x3d8] ;  /* 0x0000f600ff137b82 */ /* 0x000f220000000800 */
[----:B-1----:R1:W4:Y:S04]  /*5ba0*/  LDL.LU R26, [R1+0x2c40] ;  /* 0x002c4000011a7983 */ /* 0x0023280000300800 */
[----:B------:R-:W-:Y:S03]  /*5bb0*/  STL [R1+0xb94], R25 ;  /* 0x000b941901007387 */ /* 0x000fe60000100800 */
[----:B------:R-:W1:Y:S01]  /*5bc0*/  LDC R23, c[0x0][0x3d8] ;  /* 0x0000f600ff177b82 */ /* 0x000e620000000800 */
[----:B------:R0:W4:Y:S01]  /*5bd0*/  LDL.LU R24, [R1+0x2c3c] ;  /* 0x002c3c0001187983 */ /* 0x0001220000300800 */
[----:B---3--:R-:W-:Y:S01]  /*5be0*/  IMAD R9, R14, 0x3dc, RZ ;  /* 0x000003dc0e097824 */ /* 0x008fe200078e02ff */
[----:B------:R-:W-:Y:S01]  /*5bf0*/  IADD3 R14, P4, PT, R2, R28, RZ ;  /* 0x0000001c020e7210 */ /* 0x000fe20007f9e0ff */
[----:B------:R-:W-:-:S02]  /*5c00*/  IMAD R5, R10, 0x1e6, RZ ;  /* 0x000001e60a057824 */ /* 0x000fc400078e02ff */
[----:B--2---:R-:W-:Y:S02]  /*5c10*/  IMAD R6, R8, 0xf4, RZ ;  /* 0x000000f408067824 */ /* 0x004fe400078e02ff */
[----:B------:R-:W2:Y:S01]  /*5c20*/  LDC R20, c[0x0][0x3d8] ;  /* 0x0000f600ff147b82 */ /* 0x000ea20000000800 */
[----:B------:R-:W-:Y:S02]  /*5c30*/  IMAD R10, R11, 0xf3, RZ ;  /* 0x000000f30b0a7824 */ /* 0x000fe400078e02ff */
[----:B0-----:R-:W-:Y:S01]  /*5c40*/  IMAD R8, R15, 0x3e0, RZ ;  /* 0x000003e00f087824 */ /* 0x001fe200078e02ff */
[-C--:B------:R-:W-:Y:S01]  /*5c50*/  LEA.HI.X.SX32 R15, R4, R29.reuse, 0x1, P4 ;  /* 0x0000001d040f7211 */ /* 0x080fe200020f0eff */
[----:B------:R-:W-:Y:S01]  /*5c60*/  IMAD R11, R12, 0x3d, RZ ;  /* 0x0000003d0c0b7824 */ /* 0x000fe200078e02ff */
[CC--:B------:R-:W-:Y:S02]  /*5c70*/  IADD3 R12, P6, PT, R5.reuse, R28.reuse, RZ ;  /* 0x0000001c050c7210 */ /* 0x0c0fe40007fde0ff */
[----:B------:R-:W-:Y:S01]  /*5c80*/  LEA.HI.X.SX32 R5, R5, R29, 0x1, P2 ;  /* 0x0000001d05057211 */ /* 0x000fe200010f0eff */
[----:B------:R-:W-:Y:S01]  /*5c90*/  STL.64 [R1+0x19b0], R14 ;  /* 0x0019b00e01007387 */ /* 0x000fe20000100a00 */
[----:B------:R-:W-:Y:S01]  /*5ca0*/  IMAD R0, R13, 0x7a, RZ ;  /* 0x0000007a0d007824 */ /* 0x000fe200078e02ff */
[----:B------:R-:W0:Y:S01]  /*5cb0*/  LDC R22, c[0x0][0x3d8] ;  /* 0x0000f600ff167b82 */ /* 0x000e220000000800 */
[----:B------:R-:W-:Y:S01]  /*5cc0*/  IMAD.MOV.U32 R4, RZ, RZ, R12 ;  /* 0x000000ffff047224 */ /* 0x000fe200078e000c */
[----:B------:R3:W-:Y:S04]  /*5cd0*/  STL [R1+0x19a8], R12 ;  /* 0x0019a80c01007387 */ /* 0x0007e80000100800 */
[----:B------:R3:W-:Y:S02]  /*5ce0*/  STL [R1+0xb84], R5 ;  /* 0x000b840501007387 */ /* 0x0007e40000100800 */
[----:B---3--:R-:W-:-:S02]  /*5cf0*/  IADD3 R12, P2, PT, R6, R28, RZ ;  /* 0x0000001c060c7210 */ /* 0x008fc40007f5e0ff */
[----:B------:R-:W-:Y:S02]  /*5d00*/  MOV R5, R13 ;  /* 0x0000000d00057202 */ /* 0x000fe40000000f00 */
[-C--:B------:R-:W-:Y:S02]  /*5d10*/  LEA.HI.X.SX32 R5, R10, R29.reuse, 0x1, P6 ;  /* 0x0000001d0a057211 */ /* 0x080fe400030f0eff */
[-C--:B------:R-:W-:Y:S01]  /*5d20*/  IADD3 RZ, P6, PT, R9, R28.reuse, RZ ;  /* 0x0000001c09ff7210 */ /* 0x080fe20007fde0ff */
[----:B----4-:R-:W-:Y:S01]  /*5d30*/  IMAD R7, R16, 0x3e4, RZ ;  /* 0x000003e410077824 */ /* 0x010fe200078e02ff */
[----:B------:R-:W3:Y:S01]  /*5d40*/  LDC R9, c[0x0][0x3d8] ;  /* 0x0000f600ff097b82 */ /* 0x000ee20000000800 */
[C---:B------:R-:W-:Y:S02]  /*5d50*/  IADD3 R14, P4, PT, R0.reuse, R28, RZ ;  /* 0x0000001c000e7210 */ /* 0x040fe40007f9e0ff */
[-C--:B------:R-:W-:Y:S01]  /*5d60*/  LEA.HI.X.SX32 R13, R0, R29.reuse, 0x1, P2 ;  /* 0x0000001d000d7211 */ /* 0x080fe200010f0eff */
[----:B------:R-:W-:Y:S01]  /*5d70*/  IMAD R0, R17, 0x1e8, RZ ;  /* 0x000001e811007824 */ /* 0x000fe200078e02ff */
[----:B------:R-:W-:Y:S01]  /*5d80*/  LEA.HI.X.SX32 R15, R11, R29, 0x1, P4 ;  /* 0x0000001d0b0f7211 */ /* 0x000fe200020f0eff */
[----:B------:R-:W-:-:S02]  /*5d90*/  IMAD R2, R18, 0x1ea, RZ ;  /* 0x000001ea12027824 */ /* 0x000fc400078e02ff */
[----:B------:R-:W4:Y:S01]  /*5da0*/  LDC R10, c[0x0][0x3d8] ;  /* 0x0000f600ff0a7b82 */ /* 0x000f220000000800 */
[CC--:B------:R-:W-:Y:S01]  /*5db0*/  LEA.HI.X.SX32 R25, R0.reuse, R29.reuse, 0x1, P3 ;  /* 0x0000001d00197211 */ /* 0x0c0fe200018f0eff */
[----:B------:R-:W-:Y:S01]  /*5dc0*/  STL [R1+0x19ac], R5 ;  /* 0x0019ac0501007387 */ /* 0x000fe20000100800 */
[-C--:B------:R-:W-:Y:S02]  /*5dd0*/  IADD3 R18, P3, PT, R0, R28.reuse, RZ ;  /* 0x0000001c00127210 */ /* 0x080fe40007f7e0ff */
[-C--:B------:R-:W-:Y:S01]  /*5de0*/  IADD3 RZ, P2, PT, R7, R28.reuse, RZ ;  /* 0x0000001c07ff7210 */ /* 0x080fe20007f5e0ff */
[----:B------:R0:W-:Y:S02]  /*5df0*/  STL.64 [R1+0x1a48], R14 ;  /* 0x001a480e01007387 */ /* 0x0001e40000100a00 */
[----:B------:R-:W4:Y:S01]  /*5e00*/  LDC R11, c[0x0][0x3d8] ;  /* 0x0000f600ff0b7b82 */ /* 0x000f220000000800 */
[----:B------:R-:W-:Y:S01]  /*5e10*/  IMAD R7, R19, 0xf5, RZ ;  /* 0x000000f513077824 */ /* 0x000fe200078e02ff */
[----:B------:R-:W-:Y:S01]  /*5e20*/  LEA.HI.X.SX32 R19, R6, R29, 0x1, P3 ;  /* 0x0000001d06137211 */ /* 0x000fe200018f0eff */
[----:B------:R0:W-:Y:S01]  /*5e30*/  STL.64 [R1+0x1a10], R12 ;  /* 0x001a100c01007387 */ /* 0x0001e20000100a00 */
[----:B------:R-:W-:Y:S01]  /*5e40*/  IMAD R4, R21, 0xf6, RZ ;  /* 0x000000f615047824 */ /* 0x000fe200078e02ff */
[----:B------:R-:W-:-:S03]  /*5e50*/  IADD3 RZ, P4, PT, R8, R28, RZ ;  /* 0x0000001c08ff7210 */ /* 0x000fc60007f9e0ff */
[----:B------:R-:W4:Y:S01]  /*5e60*/  LDC R16, c[0x0][0x3d8] ;  /* 0x0000f600ff107b82 */ /* 0x000f220000000800 */
[----:B------:R-:W-:Y:S01]  /*5e70*/  STL [R1+0xb74], R25 ;  /* 0x000b741901007387 */ /* 0x000fe20000100800 */
[----:B-1----:R-:W-:-:S06]  /*5e80*/  IMAD R0, R23, 0x3ec, RZ ;  /* 0x000003ec17007824 */ /* 0x002fcc00078e02ff */
[----:B0-----:R-:W0:Y:S01]  /*5e90*/  LDC R14, c[0x0][0x3d8] ;  /* 0x0000f600ff0e7b82 */ /* 0x001e220000000800 */
[----:B--2---:R-:W-:Y:S01]  /*5ea0*/  IMAD R8, R20, 0x7b, RZ ;  /* 0x0000007b14087824 */ /* 0x004fe200078e02ff */
[C---:B------:R-:W-:Y:S01]  /*5eb0*/  LEA.HI.X.SX32 R23, R2.reuse, R29, 0x1, P1 ;  /* 0x0000001d02177211 */ /* 0x040fe200008f0eff */
[----:B------:R1:W-:Y:S05]  /*5ec0*/  STL.64 [R1+0x19a0], R18 ;  /* 0x0019a01201007387 */ /* 0x0003ea0000100a00 */
[----:B------:R-:W2:Y:S01]  /*5ed0*/  LDC R13, c[0x0][0x3d8] ;  /* 0x0000f600ff0d7b82 */ /* 0x000ea20000000800 */
[----:B------:R-:W-:-:S07]  /*5ee0*/  IADD3 R20, P3, PT, R2, R28, RZ ;  /* 0x0000001c02147210 */ /* 0x000fce0007f7e0ff */
[----:B------:R-:W4:Y:S01]  /*5ef0*/  LDC R12, c[0x0][0x3d8] ;  /* 0x0000f600ff0c7b82 */ /* 0x000f220000000800 */
[----:B-1----:R-:W-:-:S07]  /*5f00*/  IADD3 R18, P1, PT, R4, R28, RZ ;  /* 0x0000001c04127210 */ /* 0x002fce0007f3e0ff */
[----:B------:R-:W1:Y:S01]  /*5f10*/  LDC R15, c[0x0][0x3d8] ;  /* 0x0000f600ff0f7b82 */ /* 0x000e620000000800 */
[-C--:B------:R-:W-:Y:S02]  /*5f20*/  LEA.HI.X.SX32 R19, R8, R29.reuse, 0x1, P1 ;  /* 0x0000001d08137211 */ /* 0x080fe400008f0eff */
[-C--:B------:R-:W-:Y:S01]  /*5f30*/  IADD3 RZ, P1, PT, R0, R28.reuse, RZ ;  /* 0x0000001c00ff7210 */ /* 0x080fe20007f3e0ff */
[----:B---3--:R-:W-:Y:S01]  /*5f40*/  IMAD R0, R9, 0x1ec, RZ ;  /* 0x000001ec09007824 */ /* 0x008fe200078e02ff */
[-C--:B------:R-:W-:Y:S01]  /*5f50*/  LEA.HI.X.SX32 R21, R7, R29.reuse, 0x1, P3 ;  /* 0x0000001d07157211 */ /* 0x080fe200018f0eff */
[----:B------:R-:W-:Y:S01]  /*5f60*/  IMAD R5, R22, 0x3e8, RZ ;  /* 0x000003e816057824 */ /* 0x000fe200078e02ff */
[----:B------:R3:W-:Y:S01]  /*5f70*/  STL [R1+0xb64], R23 ;  /* 0x000b641701007387 */ /* 0x0007e20000100800 */
[----:B----4-:R-:W-:Y:S01]  /*5f80*/  IMAD R2, R10, 0x1ee, RZ ;  /* 0x000001ee0a027824 */ /* 0x010fe200078e02ff */
[CC--:B------:R-:W-:Y:S01]  /*5f90*/  LEA.HI.X.SX32 R27, R0.reuse, R29.reuse, 0x1, P5 ;  /* 0x0000001d001b7211 */ /* 0x0c0fe200028f0eff */
[----:B------:R-:W-:Y:S01]  /*5fa0*/  IMAD R7, R11, 0xf7, RZ ;  /* 0x000000f70b077824 */ /* 0x000fe200078e02ff */
[-C--:B------:R-:W-:Y:S01]  /*5fb0*/  IADD3 R10, P5, PT, R0, R28.reuse, RZ ;  /* 0x0000001c000a7210 */ /* 0x080fe20007fbe0ff */
[----:B------:R-:W-:Y:S01]  /*5fc0*/  STL.64 [R1+0x1998], R20 ;  /* 0x0019981401007387 */ /* 0x000fe20000100a00 */
[-C--:B------:R-:W-:Y:S01]  /*5fd0*/  IADD3 RZ, P3, PT, R5, R28.reuse, RZ ;  /* 0x0000001c05ff7210 */ /* 0x080fe20007f7e0ff */
[----:B------:R-:W4:Y:S02]  /*5fe0*/  LDC R17, c[0x0][0x3d8] ;  /* 0x0000f600ff117b82 */ /* 0x000f240000000800 */
[----:B------:R1:W-:Y:S01]  /*5ff0*/  STL.64 [R1+0x1a08], R18 ;  /* 0x001a081201007387 */ /* 0x0003e20000100a00 */
[-C--:B------:R-:W-:Y:S01]  /*6000*/  LEA.HI.X.SX32 R11, R4, R29.reuse, 0x1, P5 ;  /* 0x0000001d040b7211 */ /* 0x080fe200028f0eff */
[----:B0-----:R-:W-:Y:S01]  /*6010*/  IMAD R5, R14, 0x3e, RZ ;  /* 0x0000003e0e057824 */ /* 0x001fe200078e02ff */
[C---:B------:R-:W-:Y:S01]  /*6020*/  IADD3 R14, P5, PT, R2.reuse, R28, RZ ;  /* 0x0000001c020e7210 */ /* 0x040fe20007fbe0ff */
[----:B------:R-:W-:Y:S01]  /*6030*/  STL [R1+0xb54], R27 ;  /* 0x000b541b01007387 */ /* 0x000fe20000100800 */
[----:B--2---:R-:W-:Y:S01]  /*6040*/  IMAD R4, R13, 0x3f0, RZ ;  /* 0x000003f00d047824 */ /* 0x004fe200078e02ff */
[-C--:B------:R-:W-:Y:S01]  /*6050*/  LEA.HI.X.SX32 R13, R2, R29.reuse, 0x1, P6 ;  /* 0x0000001d020d7211 */ /* 0x080fe200030f0eff */
[----:B------:R-:W-:Y:S01]  /*6060*/  IMAD R8, R12, 0x1f, RZ ;  /* 0x0000001f0c087824 */ /* 0x000fe200078e02ff */
[----:B---3--:R-:W0:Y:S01]  /*6070*/  LDC R23, c[0x0][0x3d8] ;  /* 0x0000f600ff177b82 */ /* 0x008e220000000800 */
[----:B------:R2:W-:Y:S07]  /*6080*/  STL.64 [R1+0x1990], R10 ;  /* 0x0019900a01007387 */ /* 0x0005ee0000100a00 */
[----:B-1----:R-:W1:Y:S01]  /*6090*/  LDC R18, c[0x0][0x3d8] ;  /* 0x0000f600ff127b82 */ /* 0x002e620000000800 */
[----:B------:R-:W-:Y:S01]  /*60a0*/  IMAD R6, R15, 0xf8, RZ ;  /* 0x000000f80f067824 */ /* 0x000fe200078e02ff */
[----:B------:R-:W-:-:S02]  /*60b0*/  LEA.HI.X.SX32 R15, R7, R29, 0x1, P5 ;  /* 0x0000001d070f7211 */ /* 0x000fc400028f0eff */
[----:B--2---:R-:W-:Y:S01]  /*60c0*/  IADD3 R10, P6, PT, R5, R28, RZ ;  /* 0x0000001c050a7210 */ /* 0x004fe20007fde0ff */
[----:B------:R-:W-:-:S03]  /*60d0*/  IMAD R0, R16, 0x7c, RZ ;  /* 0x0000007c10007824 */ /* 0x000fc600078e02ff */
[----:B------:R-:W2:Y:S01]  /*60e0*/  LDC R19, c[0x0][0x3d8] ;  /* 0x0000f600ff137b82 */ /* 0x000ea20000000800 */
[----:B------:R-:W-:Y:S01]  /*60f0*/  LEA.HI.X.SX32 R11, R8, R29, 0x1, P6 ;  /* 0x0000001d080b7211 */ /* 0x000fe200030f0eff */
[----:B------:R3:W-:Y:S01]  /*6100*/  STL [R1+0xb44], R13 ;  /* 0x000b440d01007387 */ /* 0x0007e20000100800 */
[----:B------:R-:W-:-:S03]  /*6110*/  IADD3 R12, P5, PT, R0, R28, RZ ;  /* 0x0000001c000c7210 */ /* 0x000fc60007fbe0ff */
[----:B------:R-:W-:Y:S02]  /*6120*/  STL.64 [R1+0x1988], R14 ;  /* 0x0019880e01007387 */ /* 0x000fe40000100a00 */
[----:B------:R-:W0:Y:S02]  /*6130*/  LDC R20, c[0x0][0x3d8] ;  /* 0x0000f600ff147b82 */ /* 0x000e240000000800 */
[----:B------:R3:W-:Y:S06]  /*6140*/  STL.64 [R1+0x1a60], R10 ;  /* 0x001a600a01007387 */ /* 0x0007ec0000100a00 */
[----:B------:R-:W0:Y:S01]  /*6150*/  LDC R21, c[0x0][0x3d8] ;  /* 0x0000f600ff157b82 */ /* 0x000e220000000800 */
[----:B---3--:R-:W-:-:S02]  /*6160*/  LEA.HI.X.SX32 R13, R5, R29, 0x1, P5 ;  /* 0x0000001d050d7211 */ /* 0x008fc400028f0eff */
[----:B------:R-:W-:-:S05]  /*6170*/  IADD3 R10, P6, PT, R6, R28, RZ ;  /* 0x0000001c060a7210 */ /* 0x000fca0007fde0ff */
[----:B------:R-:W3:Y:S01]  /*6180*/  LDC R9, c[0x0][0x3d8] ;  /* 0x0000f600ff097b82 */ /* 0x000ee20000000800 */
[----:B------:R-:W-:Y:S01]  /*6190*/  LEA.HI.X.SX32 R11, R0, R29, 0x1, P6 ;  /* 0x0000001d000b7211 */ /* 0x000fe200030f0eff */
[----:B-1----:R-:W-:Y:S01]  /*61a0*/  IMAD R0, R18, 0x1f0, RZ ;  /* 0x000001f012007824 */ /* 0x002fe200078e02ff */
[----:B------:R1:W-:Y:S01]  /*61b0*/  STL.64 [R1+0x1a40], R12 ;  /* 0x001a400c01007387 */ /* 0x0003e20000100a00 */
[----:B----4-:R-:W-:-:S04]  /*61c0*/  IMAD R2, R17, 0x3f4, RZ ;  /* 0x000003f411027824 */ /* 0x010fc800078e02ff */
[----:B------:R-:W4:Y:S01]  /*61d0*/  LDC R22, c[0x0][0x3d8] ;  /* 0x0000f600ff167b82 */ /* 0x000f220000000800 */
[----:B------:R2:W-:Y:S01]  /*61e0*/  STL.64 [R1+0x1a00], R10 ;  /* 0x001a000a01007387 */ /* 0x0005e20000100a00 */
[C---:B------:R-:W-:Y:S02]  /*61f0*/  LEA.HI.X.SX32 R5, R0.reuse, R29, 0x1, P4 ;  /* 0x0000001d00057211 */ /* 0x040fe400020f0eff */
[-C--:B------:R-:W-:Y:S02]  /*6200*/  IADD3 R14, P4, PT, R0, R28.reuse, RZ ;  /* 0x0000001c000e7210 */ /* 0x080fe40007f9e0ff */
[-C--:B------:R-:W-:Y:S02]  /*6210*/  IADD3 RZ, P6, PT, R2, R28.reuse, RZ ;  /* 0x0000001c02ff7210 */ /* 0x080fe40007fde0ff */
[----:B-1----:R-:W1:Y:S01]  /*6220*/  LDC R12, c[0x0][0x3d8] ;  /* 0x0000f600ff0c7b82 */ /* 0x002e620000000800 */
[----:B------:R-:W-:-:S07]  /*6230*/  IADD3 RZ, P5, PT, R4, R28, RZ ;  /* 0x0000001c04ff7210 */ /* 0x000fce0007fbe0ff */
[----:B--2---:R-:W2:Y:S01]  /*6240*/  LDC R11, c[0x0][0x3d8] ;  /* 0x0000f600ff0b7b82 */ /* 0x004ea20000000800 */
[----:B------:R-:W-:Y:S01]  /*6250*/  IMAD R2, R19, 0x1f2, RZ ;  /* 0x000001f213027824 */ /* 0x000fe200078e02ff */
[----:B------:R-:W-:Y:S01]  /*6260*/  LEA.HI.X.SX32 R15, R6, R29, 0x1, P4 ;  /* 0x0000001d060f7211 */ /* 0x000fe200020f0eff */
[----:B0-----:R-:W-:-:S05]  /*6270*/  IMAD R4, R23, 0xfa, RZ ;  /* 0x000000fa17047824 */ /* 0x001fca00078e02ff */
[----:B------:R-:W0:Y:S01]  /*6280*/  LDC R13, c[0x0][0x3d8] ;  /* 0x0000f600ff0d7b82 */ /* 0x000e220000000800 */
[----:B------:R-:W-:Y:S01]  /*6290*/  IMAD R7, R20, 0xf9, RZ ;  /* 0x000000f914077824 */ /* 0x000fe200078e02ff */
[----:B------:R-:W-:Y:S01]  /*62a0*/  STL [R1+0xb34], R5 ;  /* 0x000b340501007387 */ /* 0x000fe20000100800 */
[----:B------:R-:W-:Y:S01]  /*62b0*/  IMAD R8, R21, 0x7d, RZ ;  /* 0x0000007d15087824 */ /* 0x000fe200078e02ff */
[C---:B------:R-:W-:Y:S02]  /*62c0*/  IADD3 R18, P4, PT, R2.reuse, R28, RZ ;  /* 0x0000001c02127210 */ /* 0x040fe40007f9e0ff */
[-C--:B------:R-:W-:Y:S02]  /*62d0*/  LEA.HI.X.SX32 R25, R2, R29.reuse, 0x1, P2 ;  /* 0x0000001d02197211 */ /* 0x080fe400010f0eff */
[----:B------:R-:W0:Y:S01]  /*62e0*/  LDC R17, c[0x0][0x3d8] ;  /* 0x0000f600ff117b82 */ /* 0x000e220000000800 */
[----:B------:R3:W-:Y:S01]  /*62f0*/  STL.64 [R1+0x1980], R14 ;  /* 0x0019800e01007387 */ /* 0x0007e20000100a00 */
[----:B------:R-:W-:-:S06]  /*6300*/  LEA.HI.X.SX32 R19, R7, R29, 0x1, P4 ;  /* 0x0000001d07137211 */ /* 0x000fcc00020f0eff */
[----:B------:R-:W0:Y:S01]  /*6310*/  LDC R16, c[0x0][0x3d8] ;  /* 0x0000f600ff107b82 */ /* 0x000e220000000800 */
[----:B---3--:R-:W-:-:S07]  /*6320*/  IADD3 R14, P2, PT, R4, R28, RZ ;  /* 0x0000001c040e7210 */ /* 0x008fce0007f5e0ff */
[----:B------:R-:W3:Y:S01]  /*6330*/  LDC R10, c[0x0][0x3d8] ;  /* 0x0000f600ff0a7b82 */ /* 0x000ee20000000800 */
[----:B------:R-:W-:Y:S01]  /*6340*/  LEA.HI.X.SX32 R15, R8, R29, 0x1, P2 ;  /* 0x0000001d080f7211 */ /* 0x000fe200010f0eff */
[----:B------:R-:W-:Y:S01]  /*6350*/  STL [R1+0xb24], R25 ;  /* 0x000b241901007387 */ /* 0x000fe20000100800 */
[----:B------:R-:W-:-:S03]  /*6360*/  IMAD R2, R9, 0x3fc, RZ ;  /* 0x000003fc09027824 */ /* 0x000fc600078e02ff */
[----:B------:R-:W-:Y:S02]  /*6370*/  STL.64 [R1+0x1978], R18 ;  /* 0x0019781201007387 */ /* 0x000fe40000100a00 */
[----:B------:R-:W0:Y:S01]  /*6380*/  LDC R6, c[0x0][0x3d8] ;  /* 0x0000f600ff067b82 */ /* 0x000e220000000800 */
[----:B----4-:R-:W-:Y:S01]  /*6390*/  IMAD R5, R22, 0x3f8, RZ ;  /* 0x000003f816057824 */ /* 0x010fe200078e02ff */
[----:B------:R4:W-:Y:S06]  /*63a0*/  STL.64 [R1+0x19f8], R14 ;  /* 0x0019f80e01007387 */ /* 0x0009ec0000100a00 */
[----:B------:R-:W0:Y:S01]  /*63b0*/  LDC R7, c[0x0][0x3d8] ;  /* 0x0000f600ff077b82 */ /* 0x000e220000000800 */
[----:B------:R-:W-:Y:S01]  /*63c0*/  IADD3 RZ, P4, PT, R5, R28, RZ ;  /* 0x0000001c05ff7210 */ /* 0x000fe20007f9e0ff */
[----:B-1----:R-:W-:-:S06]  /*63d0*/  IMAD R5, R12, 0xfb, RZ ;  /* 0x000000fb0c057824 */ /* 0x002fcc00078e02ff */
[----:B------:R-:W1:Y:S08]  /*63e0*/  LDC R8, c[0x0][0x3d8] ;  /* 0x0000f600ff087b82 */ /* 0x000e700000000800 */
[----:B------:R-:W0:Y:S08]  /*63f0*/  LDC R12, c[0x0][0x3d8] ;  /* 0x0000f600ff0c7b82 */ /* 0x000e300000000800 */
[----:B------:R-:W0:Y:S02]  /*6400*/  LDC R24, c[0x0][0x3d8] ;  /* 0x0000f600ff187b82 */ /* 0x000e240000000800 */
[----:B0-----:R-:W-:-:S05]  /*6410*/  IMAD R0, R24, 0x1f4, RZ ;  /* 0x000001f418007824 */ /* 0x001fca00078e02ff */
[CC--:B----4-:R-:W-:Y:S02]  /*6420*/  IADD3 R14, P2, PT, R0.reuse, R28.reuse, RZ ;  /* 0x0000001c000e7210 */ /* 0x0d0fe40007f5e0ff */
[-C--:B------:R-:W-:Y:S01]  /*6430*/  LEA.HI.X.SX32 R9, R0, R29.reuse, 0x1, P3 ;  /* 0x0000001d00097211 */ /* 0x080fe200018f0eff */
[----:B--2---:R-:W-:Y:S01]  /*6440*/  IMAD R0, R11, 0x1f6, RZ ;  /* 0x000001f60b007824 */ /* 0x004fe200078e02ff */
[-C--:B------:R-:W-:Y:S01]  /*6450*/  LEA.HI.X.SX32 R15, R4, R29.reuse, 0x1, P2 ;  /* 0x0000001d040f7211 */ /* 0x080fe200010f0eff */
[----:B------:R-:W0:Y:S01]  /*6460*/  LDC R11, c[0x0][0x3d8] ;  /* 0x0000f600ff0b7b82 */ /* 0x000e220000000800 */
[-C--:B------:R-:W-:Y:S01]  /*6470*/  IADD3 RZ, P3, PT, R2, R28.reuse, RZ ;  /* 0x0000001c02ff7210 */ /* 0x080fe20007f7e0ff */
[----:B------:R-:W-:Y:S01]  /*6480*/  IMAD R2, R13, 0x7e, RZ ;  /* 0x0000007e0d027824 */ /* 0x000fe200078e02ff */
[CC--:B------:R-:W-:Y:S02]  /*6490*/  LEA.HI.X.SX32 R21, R0.reuse, R29.reuse, 0x1, P1 ;  /* 0x0000001d00157211 */ /* 0x0c0fe400008f0eff */
[----:B------:R-:W-:Y:S01]  /*64a0*/  IADD3 R18, P1, PT, R0, R28, RZ ;  /* 0x0000001c00127210 */ /* 0x000fe20007f3e0ff */
[----:B------:R2:W-:Y:S01]  /*64b0*/  STL [R1+0xb14], R9 ;  /* 0x000b140901007387 */ /* 0x0005e20000100800 */
[----:B------:R-:W-:Y:S01]  /*64c0*/  IMAD R0, R17, 0x3f, RZ ;  /* 0x0000003f11007824 */ /* 0x000fe200078e02ff */
[----:B------:R-:W4:Y:S01]  /*64d0*/  LDC R13, c[0x0][0x3d8] ;  /* 0x0000f600ff0d7b82 */ /* 0x000f220000000800 */
[----:B------:R-:W-:Y:S01]  /*64e0*/  IMAD R4, R16, 0xfc, RZ ;  /* 0x000000fc10047824 */ /* 0x000fe200078e02ff */
[----:B------:R1:W-:Y:S01]  /*64f0*/  STL.64 [R1+0x1970], R14 ;  /* 0x0019700e01007387 */ /* 0x0003e20000100a00 */
[----:B------:R-:W-:-:S02]  /*6500*/  LEA.HI.X.SX32 R19, R5, R29, 0x1, P1 ;  /* 0x0000001d05137211 */ /* 0x000fc400008f0eff */
[----:B------:R-:W-:-:S03]  /*6510*/  IADD3 R16, P1, PT, R2, R28, RZ ;  /* 0x0000001c02107210 */ /* 0x000fc60007f3e0ff */
[----:B--2---:R-:W2:Y:S01]  /*6520*/  LDC R9, c[0x0][0x3d8] ;  /* 0x0000f600ff097b82 */ /* 0x004ea20000000800 */
[----:B---3--:R-:W-:Y:S02]  /*6530*/  LEA RZ, P2, R10, R28, 0x9 ;  /* 0x0000001c0aff7211 */ /* 0x008fe400078448ff */
[----:B------:R-:W-:-:S05]  /*6540*/  LEA.HI.X.SX32 R17, R0, R29, 0x1, P1 ;  /* 0x0000001d00117211 */ /* 0x000fca00008f0eff */
[----:B-1----:R-:W1:Y:S01]  /*6550*/  LDC R14, c[0x0][0x3d8] ;  /* 0x0000f600ff0e7b82 */ /* 0x002e620000000800 */
[----:B------:R-:W-:Y:S01]  /*6560*/  IADD3 R20, P1, PT, R4, R28, RZ ;  /* 0x0000001c04147210 */ /* 0x000fe20007f3e0ff */
[----:B------:R3:W-:Y:S06]  /*6570*/  STL [R1+0xb04], R21 ;  /* 0x000b041501007387 */ /* 0x0007ec0000100800 */
[----:B------:R-:W0:Y:S01]  /*6580*/  LDC R10, c[0x0][0x3d8] ;  /* 0x0000f600ff0a7b82 */ /* 0x000e220000000800 */
[----:B------:R-:W-:Y:S01]  /*6590*/  IMAD R0, R6, 0x1f8, RZ ;  /* 0x000001f806007824 */ /* 0x000fe200078e02ff */
[----:B---3--:R-:W-:-:S06]  /*65a0*/  LEA.HI.X.SX32 R21, R2, R29, 0x1, P1 ;  /* 0x0000001d02157211 */ /* 0x008fcc00008f0eff */
[----:B------:R-:W3:Y:S01]  /*65b0*/  LDC R15, c[0x0][0x3d8] ;  /* 0x0000f600ff0f7b82 */ /* 0x000ee20000000800 */
[----:B------:R4:W-:Y:S01]  /*65c0*/  STL.64 [R1+0x1968], R18 ;  /* 0x0019681201007387 */ /* 0x0009e20000100a00 */
[----:B------:R-:W-:Y:S01]  /*65d0*/  IMAD R5, R7, 0x202, RZ ;  /* 0x0000020207057824 */ /* 0x000fe200078e02ff */
[----:B------:R-:W-:Y:S02]  /*65e0*/  LEA.HI.X.SX32 R7, R0, R29, 0x1, P5 ;  /* 0x0000001d00077211 */ /* 0x000fe400028f0eff */
[----:B------:R-:W-:Y:S04]  /*65f0*/  STL.64 [R1+0x1a38], R16 ;  /* 0x001a381001007387 */ /* 0x000fe80000100a00 */
[----:B------:R2:W-:Y:S01]  /*6600*/  STL.64 [R1+0x19f0], R20 ;  /* 0x0019f01401007387 */ /* 0x0005e20000100a00 */
[----:B----4-:R-:W4:Y:S01]  /*6610*/  LDC R18, c[0x0][0x3d8] ;  /* 0x0000f600ff127b82 */ /* 0x010f220000000800 */
[----:B------:R-:W-:Y:S01]  /*6620*/  IMAD R2, R8, 0x1fa, RZ ;  /* 0x000001fa08027824 */ /* 0x000fe200078e02ff */
[----:B--2---:R-:W-:-:S06]  /*6630*/  IADD3 R20, P5, PT, R0, R28, RZ ;  /* 0x0000001c00147210 */ /* 0x004fcc0007fbe0ff */
[----:B------:R-:W2:Y:S01]  /*6640*/  LDC R17, c[0x0][0x3d8] ;  /* 0x0000f600ff117b82 */ /* 0x000ea20000000800 */
[----:B------:R-:W-:-:S07]  /*6650*/  LEA.HI.X.SX32 R21, R4, R29, 0x1, P5 ;  /* 0x0000001d04157211 */ /* 0x000fce00028f0eff */
[----:B------:R-:W2:Y:S01]  /*6660*/  LDC R16, c[0x0][0x3d8] ;  /* 0x0000f600ff107b82 */ /* 0x000ea20000000800 */
[-C--:B------:R-:W-:Y:S01]  /*6670*/  IADD3 RZ, P1, PT, R5, R28.reuse, RZ ;  /* 0x0000001c05ff7210 */ /* 0x080fe20007f3e0ff */
[----:B-1----:R-:W-:Y:S01]  /*6680*/  IMAD R5, R14, 0xfe, RZ ;  /* 0x000000fe0e057824 */ /* 0x002fe200078e02ff */
[----:B------:R-:W-:Y:S01]  /*6690*/  STL [R1+0xac4], R7 ;  /* 0x000ac40701007387 */ /* 0x000fe20000100800 */
[----:B------:R-:W-:Y:S02]  /*66a0*/  IMAD R8, R9, 0xfd, RZ ;  /* 0x000000fd09087824 */ /* 0x000fe400078e02ff */
[----:B------:R-:W-:Y:S01]  /*66b0*/  IMAD R0, R13, 0x1fc, RZ ;  /* 0x000001fc0d007824 */ /* 0x000fe200078e02ff */
[----:B------:R1:W-:Y:S01]  /*66c0*/  STL.64 [R1+0x1960], R20 ;  /* 0x0019601401007387 */ /* 0x0003e20000100a00 */
[----:B0-----:R-:W-:Y:S01]  /*66d0*/  IMAD R9, R10, 0x7f, RZ ;  /* 0x0000007f0a097824 */ /* 0x001fe200078e02ff */
[----:B------:R-:W-:Y:S02]  /*66e0*/  LEA.HI.X.SX32 R23, R2, R29, 0x1, P6 ;  /* 0x0000001d02177211 */ /* 0x000fe400030f0eff */
[----:B------:R-:W-:-:S02]  /*66f0*/  IADD3 R14, P6, PT, R5, R28, RZ ;  /* 0x0000001c050e7210 */ /* 0x000fc40007fde0ff */
[----:B------:R-:W-:Y:S02]  /*6700*/  LEA.HI.X.SX32 R13, R0, R29, 0x1, P4 ;  /* 0x0000001d000d7211 */ /* 0x000fe400020f0eff */
[----:B-1----:R-:W-:Y:S01]  /*6710*/  IADD3 R20, P5, PT, R2, R28, RZ ;  /* 0x0000001c02147210 */ /* 0x002fe20007fbe0ff */
[----:B---3--:R-:W-:-:S03]  /*6720*/  IMAD R6, R15, 0x206, RZ ;  /* 0x000002060f067824 */ /* 0x008fc600078e02ff */
[-C--:B------:R-:W-:Y:S02]  /*6730*/  LEA.HI.X.SX32 R21, R8, R29.reuse, 0x1, P5 ;  /* 0x0000001d08157211 */ /* 0x080fe400028f0eff */
[-C--:B------:R-:W-:Y:S02]  /*6740*/  IADD3 R8, P4, PT, R0, R28.reuse, RZ ;  /* 0x0000001c00087210 */ /* 0x080fe40007f9e0ff */
[-C--:B------:R-:W-:Y:S01]  /*6750*/  LEA.HI.X.SX32 R15, R9, R29.reuse, 0x1, P6 ;  /* 0x0000001d090f7211 */ /* 0x080fe200030f0eff */
[----:B------:R-:W-:Y:S01]  /*6760*/  STL [R1+0xab4], R23 ;  /* 0x000ab41701007387 */ /* 0x000fe20000100800 */
[----:B------:R-:W-:Y:S01]  /*6770*/  LEA.HI.X.SX32 R9, R5, R29, 0x1, P4 ;  /* 0x0000001d05097211 */ /* 0x000fe200020f0eff */
[----:B------:R-:W-:Y:S02]  /*6780*/  IMAD R2, R12, 0x1fe, RZ ;  /* 0x000001fe0c027824 */ /* 0x000fe400078e02ff */
[----:B------:R-:W-:Y:S01]  /*6790*/  STL.64 [R1+0x1958], R20 ;  /* 0x0019581401007387 */ /* 0x000fe20000100a00 */
[----:B------:R-:W-:Y:S01]  /*67a0*/  IADD3 RZ, P6, PT, R6, R28, RZ ;  /* 0x0000001c06ff7210 */ /* 0x000fe20007fde0ff */
[----:B----4-:R-:W-:-:S02]  /*67b0*/  IMAD R6, R18, 0xff, RZ ;  /* 0x000000ff12067824 */ /* 0x010fc400078e02ff */
[----:B------:R-:W-:Y:S01]  /*67c0*/  STL.64 [R1+0x19e8], R14 ;  /* 0x0019e80e01007387 */ /* 0x000fe20000100a00 */
[----:B--2---:R-:W-:-:S03]  /*67d0*/  IMAD R0, R17, 0x20a, RZ ;  /* 0x0000020a11007824 */ /* 0x004fc600078e02ff */
[----:B------:R-:W-:Y:S01]  /*67e0*/  STL [R1+0xaa4], R13 ;  /* 0x000aa40d01007387 */ /* 0x000fe20000100800 */
[----:B------:R-:W-:-:S03]  /*67f0*/  IMAD R7, R11, 0x204, RZ ;  /* 0x000002040b077824 */ /* 0x000fc600078e02ff */
[----:B------:R0:W-:Y:S01]  /*6800*/  STL.64 [R1+0x1950], R8 ;  /* 0x0019500801007387 */ /* 0x0001e20000100a00 */
[----:B------:R-:W-:Y:S01]  /*6810*/  IMAD R4, R16, 0x208, RZ ;  /* 0x0000020810047824 */ /* 0x000fe200078e02ff */
[C---:B------:R-:W-:Y:S01]  /*6820*/  LEA.HI.X.SX32 R11, R2.reuse, R29, 0x1, P3 ;  /* 0x0000001d020b7211 */ /* 0x040fe200018f0eff */
[----:B------:R-:W-:Y:S01]  /*6830*/  IMAD R5, R3, 0x3, RZ ;  /* 0x0000000303057824 */ /* 0x000fe200078e02ff */
[-C--:B------:R-:W-:Y:S02]  /*6840*/  IADD3 RZ, P5, PT, R7, R28.reuse, RZ ;  /* 0x0000001c07ff7210 */ /* 0x080fe40007fbe0ff */
[----:B0-----:R-:W-:-:S04]  /*6850*/  IADD3 R8, P4, PT, R2, R28, RZ ;  /* 0x0000001c02087210 */ /* 0x001fc80007f9e0ff */
[----:B------:R-:W-:Y:S02]  /*6860*/  LEA.HI.X.SX32 R9, R6, R29, 0x1, P4 ;  /* 0x0000001d06097211 */ /* 0x000fe400020f0eff */
[-C--:B------:R-:W-:Y:S01]  /*6870*/  IADD3 RZ, P4, PT, R0, R28.reuse, RZ ;  /* 0x0000001c00ff7210 */ /* 0x080fe20007f9e0ff */
[C---:B------:R-:W-:Y:S01]  /*6880*/  IMAD R0, R3.reuse, 0x7f, RZ ;  /* 0x0000007f03007824 */ /* 0x040fe200078e02ff */
[----:B------:R-:W-:Y:S01]  /*6890*/  IADD3 RZ, P3, PT, R4, R28, RZ ;  /* 0x0000001c04ff7210 */ /* 0x000fe20007f7e0ff */
[----:B------:R0:W-:Y:S01]  /*68a0*/  STL [R1+0xa94], R11 ;  /* 0x000a940b01007387 */ /* 0x0001e20000100800 */
[C---:B------:R-:W-:Y:S01]  /*68b0*/  SHF.L.U32 R4, R3.reuse, 0x1, RZ ;  /* 0x0000000103047819 */ /* 0x040fe200000006ff */
[C---:B------:R-:W-:Y:S01]  /*68c0*/  IMAD R7, R3.reuse, 0x5, RZ ;  /* 0x0000000503077824 */ /* 0x040fe200078e02ff */
[C---:B------:R-:W-:Y:S01]  /*68d0*/  SHF.L.U32 R6, R3.reuse, 0x2, RZ ;  /* 0x0000000203067819 */ /* 0x040fe200000006ff */
[----:B------:R1:W-:Y:S01]  /*68e0*/  STL.64 [R1+0x1948], R8 ;  /* 0x0019480801007387 */ /* 0x0003e20000100a00 */
[----:B------:R-:W-:-:S02]  /*68f0*/  IMAD.SHL.U32 R10, R3, 0x8, RZ ;  /* 0x00000008030a7824 */ /* 0x000fc400078e00ff */
[C---:B------:R-:W-:Y:S01]  /*6900*/  IMAD R12, R3.reuse, 0xa, RZ ;  /* 0x0000000a030c7824 */ /* 0x040fe200078e02ff */
[----:B------:R-:W-:Y:S01]  /*6910*/  STL [R1+0x190], R0 ;  /* 0x0001900001007387 */ /* 0x000fe20000100800 */
[C---:B------:R-:W-:Y:S02]  /*6920*/  IMAD R13, R3.reuse, 0xb, RZ ;  /* 0x0000000b030d7824 */ /* 0x040fe400078e02ff */
[C---:B0-----:R-:W-:Y:S01]  /*6930*/  IMAD R11, R3.reuse, 0x9, RZ ;  /* 0x00000009030b7824 */ /* 0x041fe200078e02ff */
[----:B------:R0:W-:Y:S01]  /*6940*/  STL.64 [R1+0x2b88], R4 ;  /* 0x002b880401007387 */ /* 0x0001e20000100a00 */
[C---:B------:R-:W-:Y:S02]  /*6950*/  IMAD R14, R3.reuse, 0xc, RZ ;  /* 0x0000000c030e7824 */ /* 0x040fe400078e02ff */
[C---:B-1----:R-:W-:Y:S02]  /*6960*/  IMAD R8, R3.reuse, 0x6, RZ ;  /* 0x0000000603087824 */ /* 0x042fe400078e02ff */
[C---:B------:R-:W-:Y:S01]  /*6970*/  IMAD R9, R3.reuse, 0x7, RZ ;  /* 0x0000000703097824 */ /* 0x040fe200078e02ff */
[----:B------:R1:W-:Y:S01]  /*6980*/  STL.64 [R1+0x2b80], R6 ;  /* 0x002b800601007387 */ /* 0x0003e20000100a00 */
[C---:B------:R-:W-:Y:S01]  /*6990*/  IMAD R15, R3.reuse, 0xd, RZ ;  /* 0x0000000d030f7824 */ /* 0x040fe200078e02ff */
[C---:B------:R-:W-:Y:S01]  /*69a0*/  SHF.L.U32 R18, R3.reuse, 0x4, RZ ;  /* 0x0000000403127819 */ /* 0x040fe200000006ff */
[C---:B------:R-:W-:Y:S01]  /*69b0*/  IMAD R16, R3.reuse, 0xe, RZ ;  /* 0x0000000e03107824 */ /* 0x040fe200078e02ff */
[----:B------:R-:W-:Y:S01]  /*69c0*/  STL.64 [R1+0x2b90], R8 ;  /* 0x002b900801007387 */ /* 0x000fe20000100a00 */
[C---:B------:R-:W-:Y:S01]  /*69d0*/  IMAD R17, R3.reuse, 0xf, RZ ;  /* 0x0000000f03117824 */ /* 0x040fe200078e02ff */
[----:B0-----:R-:W0:Y:S01]  /*69e0*/  LDC R5, c[0x0][0x3d8] ;  /* 0x0000f600ff057b82 */ /* 0x001e220000000800 */
[C---:B------:R-:W-:Y:S01]  /*69f0*/  IMAD R19, R3.reuse, 0x11, RZ ;  /* 0x0000001103137824 */ /* 0x040fe200078e02ff */
[----:B------:R2:W-:Y:S01]  /*6a00*/  STL.64 [R1+0x2b98], R10 ;  /* 0x002b980a01007387 */ /* 0x0005e20000100a00 */
[----:B------:R-:W-:-:S02]  /*6a10*/  IMAD R20, R3, 0x12, RZ ;  /* 0x0000001203147824 */ /* 0x000fc400078e02ff */
[C---:B------:R-:W-:Y:S01]  /*6a20*/  IMAD R21, R3.reuse, 0x13, RZ ;  /* 0x0000001303157824 */ /* 0x040fe200078e02ff */
[----:B------:R-:W-:Y:S01]  /*6a30*/  STL.64 [R1+0x2ba0], R12 ;  /* 0x002ba00c01007387 */ /* 0x000fe20000100a00 */
[C---:B------:R-:W-:Y:S01]  /*6a40*/  IMAD R22, R3.reuse, 0x14, RZ ;  /* 0x0000001403167824 */ /* 0x040fe200078e02ff */
[----:B-1----:R-:W1:Y:S01]  /*6a50*/  LDC R7, c[0x0][0x3d8] ;  /* 0x0000f600ff077b82 */ /* 0x002e620000000800 */
[C---:B------:R-:W-:Y:S01]  /*6a60*/  IMAD R23, R3.reuse, 0x15, RZ ;  /* 0x0000001503177824 */ /* 0x040fe200078e02ff */
[----:B------:R3:W-:Y:S01]  /*6a70*/  STL.64 [R1+0x2ba8], R14 ;  /* 0x002ba80e01007387 */ /* 0x0007e20000100a00 */
[C---:B------:R-:W-:Y:S02]  /*6a80*/  IMAD R24, R3.reuse, 0x16, RZ ;  /* 0x0000001603187824 */ /* 0x040fe400078e02ff */
[C---:B------:R-:W-:Y:S01]  /*6a90*/  IMAD R25, R3.reuse, 0x17, RZ ;  /* 0x0000001703197824 */ /* 0x040fe200078e02ff */
[----:B------:R-:W-:Y:S01]  /*6aa0*/  STL.64 [R1+0x2bb0], R16 ;  /* 0x002bb01001007387 */ /* 0x000fe20000100a00 */
[C---:B------:R-:W-:Y:S01]  /*6ab0*/  IMAD R26, R3.reuse, 0x18, RZ ;  /* 0x00000018031a7824 */ /* 0x040fe200078e02ff */
[----:B--2---:R-:W2:Y:S01]  /*6ac0*/  LDC R11, c[0x0][0x3d8] ;  /* 0x0000f600ff0b7b82 */ /* 0x004ea20000000800 */
[C---:B------:R-:W-:Y:S01]  /*6ad0*/  IMAD R27, R3.reuse, 0x19, RZ ;  /* 0x00000019031b7824 */ /* 0x040fe200078e02ff */
[----:B------:R4:W-:Y:S01]  /*6ae0*/  STL.64 [R1+0x2bb8], R18 ;  /* 0x002bb81201007387 */ /* 0x0009e20000100a00 */
[----:B------:R-:W-:-:S03]  /*6af0*/  IMAD R0, R3, 0x1a, RZ ;  /* 0x0000001a03007824 */ /* 0x000fc600078e02ff */
[----:B------:R-:W-:Y:S01]  /*6b00*/  STL.64 [R1+0x2bc0], R20 ;  /* 0x002bc01401007387 */ /* 0x000fe20000100a00 */
[C---:B------:R-:W-:Y:S01]  /*6b10*/  IMAD R4, R3.reuse, 0x1b, RZ ;  /* 0x0000001b03047824 */ /* 0x040fe200078e02ff */
[----:B---3--:R-:W3:Y:S02]  /*6b20*/  LDC R15, c[0x0][0x3d8] ;  /* 0x0000f600ff0f7b82 */ /* 0x008ee40000000800 */
[----:B------:R4:W-:Y:S01]  /*6b30*/  STL.64 [R1+0x2bc8], R22 ;  /* 0x002bc81601007387 */ /* 0x0009e20000100a00 */
[----:B------:R-:W-:-:S03]  /*6b40*/  IMAD R2, R3, 0x1c, RZ ;  /* 0x0000001c03027824 */ /* 0x000fc600078e02ff */
[----:B------:R-:W-:Y:S02]  /*6b50*/  STL.64 [R1+0x2bd0], R24 ;  /* 0x002bd01801007387 */ /* 0x000fe40000100a00 */
[----:B----4-:R-:W4:Y:S02]  /*6b60*/  LDC R19, c[0x0][0x3d8] ;  /* 0x0000f600ff137b82 */ /* 0x010f240000000800 */
[----:B------:R-:W-:Y:S04]  /*6b70*/  STL.64 [R1+0x2bd8], R26 ;  /* 0x002bd81a01007387 */ /* 0x000fe80000100a00 */
[----:B------:R0:W-:Y:S02]  /*6b80*/  STL [R1], R0 ;  /* 0x0000000001007387 */ /* 0x0001e40000100800 */
[----:B------:R-:W1:Y:S02]  /*6b90*/  LDC R23, c[0x0][0x3d8] ;  /* 0x0000f600ff177b82 */ /* 0x000e640000000800 */
[----:B------:R0:W-:Y:S02]  /*6ba0*/  STL [R1+0x4], R4 ;  /* 0x0000040401007387 */ /* 0x0001e40000100800 */
[----:B0-----:R-:W-:-:S02]  /*6bb0*/  IMAD R0, R3, 0x1d, RZ ;  /* 0x0000001d03007824 */ /* 0x001fc400078e02ff */
[----:B------:R0:W-:Y:S02]  /*6bc0*/  STL [R1+0x8], R2 ;  /* 0x0000080201007387 */ /* 0x0001e40000100800 */
[----:B------:R-:W1:Y:S01]  /*6bd0*/  LDC R27, c[0x0][0x3d8] ;  /* 0x0000f600ff1b7b82 */ /* 0x000e620000000800 */
[C---:B------:R-:W-:Y:S01]  /*6be0*/  IMAD R4, R3.reuse, 0x1e, RZ ;  /* 0x0000001e03047824 */ /* 0x040fe200078e02ff */
[----:B------:R2:W-:Y:S06]  /*6bf0*/  STL [R1+0xc], R0 ;  /* 0x00000c0001007387 */ /* 0x0005ec0000100800 */
[----:B------:R-:W1:Y:S01]  /*6c00*/  LDC R26, c[0x0][0x3d8] ;  /* 0x0000f600ff1a7b82 */ /* 0x000e620000000800 */
[C---:B0-----:R-:W-:Y:S01]  /*6c10*/  IMAD R2, R3.reuse, 0x1f, RZ ;  /* 0x0000001f03027824 */ /* 0x041fe200078e02ff */
[----:B------:R0:W-:Y:S01]  /*6c20*/  STL [R1+0x10], R4 ;  /* 0x0000100401007387 */ /* 0x0001e20000100800 */
[----:B--2---:R-:W-:-:S03]  /*6c30*/  SHF.L.U32 R0, R3, 0x5, RZ ;  /* 0x0000000503007819 */ /* 0x004fc600000006ff */
[----:B------:R2:W-:Y:S02]  /*6c40*/  STL [R1+0x14], R2 ;  /* 0x0000140201007387 */ /* 0x0005e40000100800 */
[----:B------:R-:W1:Y:S02]  /*6c50*/  LDC R25, c[0x0][0x3d8] ;  /* 0x0000f600ff197b82 */ /* 0x000e640000000800 */
[----:B------:R3:W-:Y:S01]  /*6c60*/  STL [R1+0x18], R0 ;  /* 0x0000180001007387 */ /* 0x0007e20000100800 */
[C---:B0-----:R-:W-:Y:S02]  /*6c70*/  IMAD R4, R3.reuse, 0x21, RZ ;  /* 0x0000002103047824 */ /* 0x041fe400078e02ff */
[----:B--2---:R-:W-:-:S03]  /*6c80*/  IMAD R2, R3, 0x22, RZ ;  /* 0x0000002203027824 */ /* 0x004fc600078e02ff */
[----:B------:R0:W-:Y:S01]  /*6c90*/  STL [R1+0x1c], R4 ;  /* 0x00001c0401007387 */ /* 0x0001e20000100800 */
[----:B------:R-:W2:Y:S01]  /*6ca0*/  LDC R21, c[0x0][0x3d8] ;  /* 0x0000f600ff157b82 */ /* 0x000ea20000000800 */
[C---:B---3--:R-:W-:Y:S02]  /*6cb0*/  IMAD R0, R3.reuse, 0x23, RZ ;  /* 0x0000002303007824 */ /* 0x048fe400078e02ff */
[----:B------:R3:W-:Y:S04]  /*6cc0*/  STL [R1+0x20], R2 ;  /* 0x0000200201007387 */ /* 0x0007e80000100800 */
[----:B------:R4:W-:Y:S01]  /*6cd0*/  STL [R1+0x24], R0 ;  /* 0x0000240001007387 */ /* 0x0009e20000100800 */
[----:B------:R-:W1:Y:S01]  /*6ce0*/  LDC R24, c[0x0][0x3d8] ;  /* 0x0000f600ff187b82 */ /* 0x000e620000000800 */
[----:B0-----:R-:W-:-:S02]  /*6cf0*/  IMAD R4, R3, 0x24, RZ ;  /* 0x0000002403047824 */ /* 0x001fc400078e02ff */
[----:B---3--:R-:W-:-:S03]  /*6d00*/  IMAD R2, R3, 0x25, RZ ;  /* 0x0000002503027824 */ /* 0x008fc600078e02ff */
[----:B------:R0:W-:Y:S02]  /*6d10*/  STL [R1+0x28], R4 ;  /* 0x0000280401007387 */ /* 0x0001e40000100800 */
[----:B------:R-:W3:Y:S01]  /*6d20*/  LDC R22, c[0x0][0x3d8] ;  /* 0x0000f600ff167b82 */ /* 0x000ee20000000800 */
[C---:B----4-:R-:W-:Y:S01]  /*6d30*/  IMAD R0, R3.reuse, 0x26, RZ ;  /* 0x0000002603007824 */ /* 0x050fe200078e02ff */
[----:B------:R4:W-:Y:S04]  /*6d40*/  STL [R1+0x2c], R2 ;  /* 0x00002c0201007387 */ /* 0x0009e80000100800 */
[----:B------:R4:W-:Y:S01]  /*6d50*/  STL [R1+0x30], R0 ;  /* 0x0000300001007387 */ /* 0x0009e20000100800 */
[C---:B0-----:R-:W-:Y:S01]  /*6d60*/  IMAD R4, R3.reuse, 0x27, RZ ;  /* 0x0000002703047824 */ /* 0x041fe200078e02ff */
[----:B------:R-:W0:Y:S01]  /*6d70*/  LDC R20, c[0x0][0x3d8] ;  /* 0x0000f600ff147b82 */ /* 0x000e220000000800 */
[----:B----4-:R-:W-:-:S03]  /*6d80*/  IMAD R2, R3, 0x28, RZ ;  /* 0x0000002803027824 */ /* 0x010fc600078e02ff */
[----:B------:R4:W-:Y:S01]  /*6d90*/  STL [R1+0x34], R4 ;  /* 0x0000340401007387 */ /* 0x0009e20000100800 */
[----:B------:R-:W-:-:S03]  /*6da0*/  IMAD R0, R3, 0x29, RZ ;  /* 0x0000002903007824 */ /* 0x000fc600078e02ff */
[----:B------:R2:W-:Y:S01]  /*6db0*/  STL [R1+0x38], R2 ;  /* 0x0000380201007387 */ /* 0x0005e20000100800 */
[----:B------:R-:W0:Y:S03]  /*6dc0*/  LDC R18, c[0x0][0x3d8] ;  /* 0x0000f600ff127b82 */ /* 0x000e260000000800 */
[----:B------:R2:W-:Y:S01]  /*6dd0*/  STL [R1+0x3c], R0 ;  /* 0x00003c0001007387 */ /* 0x0005e20000100800 */
[----:B----4-:R-:W-:-:S04]  /*6de0*/  IMAD R4, R3, 0x2a, RZ ;  /* 0x0000002a03047824 */ /* 0x010fc800078e02ff */
[----:B------:R-:W4:Y:S01]  /*6df0*/  LDC R16, c[0x0][0x3d8] ;  /* 0x0000f600ff107b82 */ /* 0x000f220000000800 */
[C---:B--2---:R-:W-:Y:S01]  /*6e00*/  IMAD R2, R3.reuse, 0x2b, RZ ;  /* 0x0000002b03027824 */ /* 0x044fe200078e02ff */
[----:B------:R2:W-:Y:S01]  /*6e10*/  STL [R1+0x40], R4 ;  /* 0x0000400401007387 */ /* 0x0005e20000100800 */
[----:B------:R-:W-:-:S03]  /*6e20*/  IMAD R0, R3, 0x2c, RZ ;  /* 0x0000002c03007824 */ /* 0x000fc600078e02ff */
[----:B------:R1:W-:Y:S02]  /*6e30*/  STL [R1+0x44], R2 ;  /* 0x0000440201007387 */ /* 0x0003e40000100800 */
[----:B------:R-:W0:Y:S02]  /*6e40*/  LDC R14, c[0x0][0x3d8] ;  /* 0x0000f600ff0e7b82 */ /* 0x000e240000000800 */
[----:B------:R3:W-:Y:S01]  /*6e50*/  STL [R1+0x48], R0 ;  /* 0x0000480001007387 */ /* 0x0007e20000100800 */
[C---:B--2---:R-:W-:Y:S02]  /*6e60*/  IMAD R4, R3.reuse, 0x2d, RZ ;  /* 0x0000002d03047824 */ /* 0x044fe400078e02ff */
[----:B-1----:R-:W-:-:S03]  /*6e70*/  IMAD R2, R3, 0x2e, RZ ;  /* 0x0000002e03027824 */ /* 0x002fc600078e02ff */
[----:B------:R1:W-:Y:S01]  /*6e80*/  STL [R1+0x4c], R4 ;  /* 0x00004c0401007387 */ /* 0x0003e20000100800 */
[----:B------:R-:W2:Y:S01]  /*6e90*/  LDC R13, c[0x0][0x3d8] ;  /* 0x0000f600ff0d7b82 */ /* 0x000ea20000000800 */
[C---:B---3--:R-:W-:Y:S02]  /*6ea0*/  IMAD R0, R3.reuse, 0x2f, RZ ;  /* 0x0000002f03007824 */ /* 0x048fe400078e02ff */
[----:B------:R3:W-:Y:S04]  /*6eb0*/  STL [R1+0x50], R2 ;  /* 0x0000500201007387 */ /* 0x0007e80000100800 */
[----:B------:R3:W-:Y:S01]  /*6ec0*/  STL [R1+0x54], R0 ;  /* 0x0000540001007387 */ /* 0x0007e20000100800 */
[----:B------:R-:W0:Y:S01]  /*6ed0*/  LDC R12, c[0x0][0x3d8] ;  /* 0x0000f600ff0c7b82 */ /* 0x000e220000000800 */
[----:B-1----:R-:W-:-:S02]  /*6ee0*/  IMAD R4, R3, 0x30, RZ ;  /* 0x0000003003047824 */ /* 0x002fc400078e02ff */
[----:B---3--:R-:W-:-:S03]  /*6ef0*/  IMAD R2, R3, 0x31, RZ ;  /* 0x0000003103027824 */ /* 0x008fc600078e02ff */
[----:B------:R1:W-:Y:S02]  /*6f00*/  STL [R1+0x58], R4 ;  /* 0x0000580401007387 */ /* 0x0003e40000100800 */
[----:B------:R-:W3:Y:S01]  /*6f10*/  LDC R10, c[0x0][0x3d8] ;  /* 0x0000f600ff0a7b82 */ /* 0x000ee20000000800 */
[C---:B------:R-:W-:Y:S01]  /*6f20*/  IMAD R0, R3.reuse, 0x32, RZ ;  /* 0x0000003203007824 */ /* 0x040fe200078e02ff */
[----:B------:R4:W-:Y:S04]  /*6f30*/  STL [R1+0x5c], R2 ;  /* 0x00005c0201007387 */ /* 0x0009e80000100800 */
[----:B------:R4:W-:Y:S01]  /*6f40*/  STL [R1+0x60], R0 ;  /* 0x0000600001007387 */ /* 0x0009e20000100800 */
[C---:B-1----:R-:W-:Y:S01]  /*6f50*/  IMAD R4, R3.reuse, 0x33, RZ ;  /* 0x0000003303047824 */ /* 0x042fe200078e02ff */
[----:B------:R-:W1:Y:S01]  /*6f60*/  LDC R9, c[0x0][0x3d8] ;  /* 0x0000f600ff097b82 */ /* 0x000e620000000800 */
[----:B----4-:R-:W-:-:S03]  /*6f70*/  IMAD R2, R3, 0x34, RZ ;  /* 0x0000003403027824 */ /* 0x010fc600078e02ff */
[----:B------:R4:W-:Y:S01]  /*6f80*/  STL [R1+0x64], R4 ;  /* 0x0000640401007387 */ /* 0x0009e20000100800 */
[----:B------:R-:W-:-:S03]  /*6f90*/  IMAD R0, R3, 0x35, RZ ;  /* 0x0000003503007824 */ /* 0x000fc600078e02ff */
[----:B------:R2:W-:Y:S01]  /*6fa0*/  STL [R1+0x68], R2 ;  /* 0x0000680201007387 */ /* 0x0005e20000100800 */
[----:B------:R-:W-:Y:S01]  /*6fb0*/  IMAD R5, R5, 0x1d2, RZ ;  /* 0x000001d205057824 */ /* 0x000fe200078e02ff */
[----:B------:R-:W0:Y:S02]  /*6fc0*/  LDC R8, c[0x0][0x3d8] ;  /* 0x0000f600ff087b82 */ /* 0x000e240000000800 */
[----:B------:R2:W-:Y:S01]  /*6fd0*/  STL [R1+0x6c], R0 ;  /* 0x00006c0001007387 */ /* 0x0005e20000100800 */
[C---:B----4-:R-:W-:Y:S02]  /*6fe0*/  IMAD R4, R3.reuse, 0x36, RZ ;  /* 0x0000003603047824 */ /* 0x050fe400078e02ff */
[----:B--2---:R-:W-:-:S03]  /*6ff0*/  IMAD R2, R3, 0x37, RZ ;  /* 0x0000003703027824 */ /* 0x004fc600078e02ff */
[----:B------:R2:W-:Y:S01]  /*7000*/  STL [R1+0x70], R4 ;  /* 0x0000700401007387 */ /* 0x0005e20000100800 */
[----:B------:R-:W4:Y:S01]  /*7010*/  LDC R17, c[0x0][0x3d8] ;  /* 0x0000f600ff117b82 */ /* 0x000f220000000800 */
[C---:B------:R-:W-:Y:S02]  /*7020*/  IMAD R0, R3.reuse, 0x38, RZ ;  /* 0x0000003803007824 */ /* 0x040fe400078e02ff */
[----:B------:R3:W-:Y:S04]  /*7030*/  STL [R1+0x74], R2 ;  /* 0x0000740201007387 */ /* 0x0007e80000100800 */
[----:B------:R3:W-:Y:S01]  /*7040*/  STL [R1+0x78], R0 ;  /* 0x0000780001007387 */ /* 0x0007e20000100800 */
[----:B------:R-:W0:Y:S01]  /*7050*/  LDC R6, c[0x0][0x3d8] ;  /* 0x0000f600ff067b82 */ /* 0x000e220000000800 */
[----:B--2---:R-:W-:-:S02]  /*7060*/  IMAD R4, R3, 0x39, RZ ;  /* 0x0000003903047824 */ /* 0x004fc400078e02ff */
[----:B---3--:R-:W-:-:S03]  /*7070*/  IMAD R2, R3, 0x3a, RZ ;  /* 0x0000003a03027824 */ /* 0x008fc600078e02ff */
[----:B------:R2:W-:Y:S01]  /*7080*/  STL [R1+0x7c], R4 ;  /* 0x00007c0401007387 */ /* 0x0005e20000100800 */
[----:B------:R-:W-:-:S03]  /*7090*/  IMAD R0, R3, 0x3b, RZ ;  /* 0x0000003b03007824 */ /* 0x000fc600078e02ff */
[----:B------:R3:W-:Y:S04]  /*70a0*/  STL [R1+0x80], R2 ;  /* 0x0000800201007387 */ /* 0x0007e80000100800 */
[----:B------:R1:W-:Y:S01]  /*70b0*/  STL [R1+0x84], R0 ;  /* 0x0000840001007387 */ /* 0x0003e20000100800 */
[C---:B--2---:R-:W-:Y:S02]  /*70c0*/  IMAD R4, R3.reuse, 0x3c, RZ ;  /* 0x0000003c03047824 */ /* 0x044fe400078e02ff */
[----:B---3--:R-:W-:-:S03]  /*70d0*/  IMAD R2, R3, 0x3d, RZ ;  /* 0x0000003d03027824 */ /* 0x008fc600078e02ff */
[----:B------:R2:W-:Y:S01]  /*70e0*/  STL [R1+0x88], R4 ;  /* 0x0000880401007387 */ /* 0x0005e20000100800 */
[----:B-1----:R-:W-:-:S03]  /*70f0*/  IMAD R0, R3, 0x3e, RZ ;  /* 0x0000003e03007824 */ /* 0x002fc600078e02ff */
[----:B------:R1:W-:Y:S04]  /*7100*/  STL [R1+0x8c], R2 ;  /* 0x00008c0201007387 */ /* 0x0003e80000100800 */
[----:B------:R3:W-:Y:S01]  /*7110*/  STL [R1+0x90], R0 ;  /* 0x0000900001007387 */ /* 0x0007e20000100800 */
[C---:B--2---:R-:W-:Y:S01]  /*7120*/  IMAD R4, R3.reuse, 0x3f, RZ ;  /* 0x0000003f03047824 */ /* 0x044fe200078e02ff */
[----:B-1----:R-:W-:-:S04]  /*7130*/  SHF.L.U32 R2, R3, 0x6, RZ ;  /* 0x0000000603027819 */ /* 0x002fc800000006ff */
[----:B------:R1:W-:Y:S01]  /*7140*/  STL [R1+0x94], R4 ;  /* 0x0000940401007387 */ /* 0x0003e20000100800 */
[----:B---3--:R-:W-:-:S03]  /*7150*/  IMAD R0, R3, 0x41, RZ ;  /* 0x0000004103007824 */ /* 0x008fc600078e02ff */
[----:B------:R2:W-:Y:S04]  /*7160*/  STL [R1+0x98], R2 ;  /* 0x0000980201007387 */ /* 0x0005e80000100800 */
[----:B------:R3:W-:Y:S01]  /*7170*/  STL [R1+0x9c], R0 ;  /* 0x00009c0001007387 */ /* 0x0007e20000100800 */
[C---:B-1----:R-:W-:Y:S02]  /*7180*/  IMAD R4, R3.reuse, 0x42, RZ ;  /* 0x0000004203047824 */ /* 0x042fe400078e02ff */
[----:B--2---:R-:W-:-:S03]  /*7190*/  IMAD R2, R3, 0x43, RZ ;  /* 0x0000004303027824 */ /* 0x004fc600078e02ff */
        /* <DEDUP_REMOVED lines=113> */
[C---:B--2---:R-:W-:Y:S02]  /*78b0*/  IMAD R2, R3.reuse, 0x7c, RZ ;  /* 0x0000007c03027824 */ /* 0x044fe400078e02ff */
[C---:B---3--:R-:W-:Y:S02]  /*78c0*/  IMAD R0, R3.reuse, 0x7d, RZ ;  /* 0x0000007d03007824 */ /* 0x048fe400078e02ff */
[----:B------:R-:W-:Y:S01]  /*78d0*/  IMAD R3, R3, 0x7e, RZ ;  /* 0x0000007e03037824 */ /* 0x000fe200078e02ff */
[----:B------:R1:W-:Y:S04]  /*78e0*/  STL [R1+0x184], R4 ;  /* 0x0001840401007387 */ /* 0x0003e80000100800 */
[----:B------:R2:W-:Y:S04]  /*78f0*/  STL [R1+0x188], R2 ;  /* 0x0001880201007387 */ /* 0x0005e80000100800 */
[----:B------:R-:W-:Y:S01]  /*7900*/  STL [R1+0x2a50], R3 ;  /* 0x002a500301007387 */ /* 0x000fe20000100800 */
[----:B-1----:R-:W1:Y:S03]  /*7910*/  LDC R4, c[0x0][0x3d8] ;  /* 0x0000f600ff047b82 */ /* 0x002e660000000800 */
[----:B------:R3:W-:Y:S01]  /*7920*/  STL [R1+0x18c], R0 ;  /* 0x00018c0001007387 */ /* 0x0007e20000100800 */
[----:B--2---:R-:W-:Y:S01]  /*7930*/  IMAD.MOV.U32 R2, RZ, RZ, -0x800000 ;  /* 0xff800000ff027424 */ /* 0x004fe200078e00ff */
[----:B---3--:R-:W-:-:S05]  /*7940*/  MOV R0, RZ ;  /* 0x000000ff00007202 */ /* 0x008fca0000000f00 */
[----:B------:R-:W-:Y:S04]  /*7950*/  STL [R1+0x2a54], R0 ;  /* 0x002a540001007387 */ /* 0x000fe80000100800 */
[----:B------:R2:W-:Y:S01]  /*7960*/  STL [R1+0xa68], R2 ;  /* 0x000a680201007387 */ /* 0x0005e20000100800 */
[----:B------:R-:W-:Y:S02]  /*7970*/  MOV R3, 0xff800000 ;  /* 0xff80000000037802 */ /* 0x000fe40000000f00 */
[----:B--2---:R-:W-:Y:S01]  /*7980*/  MOV R2, RZ ;  /* 0x000000ff00027202 */ /* 0x004fe20000000f00 */
[----:B------:R-:W-:-:S04]  /*7990*/  IMAD.MOV.U32 R0, RZ, RZ, -0x800000 ;  /* 0xff800000ff007424 */ /* 0x000fc800078e00ff */
[----:B------:R2:W-:Y:S04]  /*79a0*/  STL [R1+0x2a58], R2 ;  /* 0x002a580201007387 */ /* 0x0005e80000100800 */
[----:B------:R3:W-:Y:S01]  /*79b0*/  STL [R1+0xa6c], R3 ;  /* 0x000a6c0301007387 */ /* 0x0007e20000100800 */
[----:B--2---:R-:W-:-:S05]  /*79c0*/  MOV R2, 0xff800000 ;  /* 0xff80000000027802 */ /* 0x004fca0000000f00 */
[----:B------:R-:W-:Y:S04]  /*79d0*/  STL [R1+0xa70], R2 ;  /* 0x000a700201007387 */ /* 0x000fe80000100800 */
[----:B------:R-:W-:Y:S04]  /*79e0*/  STL [R1+0x4b0], RZ ;  /* 0x0004b0ff01007387 */ /* 0x000fe80000100800 */
[----:B------:R2:W-:Y:S04]  /*79f0*/  STL [R1+0xa74], R0 ;  /* 0x000a740001007387 */ /* 0x0005e80000100800 */
[----:B------:R-:W-:Y:S04]  /*7a00*/  STL [R1+0x4b4], RZ ;  /* 0x0004b4ff01007387 */ /* 0x000fe80000100800 */
[----:B------:R-:W-:Y:S01]  /*7a10*/  STL [R1+0x4b8], RZ ;  /* 0x0004b8ff01007387 */ /* 0x000fe20000100800 */
[----:B---3--:R-:W-:Y:S01]  /*7a20*/  IMAD R3, R27, 0x1ca, RZ ;  /* 0x000001ca1b037824 */ /* 0x008fe200078e02ff */
[----:B--2---:R-:W2:Y:S02]  /*7a30*/  LDC R0, c[0x0][0x3d8] ;  /* 0x0000f600ff007b82 */ /* 0x004ea40000000800 */
[----:B------:R-:W-:Y:S04]  /*7a40*/  STL [R1+0x4bc], RZ ;  /* 0x0004bcff01007387 */ /* 0x000fe80000100800 */
        /* <DEDUP_REMOVED lines=115> */
[----:B------:R-:W-:Y:S01]  /*8180*/  STL [R1+0x70c], RZ ;  /* 0x00070cff01007387 */ /* 0x000fe20000100800 */
[----:B------:R-:W-:-:S03]  /*8190*/  IMAD R2, R26, 0x1ce, RZ ;  /* 0x000001ce1a027824 */ /* 0x000fc600078e02ff */
        /* <DEDUP_REMOVED lines=8> */
[----:B------:R3:W-:Y:S02]  /*8220*/  STL.64 [R1+0x2c30], R2 ;  /* 0x002c300201007387 */ /* 0x0007e40000100a00 */
[----:B---3--:R-:W3:Y:S01]  /*8230*/  LDC R3, c[0x0][0x3d8] ;  /* 0x0000f600ff037b82 */ /* 0x008ee20000000800 */
[----:B------:R-:W-:-:S05]  /*8240*/  IMAD R27, R25, 0xe7, RZ ;  /* 0x000000e7191b7824 */ /* 0x000fca00078e02ff */
[----:B------:R3:W-:Y:S01]  /*8250*/  STL.64 [R1+0x2c10], R26 ;  /* 0x002c101a01007387 */ /* 0x0007e20000100a00 */
[----:B------:R-:W-:Y:S01]  /*8260*/  IMAD R25, R23, 0x39c, RZ ;  /* 0x0000039c17197824 */ /* 0x000fe200078e02ff */
[----:B------:R-:W0:Y:S01]  /*8270*/  LDC R2, c[0x0][0x3d8] ;  /* 0x0000f600ff027b82 */ /* 0x000e220000000800 */
[----:B------:R-:W-:Y:S02]  /*8280*/  IMAD R23, R21, 0x39e, RZ ;  /* 0x0000039e15177824 */ /* 0x000fe400078e02ff */
[----:B------:R-:W-:Y:S01]  /*8290*/  IMAD R21, R19, 0x1d, RZ ;  /* 0x0000001d13157824 */ /* 0x000fe200078e02ff */
[----:B---3--:R-:W-:-:S04]  /*82a0*/  SHF.L.U32 R27, R3, 0x8, RZ ;  /* 0x00000008031b7819 */ /* 0x008fc800000006ff */
[----:B------:R-:W3:Y:S01]  /*82b0*/  LDC R3, c[0x0][0x3d8] ;  /* 0x0000f600ff037b82 */ /* 0x000ee20000000800 */
[----:B------:R-:W-:Y:S02]  /*82c0*/  IMAD R24, R24, 0x3a0, RZ ;  /* 0x000003a018187824 */ /* 0x000fe400078e02ff */
[----:B------:R-:W-:Y:S01]  /*82d0*/  IMAD R22, R22, 0x3a2, RZ ;  /* 0x000003a216167824 */ /* 0x000fe200078e02ff */
[----:B0-----:R0:W-:Y:S01]  /*82e0*/  STL.64 [R1+0x2bf8], R20 ;  /* 0x002bf81401007387 */ /* 0x0011e20000100a00 */
[----:B------:R-:W-:Y:S02]  /*82f0*/  IMAD R18, R18, 0x3a4, RZ ;  /* 0x000003a412127824 */ /* 0x000fe400078e02ff */
[----:B------:R-:W-:Y:S01]  /*8300*/  IMAD R19, R20, 0x74, RZ ;  /* 0x0000007414137824 */ /* 0x000fe200078e02ff */
[----:B------:R-:W-:Y:S01]  /*8310*/  STL [R1+0x2bf4], R24 ;  /* 0x002bf41801007387 */ /* 0x000fe20000100800 */
[----:B------:R-:W-:-:S03]  /*8320*/  IMAD R16, R16, 0x3a6, RZ ;  /* 0x000003a610107824 */ /* 0x000fc600078e02ff */
[----:B------:R-:W-:Y:S01]  /*8330*/  STL [R1+0x2c1c], R25 ;  /* 0x002c1c1901007387 */ /* 0x000fe20000100800 */
[----:B------:R-:W-:Y:S02]  /*8340*/  IMAD R15, R15, 0xe8, RZ ;  /* 0x000000e80f0f7824 */ /* 0x000fe400078e02ff */
[----:B------:R-:W-:Y:S01]  /*8350*/  IMAD R14, R14, 0xea, RZ ;  /* 0x000000ea0e0e7824 */ /* 0x000fe200078e02ff */
[----:B------:R-:W-:Y:S01]  /*8360*/  STL [R1+0x2bf0], R22 ;  /* 0x002bf01601007387 */ /* 0x000fe20000100800 */
[----:B------:R-:W-:Y:S01]  /*8370*/  IMAD R13, R13, 0x1d0, RZ ;  /* 0x000001d00d0d7824 */ /* 0x000fe200078e02ff */
[----:B0-----:R-:W0:Y:S01]  /*8380*/  LDC R21, c[0x0][0x3d8] ;  /* 0x0000f600ff157b82 */ /* 0x001e220000000800 */
[----:B------:R-:W-:Y:S01]  /*8390*/  IMAD R12, R12, 0x1d4, RZ ;  /* 0x000001d40c0c7824 */ /* 0x000fe200078e02ff */
[----:B------:R-:W-:Y:S01]  /*83a0*/  STL [R1+0x2c18], R23 ;  /* 0x002c181701007387 */ /* 0x000fe20000100800 */
[----:B------:R-:W-:Y:S02]  /*83b0*/  IMAD R11, R11, 0x1d1, RZ ;  /* 0x000001d10b0b7824 */ /* 0x000fe400078e02ff */
[----:B------:R-:W-:Y:S01]  /*83c0*/  IMAD R10, R10, 0x3a8, RZ ;  /* 0x000003a80a0a7824 */ /* 0x000fe200078e02ff */
[----:B------:R-:W-:Y:S01]  /*83d0*/  STL [R1+0x2be4], R18 ;  /* 0x002be41201007387 */ /* 0x000fe20000100800 */
[----:B---3--:R-:W-:-:S03]  /*83e0*/  IMAD R3, R3, 0x101, RZ ;  /* 0x0000010103037824 */ /* 0x008fc600078e02ff */
[----:B------:R-:W-:Y:S04]  /*83f0*/  STL [R1+0x2c38], R19 ;  /* 0x002c381301007387 */ /* 0x000fe80000100800 */
[----:B------:R-:W-:Y:S04]  /*8400*/  STL [R1+0x2be0], R16 ;  /* 0x002be01001007387 */ /* 0x000fe80000100800 */
[----:B-1----:R-:W-:Y:S04]  /*8410*/  STL.64 [R1+0x2be8], R4 ;  /* 0x002be80401007387 */ /* 0x002fe80000100a00 */
[----:B------:R-:W-:Y:S04]  /*8420*/  STL.64 [R1+0x2c00], R14 ;  /* 0x002c000e01007387 */ /* 0x000fe80000100a00 */
[----:B------:R-:W-:Y:S04]  /*8430*/  STL.64 [R1+0x2c08], R12 ;  /* 0x002c080c01007387 */ /* 0x000fe80000100a00 */
[----:B------:R1:W-:Y:S02]  /*8440*/  STL.64 [R1+0x2c20], R10 ;  /* 0x002c200a01007387 */ /* 0x0003e40000100a00 */
[----:B-1----:R-:W-:-:S02]  /*8450*/  LEA.HI.X.SX32 R11, R3, R29, 0x1, P1 ;  /* 0x0000001d030b7211 */ /* 0x002fc400008f0eff */
[----:B------:R-:W1:Y:S01]  /*8460*/  LDC R3, c[0x0][0x3d8] ;  /* 0x0000f600ff037b82 */ /* 0x000e620000000800 */
[----:B------:R-:W-:Y:S01]  /*8470*/  IMAD R26, R2, 0x102, RZ ;  /* 0x00000102021a7824 */ /* 0x000fe200078e02ff */
[----:B------:R-:W-:Y:S01]  /*8480*/  LEA.HI.X.SX32 R19, R27, R29, 0x1, P2 ;  /* 0x0000001d1b137211 */ /* 0x000fe200010f0eff */
[----:B0-----:R-:W-:Y:S02]  /*8490*/  IMAD R21, R21, 0x81, RZ ;  /* 0x0000008115157824 */ /* 0x001fe400078e02ff */
[----:B-1----:R-:W-:-:S03]  /*84a0*/  IMAD R24, R3, 0x106, RZ ;  /* 0x0000010603187824 */ /* 0x002fc600078e02ff */
[----:B------:R-:W0:Y:S08]  /*84b0*/  LDC R2, c[0x0][0x3d8] ;  /* 0x0000f600ff027b82 */ /* 0x000e300000000800 */
[----:B------:R-:W1:Y:S01]  /*84c0*/  LDC R3, c[0x0][0x3d8] ;  /* 0x0000f600ff037b82 */ /* 0x000e620000000800 */
[C---:B------:R-:W-:Y:S02]  /*84d0*/  IADD3 R12, P2, PT, R26.reuse, R28, RZ ;  /* 0x0000001c1a0c7210 */ /* 0x040fe40007f5e0ff */
[----:B------:R-:W-:-:S02]  /*84e0*/  LEA.HI.X.SX32 R5, R26, R29, 0x1, P5 ;  /* 0x0000001d1a057211 */ /* 0x000fc400028f0eff */
[----:B------:R-:W-:-:S03]  /*84f0*/  LEA.HI.X.SX32 R13, R21, R29, 0x1, P2 ;  /* 0x0000001d150d7211 */ /* 0x000fc600010f0eff */
[----:B------:R-:W3:Y:S01]  /*8500*/  LDC R26, c[0x0][0x3d8] ;  /* 0x0000f600ff1a7b82 */ /* 0x000ee20000000800 */
[----:B-1----:R-:W-:-:S07]  /*8510*/  IMAD R21, R3, 0x103, RZ ;  /* 0x0000010303157824 */ /* 0x002fce00078e02ff */
[----:B------:R-:W1:Y:S01]  /*8520*/  LDC R3, c[0x0][0x3d8] ;  /* 0x0000f600ff037b82 */ /* 0x000e620000000800 */
[----:B---3--:R-:W-:Y:S02]  /*8530*/  IMAD R20, R26, 0x20c, RZ ;  /* 0x0000020c1a147824 */ /* 0x008fe400078e02ff */
[----:B------:R-:W-:Y:S02]  /*8540*/  IMAD R9, R9, 0xe9, RZ ;  /* 0x000000e909097824 */ /* 0x000fe400078e02ff */
[----:B------:R-:W-:Y:S02]  /*8550*/  IMAD R8, R8, 0x3aa, RZ ;  /* 0x000003aa08087824 */ /* 0x000fe400078e02ff */
[----:B-1----:R-:W-:Y:S02]  /*8560*/  IMAD R26, R3, 0x41, RZ ;  /* 0x00000041031a7824 */ /* 0x002fe400078e02ff */
[----:B------:R-:W1:Y:S01]  /*8570*/  LDC R3, c[0x0][0x3d8] ;  /* 0x0000f600ff037b82 */ /* 0x000e620000000800 */
[----:B0-----:R-:W-:Y:S01]  /*8580*/  IMAD R27, R2, 0x82, RZ ;  /* 0x00000082021b7824 */ /* 0x001fe200078e02ff */
[----:B------:R0:W-:Y:S06]  /*8590*/  STL.64 [R1+0x2c28], R8 ;  /* 0x002c280801007387 */ /* 0x0001ec0000100a00 */
[----:B------:R-:W3:Y:S01]  /*85a0*/  LDC R2, c[0x0][0x3d8] ;  /* 0x0000f600ff027b82 */ /* 0x000ee20000000800 */
[----:B------:R-:W-:Y:S01]  /*85b0*/  IADD3 R10, P1, PT, R27, R28, RZ ;  /* 0x0000001c1b0a7210 */ /* 0x000fe20007f3e0ff */
[----:B------:R-:W-:Y:S01]  /*85c0*/  STL [R1+0xaf4], R19 ;  /* 0x000af41301007387 */ /* 0x000fe20000100800 */
[----:B0-----:R-:W-:-:S05]  /*85d0*/  LEA.HI.X.SX32 R9, R21, R29, 0x1, P6 ;  /* 0x0000001d15097211 */ /* 0x001fca00030f0eff */
[----:B------:R-:W0:Y:S01]  /*85e0*/  LDC R21, c[0x0][0x3d8] ;  /* 0x0000f600ff157b82 */ /* 0x000e220000000800 */
[----:B------:R2:W-:Y:S02]  /*85f0*/  STL [R1+0xaec], R11 ;  /* 0x000aec0b01007387 */ /* 0x0005e40000100800 */
[----:B--2---:R-:W-:Y:S01]  /*8600*/  LEA.HI.X.SX32 R11, R26, R29, 0x1, P1 ;  /* 0x0000001d1a0b7211 */ /* 0x004fe200008f0eff */
[----:B-1----:R-:W-:-:S04]  /*8610*/  IMAD R26, R3, 0x42, RZ ;  /* 0x00000042031a7824 */ /* 0x002fc800078e02ff */
[----:B------:R-:W1:Y:S01]  /*8620*/  LDC R3, c[0x0][0x3d8] ;  /* 0x0000f600ff037b82 */ /* 0x000e620000000800 */
[----:B---3--:R-:W-:Y:S01]  /*8630*/  IMAD R2, R2, 0x104, RZ ;  /* 0x0000010402027824 */ /* 0x008fe200078e02ff */
[----:B------:R2:W-:Y:S04]  /*8640*/  STL.64 [R1+0x1610], R12 ;  /* 0x0016100c01007387 */ /* 0x0005e80000100a00 */
[----:B------:R-:W-:Y:S01]  /*8650*/  STL [R1+0xae4], R5 ;  /* 0x000ae40501007387 */ /* 0x000fe20000100800 */
[----:B0-----:R-:W-:-:S03]  /*8660*/  IMAD R21, R21, 0x20e, RZ ;  /* 0x0000020e15157824 */ /* 0x001fc600078e02ff */
[----:B------:R-:W-:Y:S01]  /*8670*/  STL [R1+0xadc], R9 ;  /* 0x000adc0901007387 */ /* 0x000fe20000100800 */
[----:B--2---:R-:W-:-:S03]  /*8680*/  IADD3 R12, P2, PT, R2, R28, RZ ;  /* 0x0000001c020c7210 */ /* 0x004fc60007f5e0ff */
[----:B------:R0:W-:Y:S01]  /*8690*/  STL.64 [R1+0x17b8], R10 ;  /* 0x0017b80a01007387 */ /* 0x0001e20000100a00 */
[----:B------:R-:W-:Y:S01]  /*86a0*/  LEA.HI.X.SX32 R13, R27, R29, 0x1, P2 ;  /* 0x0000001d1b0d7211 */ /* 0x000fe200010f0eff */
[----:B-1----:R-:W-:Y:S02]  /*86b0*/  IMAD R27, R3, 0x84, RZ ;  /* 0x00000084031b7824 */ /* 0x002fe400078e02ff */
[----:B------:R-:W1:Y:S01]  /*86c0*/  LDC R3, c[0x0][0x3d8] ;  /* 0x0000f600ff037b82 */ /* 0x000e620000000800 */
[----:B0-----:R-:W-:-:S07]  /*86d0*/  IADD3 R10, P1, PT, R21, R28, RZ ;  /* 0x0000001c150a7210 */ /* 0x001fce0007f3e0ff */
[----:B------:R-:W0:Y:S01]  /*86e0*/  LDC R21, c[0x0][0x3d8] ;  /* 0x0000f600ff157b82 */ /* 0x000e220000000800 */
[----:B------:R-:W-:-:S07]  /*86f0*/  LEA.HI.X.SX32 R15, R2, R29, 0x1, P3 ;  /* 0x0000001d020f7211 */ /* 0x000fce00018f0eff */
[----:B------:R-:W2:Y:S01]  /*8700*/  LDC R2, c[0x0][0x3d8] ;  /* 0x0000f600ff027b82 */ /* 0x000ea20000000800 */
[-C--:B------:R-:W-:Y:S02]  /*8710*/  IADD3 R8, P6, PT, R20, R28.reuse, RZ ;  /* 0x0000001c14087210 */ /* 0x080fe40007fde0ff */
[----:B------:R-:W-:Y:S01]  /*8720*/  IADD3 R4, P5, PT, R24, R28, RZ ;  /* 0x0000001c18047210 */ /* 0x000fe20007fbe0ff */
[----:B0-----:R-:W-:Y:S02]  /*8730*/  IMAD R20, R21, 0x108, RZ ;  /* 0x0000010815147824 */ /* 0x001fe400078e02ff */
[----:B-1----:R-:W-:Y:S02]  /*8740*/  IMAD R21, R3, 0x105, RZ ;  /* 0x0000010503157824 */ /* 0x002fe400078e02ff */
[----:B------:R-:W0:Y:S01]  /*8750*/  LDC R3, c[0x0][0x3d8] ;  /* 0x0000f600ff037b82 */ /* 0x000e220000000800 */
[----:B--2---:R-:W-:-:S05]  /*8760*/  IMAD R2, R2, 0x83, RZ ;  /* 0x0000008302027824 */ /* 0x004fca00078e02ff */
[-C--:B------:R-:W-:Y:S02]  /*8770*/  LEA.HI.X.SX32 R5, R2, R29.reuse, 0x1, P5 ;  /* 0x0000001d02057211 */ /* 0x080fe400028f0eff */
[----:B------:R-:W1:Y:S01]  /*8780*/  LDC R2, c[0x0][0x3d8] ;  /* 0x0000f600ff027b82 */ /* 0x000e620000000800 */
[-C--:B------:R-:W-:Y:S01]  /*8790*/  LEA.HI.X.SX32 R23, R21, R29.reuse, 0x1, P4 ;  /* 0x0000001d15177211 */ /* 0x080fe200020f0eff */
[----:B------:R-:W-:Y:S04]  /*87a0*/  STL.64 [R1+0x1608], R12 ;  /* 0x0016080c01007387 */ /* 0x000fe80000100a00 */
[----:B------:R-:W-:Y:S01]  /*87b0*/  STL [R1+0xad4], R15 ;  /* 0x000ad40f01007387 */ /* 0x000fe20000100800 */
[----:B------:R-:W-:Y:S01]  /*87c0*/  LEA.HI.X.SX32 R9, R24, R29, 0x1, P6 ;  /* 0x0000001d18097211 */ /* 0x000fe200030f0eff */
[----:B------:R-:W2:Y:S02]  /*87d0*/  LDC R21, c[0x0][0x3d8] ;  /* 0x0000f600ff157b82 */ /* 0x000ea40000000800 */
[----:B------:R-:W-:Y:S01]  /*87e0*/  STL [R1+0xacc], R23 ;  /* 0x000acc1701007387 */ /* 0x000fe20000100800 */
[----:B0-----:R-:W-:-:S03]  /*87f0*/  IMAD R3, R3, 0x210, RZ ;  /* 0x0000021003037824 */ /* 0x001fc600078e02ff */
[----:B------:R0:W-:Y:S02]  /*8800*/  STL.64 [R1+0x1600], R4 ;  /* 0x0016000401007387 */ /* 0x0001e40000100a00 */
[----:B0-----:R-:W-:Y:S02]  /*8810*/  IADD3 R4, P5, PT, R3, R28, RZ ;  /* 0x0000001c03047210 */ /* 0x001fe40007fbe0ff */
[----:B------:R-:W0:Y:S01]  /*8820*/  LDC R3, c[0x0][0x3d8] ;  /* 0x0000f600ff037b82 */ /* 0x000e220000000800 */
[----:B-1----:R-:W-:-:S07]  /*8830*/  IMAD R25, R2, 0x212, RZ ;  /* 0x0000021202197824 */ /* 0x002fce00078e02ff */
[----:B------:R-:W1:Y:S01]  /*8840*/  LDC R2, c[0x0][0x3d8] ;  /* 0x0000f600ff027b82 */ /* 0x000e620000000800 */
[----:B0-----:R-:W-:Y:S01]  /*8850*/  IMAD R24, R3, 0x107, RZ ;  /* 0x0000010703187824 */ /* 0x001fe200078e02ff */
[-C--:B------:R-:W-:Y:S02]  /*8860*/  IADD3 R12, P2, PT, R26, R28.reuse, RZ ;  /* 0x0000001c1a0c7210 */ /* 0x080fe40007f5e0ff */
[----:B------:R-:W-:Y:S01]  /*8870*/  IADD3 R14, P3, PT, R27, R28, RZ ;  /* 0x0000001c1b0e7210 */ /* 0x000fe20007f7e0ff */
[----:B------:R0:W-:Y:S01]  /*8880*/  STL.64 [R1+0x12b8], R8 ;  /* 0x0012b80801007387 */ /* 0x0001e20000100a00 */
[----:B------:R-:W-:Y:S02]  /*8890*/  LEA.HI.X.SX32 R11, R24, R29, 0x1, P1 ;  /* 0x0000001d180b7211 */ /* 0x000fe400008f0eff */
[----:B------:R-:W3:Y:S01]  /*88a0*/  LDC R3, c[0x0][0x3d8] ;  /* 0x0000f600ff037b82 */ /* 0x000ee20000000800 */
[----:B-1----:R-:W-:-:S07]  /*88b0*/  IMAD R24, R2, 0x21, RZ ;  /* 0x0000002102187824 */ /* 0x002fce00078e02ff */
[----:B------:R-:W1:Y:S01]  /*88c0*/  LDC R2, c[0x0][0x3d8] ;  /* 0x0000f600ff027b82 */ /* 0x000e620000000800 */
[-C--:B------:R-:W-:Y:S02]  /*88d0*/  LEA.HI.X.SX32 R13, R24, R29.reuse, 0x1, P2 ;  /* 0x0000001d180d7211 */ /* 0x080fe400010f0eff */
[-C--:B------:R-:W-:Y:S01]  /*88e0*/  LEA.HI.X.SX32 R15, R26, R29.reuse, 0x1, P3 ;  /* 0x0000001d1a0f7211 */ /* 0x080fe200018f0eff */
[----:B------:R-:W-:Y:S04]  /*88f0*/  STL.64 [R1+0x12b0], R10 ;  /* 0x0012b00a01007387 */ /* 0x000fe80000100a00 */
[----:B------:R-:W-:Y:S01]  /*8900*/  STL.64 [R1+0x1888], R12 ;  /* 0x0018880c01007387 */ /* 0x000fe20000100a00 */
[-C--:B------:R-:W-:Y:S01]  /*8910*/  IADD3 R18, P4, PT, R20, R28.reuse, RZ ;  /* 0x0000001c14127210 */ /* 0x080fe20007f9e0ff */
[----:B--2---:R-:W-:Y:S01]  /*8920*/  IMAD R21, R21, 0x10a, RZ ;  /* 0x0000010a15157824 */ /* 0x004fe200078e02ff */
[-C--:B0-----:R-:W-:Y:S01]  /*8930*/  IADD3 R8, P6, PT, R25, R28.reuse, RZ ;  /* 0x0000001c19087210 */ /* 0x081fe20007fde0ff */
[----:B------:R0:W-:Y:S01]  /*8940*/  STL.64 [R1+0x17b0], R14 ;  /* 0x0017b00e01007387 */ /* 0x0001e20000100a00 */
[----:B-1----:R-:W-:Y:S01]  /*8950*/  IMAD R2, R2, 0x216, RZ ;  /* 0x0000021602027824 */ /* 0x002fe200078e02ff */
[-C--:B------:R-:W-:Y:S01]  /*8960*/  LEA.HI.X.SX32 R5, R20, R29.reuse, 0x1, P5 ;  /* 0x0000001d14057211 */ /* 0x080fe200028f0eff */
[----:B---3--:R-:W-:Y:S01]  /*8970*/  IMAD R3, R3, 0x214, RZ ;  /* 0x0000021403037824 */ /* 0x008fe200078e02ff */
[----:B------:R-:W-:Y:S01]  /*8980*/  LEA.HI.X.SX32 R19, R27, R29, 0x1, P4 ;  /* 0x0000001d1b137211 */ /* 0x000fe200020f0eff */
[----:B------:R-:W1:Y:S01]  /*8990*/  LDC R20, c[0x0][0x3d8] ;  /* 0x0000f600ff147b82 */ /* 0x000e620000000800 */
[----:B0-----:R-:W-:-:S07]  /*89a0*/  IADD3 R14, P3, PT, R2, R28, RZ ;  /* 0x0000001c020e7210 */ /* 0x001fce0007f7e0ff */
[----:B------:R-:W0:Y:S08]  /*89b0*/  LDC R2, c[0x0][0x3d8] ;  /* 0x0000f600ff027b82 */ /* 0x000e300000000800 */
[----:B------:R-:W2:Y:S01]  /*89c0*/  LDC R26, c[0x0][0x3d8] ;  /* 0x0000f600ff1a7b82 */ /* 0x000ea20000000800 */
[----:B0-----:R-:W-:-:S07]  /*89d0*/  IMAD R27, R2, 0x109, RZ ;  /* 0x00000109021b7824 */ /* 0x001fce00078e02ff */
[----:B------:R-:W0:Y:S01]  /*89e0*/  LDC R2, c[0x0][0x3d8] ;  /* 0x0000f600ff027b82 */ /* 0x000e220000000800 */
[----:B------:R-:W-:-:S07]  /*89f0*/  LEA.HI.X.SX32 R9, R27, R29, 0x1, P6 ;  /* 0x0000001d1b097211 */ /* 0x000fce00030f0eff */
[----:B------:R-:W3:Y:S01]  /*8a00*/  LDC R27, c[0x0][0x3d8] ;  /* 0x0000f600ff1b7b82 */ /* 0x000ee20000000800 */
[----:B0-----:R-:W-:-:S07]  /*8a10*/  IMAD R24, R2, 0x218, RZ ;  /* 0x0000021802187824 */ /* 0x001fce00078e02ff */
[----:B------:R-:W0:Y:S01]  /*8a20*/  LDC R2, c[0x0][0x3d8] ;  /* 0x0000f600ff027b82 */ /* 0x000e220000000800 */
[----:B------:R-:W-:Y:S04]  /*8a30*/  STL.64 [R1+0x15f8], R18 ;  /* 0x0015f81201007387 */ /* 0x000fe80000100a00 */
[----:B------:R-:W-:Y:S04]  /*8a40*/  STL.64 [R1+0x12a8], R4 ;  /* 0x0012a80401007387 */ /* 0x000fe80000100a00 */
[----:B------:R1:W-:Y:S01]  /*8a50*/  STL.64 [R1+0x12a0], R8 ;  /* 0x0012a00801007387 */ /* 0x0003e20000100a00 */
[----:B------:R-:W-:-:S02]  /*8a60*/  IADD3 R12, P2, PT, R3, R28, RZ ;  /* 0x0000001c030c7210 */ /* 0x000fc40007f5e0ff */
[-C--:B------:R-:W-:Y:S01]  /*8a70*/  IADD3 R10, P1, PT, R21, R28.reuse, RZ ;  /* 0x0000001c150a7210 */ /* 0x080fe20007f3e0ff */
[----:B------:R-:W2:Y:S01]  /*8a80*/  LDC R3, c[0x0][0x3d8] ;  /* 0x0000f600ff037b82 */ /* 0x000ea20000000800 */
[----:B-1----:R-:W-:Y:S01]  /*8a90*/  IADD3 R8, P6, PT, R24, R28, RZ ;  /* 0x0000001c18087210 */ /* 0x002fe20007fde0ff */
[----:B------:R-:W-:Y:S02]  /*8aa0*/  IMAD R24, R20, 0x85, RZ ;  /* 0x0000008514187824 */ /* 0x000fe400078e02ff */
[----:B---3--:R-:W-:Y:S02]  /*8ab0*/  IMAD R20, R27, 0x21a, RZ ;  /* 0x0000021a1b147824 */ /* 0x008fe400078e02ff */
[----:B0-----:R-:W-:Y:S02]  /*8ac0*/  IMAD R27, R2, 0x10e, RZ ;  /* 0x0000010e021b7824 */ /* 0x001fe400078e02ff */
[----:B------:R-:W0:Y:S01]  /*8ad0*/  LDC R2, c[0x0][0x3d8] ;  /* 0x0000f600ff027b82 */ /* 0x000e220000000800 */
[----:B------:R-:W-:-:S07]  /*8ae0*/  LEA.HI.X.SX32 R13, R21, R29, 0x1, P2 ;  /* 0x0000001d150d7211 */ /* 0x000fce00010f0eff */
[----:B------:R-:W1:Y:S01]  /*8af0*/  LDC R21, c[0x0][0x3d8] ;  /* 0x0000f600ff157b82 */ /* 0x000e620000000800 */
[----:B------:R-:W-:-:S05]  /*8b00*/  LEA.HI.X.SX32 R11, R24, R29, 0x1, P1 ;  /* 0x0000001d180b7211 */ /* 0x000fca00008f0eff */
[----:B------:R3:W-:Y:S01]  /*8b10*/  STL.64 [R1+0x15f0], R10 ;  /* 0x0015f00a01007387 */ /* 0x0007e20000100a00 */
[----:B--2---:R-:W-:Y:S02]  /*8b20*/  IMAD R26, R26, 0x10c, RZ ;  /* 0x0000010c1a1a7824 */ /* 0x004fe400078e02ff */
[----:B------:R-:W-:Y:S01]  /*8b30*/  IMAD R3, R3, 0x86, RZ ;  /* 0x0000008603037824 */ /* 0x000fe200078e02ff */
[-C--:B---3--:R-:W-:Y:S01]  /*8b40*/  IADD3 R10, P1, PT, R20, R28.reuse, RZ ;  /* 0x0000001c140a7210 */ /* 0x088fe20007f3e0ff */
[----:B0-----:R-:W-:Y:S02]  /*8b50*/  IMAD R20, R2, 0x10b, RZ ;  /* 0x0000010b02147824 */ /* 0x001fe400078e02ff */
[----:B------:R-:W0:Y:S01]  /*8b60*/  LDC R2, c[0x0][0x3d8] ;  /* 0x0000f600ff027b82 */ /* 0x000e220000000800 */
[----:B------:R-:W-:Y:S01]  /*8b70*/  IADD3 R4, P5, PT, R26, R28, RZ ;  /* 0x0000001c1a047210 */ /* 0x000fe20007fbe0ff */
[----:B-1----:R-:W-:-:S06]  /*8b80*/  IMAD R24, R21, 0x21c, RZ ;  /* 0x0000021c15187824 */ /* 0x002fcc00078e02ff */
[----:B------:R-:W1:Y:S01]  /*8b90*/  LDC R21, c[0x0][0x3d8] ;  /* 0x0000f600ff157b82 */ /* 0x000e620000000800 */
[C---:B------:R-:W-:Y:S02]  /*8ba0*/  IADD3 R18, P4, PT, R3.reuse, R28, RZ ;  /* 0x0000001c03127210 */ /* 0x040fe40007f9e0ff */
[----:B------:R-:W-:-:S05]  /*8bb0*/  LEA.HI.X.SX32 R5, R3, R29, 0x1, P5 ;  /* 0x0000001d03057211 */ /* 0x000fca00028f0eff */
[----:B------:R-:W2:Y:S01]  /*8bc0*/  LDC R3, c[0x0][0x3d8] ;  /* 0x0000f600ff037b82 */ /* 0x000ea20000000800 */
[-C--:B------:R-:W-:Y:S01]  /*8bd0*/  LEA.HI.X.SX32 R15, R20, R29.reuse, 0x1, P3 ;  /* 0x0000001d140f7211 */ /* 0x080fe200018f0eff */
[----:B0-----:R-:W-:Y:S01]  /*8be0*/  IMAD R20, R2, 0x43, RZ ;  /* 0x0000004302147824 */ /* 0x001fe200078e02ff */
[----:B------:R-:W-:Y:S01]  /*8bf0*/  STL.64 [R1+0x1298], R12 ;  /* 0x0012980c01007387 */ /* 0x000fe20000100a00 */
[----:B------:R-:W-:-:S04]  /*8c00*/  LEA.HI.X.SX32 R9, R26, R29, 0x1, P6 ;  /* 0x0000001d1a097211 */ /* 0x000fc800030f0eff */
[----:B------:R-:W0:Y:S01]  /*8c10*/  LDC R2, c[0x0][0x3d8] ;  /* 0x0000f600ff027b82 */ /* 0x000e220000000800 */
[----:B------:R-:W-:Y:S01]  /*8c20*/  LEA.HI.X.SX32 R19, R20, R29, 0x1, P4 ;  /* 0x0000001d14137211 */ /* 0x000fe200020f0eff */
[----:B-1----:R-:W-:Y:S01]  /*8c30*/  IMAD R21, R21, 0x21e, RZ ;  /* 0x0000021e15157824 */ /* 0x002fe200078e02ff */
[----:B------:R-:W-:Y:S05]  /*8c40*/  STL.64 [R1+0x1290], R14 ;  /* 0x0012900e01007387 */ /* 0x000fea0000100a00 */
[----:B------:R-:W1:Y:S01]  /*8c50*/  LDC R20, c[0x0][0x3d8] ;  /* 0x0000f600ff147b82 */ /* 0x000e620000000800 */
[----:B------:R3:W-:Y:S07]  /*8c60*/  STL.64 [R1+0x17a8], R18 ;  /* 0x0017a81201007387 */ /* 0x0007ee0000100a00 */
[----:B------:R-:W0:Y:S01]  /*8c70*/  LDC R26, c[0x0][0x3d8] ;  /* 0x0000f600ff1a7b82 */ /* 0x000e220000000800 */
[----:B---3--:R-:W-:Y:S01]  /*8c80*/  IADD3 R18, P4, PT, R21, R28, RZ ;  /* 0x0000001c15127210 */ /* 0x008fe20007f9e0ff */
[----:B--2---:R-:W-:-:S06]  /*8c90*/  IMAD R21, R3, 0x88, RZ ;  /* 0x0000008803157824 */ /* 0x004fcc00078e02ff */
[----:B------:R-:W2:Y:S01]  /*8ca0*/  LDC R3, c[0x0][0x3d8] ;  /* 0x0000f600ff037b82 */ /* 0x000ea20000000800 */
[----:B-1----:R-:W-:Y:S02]  /*8cb0*/  IMAD R25, R20, 0x10d, RZ ;  /* 0x0000010d14197824 */ /* 0x002fe400078e02ff */
[----:B--2---:R-:W-:-:S05]  /*8cc0*/  IMAD R20, R3, 0x110, RZ ;  /* 0x0000011003147824 */ /* 0x004fca00078e02ff */
[----:B------:R-:W1:Y:S01]  /*8cd0*/  LDC R3, c[0x0][0x3d8] ;  /* 0x0000f600ff037b82 */ /* 0x000e620000000800 */
[----:B0-----:R-:W-:Y:S01]  /*8ce0*/  IMAD R26, R26, 0x87, RZ ;  /* 0x000000871a1a7824 */ /* 0x001fe200078e02ff */
[-C--:B------:R-:W-:Y:S02]  /*8cf0*/  IADD3 R12, P2, PT, R27, R28.reuse, RZ ;  /* 0x0000001c1b0c7210 */ /* 0x080fe40007f5e0ff */
[----:B------:R-:W-:Y:S02]  /*8d00*/  IADD3 R14, P3, PT, R24, R28, RZ ;  /* 0x0000001c180e7210 */ /* 0x000fe40007f7e0ff */
[-C--:B------:R-:W-:Y:S02]  /*8d10*/  LEA.HI.X.SX32 R11, R25, R29.reuse, 0x1, P1 ;  /* 0x0000001d190b7211 */ /* 0x080fe400008f0eff */
[-C--:B------:R-:W-:Y:S01]  /*8d20*/  LEA.HI.X.SX32 R13, R26, R29.reuse, 0x1, P2 ;  /* 0x0000001d1a0d7211 */ /* 0x080fe200010f0eff */
[----:B------:R-:W-:Y:S01]  /*8d30*/  STL.64 [R1+0x15e8], R4 ;  /* 0x0015e80401007387 */ /* 0x000fe20000100a00 */
[----:B------:R-:W-:Y:S01]  /*8d40*/  LEA.HI.X.SX32 R15, R27, R29, 0x1, P3 ;  /* 0x0000001d1b0f7211 */ /* 0x000fe200018f0eff */
[----:B------:R-:W0:Y:S02]  /*8d50*/  LDC R25, c[0x0][0x3d8] ;  /* 0x0000f600ff197b82 */ /* 0x000e240000000800 */
[----:B------:R-:W-:Y:S04]  /*8d60*/  STL.64 [R1+0x1288], R8 ;  /* 0x0012880801007387 */ /* 0x000fe80000100a00 */
[----:B------:R-:W-:Y:S02]  /*8d70*/  STL.64 [R1+0x1280], R10 ;  /* 0x0012800a01007387 */ /* 0x000fe40000100a00 */
[----:B------:R-:W2:Y:S02]  /*8d80*/  LDC R27, c[0x0][0x3d8] ;  /* 0x0000f600ff1b7b82 */ /* 0x000ea40000000800 */
[----:B------:R-:W-:Y:S01]  /*8d90*/  STL.64 [R1+0x15e0], R12 ;  /* 0x0015e00c01007387 */ /* 0x000fe20000100a00 */
[----:B-1----:R-:W-:-:S03]  /*8da0*/  IMAD R3, R3, 0x220, RZ ;  /* 0x0000022003037824 */ /* 0x002fc600078e02ff */
[----:B------:R1:W-:Y:S01]  /*8db0*/  STL.64 [R1+0x1278], R14 ;  /* 0x0012780e01007387 */ /* 0x0003e20000100a00 */
[----:B------:R-:W-:Y:S01]  /*8dc0*/  IMAD R24, R2, 0x22, RZ ;  /* 0x0000002202187824 */ /* 0x000fe200078e02ff */
[----:B------:R-:W3:Y:S01]  /*8dd0*/  LDC R26, c[0x0][0x3d8] ;  /* 0x0000f600ff1a7b82 */ /* 0x000ee20000000800 */
[----:B0-----:R-:W-:-:S07]  /*8de0*/  IMAD R22, R25, 0x10f, RZ ;  /* 0x0000010f19167824 */ /* 0x001fce00078e02ff */
[----:B------:R-:W0:Y:S01]  /*8df0*/  LDC R2, c[0x0][0x3d8] ;  /* 0x0000f600ff027b82 */ /* 0x000e220000000800 */
[----:B-1----:R-:W-:-:S07]  /*8e00*/  IADD3 R14, P3, PT, R3, R28, RZ ;  /* 0x0000001c030e7210 */ /* 0x002fce0007f7e0ff */
[----:B------:R-:W1:Y:S01]  /*8e10*/  LDC R3, c[0x0][0x3d8] ;  /* 0x0000f600ff037b82 */ /* 0x000e620000000800 */
[----:B--2---:R-:W-:Y:S01]  /*8e20*/  IMAD R25, R27, 0x222, RZ ;  /* 0x000002221b197824 */ /* 0x004fe200078e02ff */
[----:B------:R-:W-:Y:S01]  /*8e30*/  IADD3 R4, P5, PT, R24, R28, RZ ;  /* 0x0000001c18047210 */ /* 0x000fe20007fbe0ff */
[----:B-1----:R-:W-:-:S05]  /*8e40*/  IMAD R27, R3, 0x11, RZ ;  /* 0x00000011031b7824 */ /* 0x002fca00078e02ff */
[----:B------:R-:W1:Y:S01]  /*8e50*/  LDC R3, c[0x0][0x3d8] ;  /* 0x0000f600ff037b82 */ /* 0x000e620000000800 */
[----:B------:R-:W-:Y:S01]  /*8e60*/  LEA.HI.X.SX32 R5, R27, R29, 0x1, P5 ;  /* 0x0000001d1b057211 */ /* 0x000fe200028f0eff */
[----:B0-----:R-:W-:Y:S02]  /*8e70*/  IMAD R2, R2, 0x44, RZ ;  /* 0x0000004402027824 */ /* 0x001fe400078e02ff */
[----:B-1----:R-:W-:-:S04]  /*8e80*/  IMAD R27, R3, 0x224, RZ ;  /* 0x00000224031b7824 */ /* 0x002fc800078e02ff */
[----:B------:R-:W0:Y:S01]  /*8e90*/  LDC R3, c[0x0][0x3d8] ;  /* 0x0000f600ff037b82 */ /* 0x000e220000000800 */
[-C--:B------:R-:W-:Y:S02]  /*8ea0*/  IADD3 R8, P6, PT, R2, R28.reuse, RZ ;  /* 0x0000001c02087210 */ /* 0x080fe40007fde0ff */
[-C--:B------:R-:W-:Y:S02]  /*8eb0*/  IADD3 R10, P1, PT, R21, R28.reuse, RZ ;  /* 0x0000001c150a7210 */ /* 0x080fe40007f3e0ff */
[-C--:B------:R-:W-:Y:S02]  /*8ec0*/  LEA.HI.X.SX32 R19, R22, R29.reuse, 0x1, P4 ;  /* 0x0000001d16137211 */ /* 0x080fe400020f0eff */
[-C--:B------:R-:W-:Y:S02]  /*8ed0*/  LEA.HI.X.SX32 R9, R24, R29.reuse, 0x1, P6 ;  /* 0x0000001d18097211 */ /* 0x080fe400030f0eff */
[-C--:B------:R-:W-:Y:S01]  /*8ee0*/  LEA.HI.X.SX32 R11, R2, R29.reuse, 0x1, P1 ;  /* 0x0000001d020b7211 */ /* 0x080fe200008f0eff */
[----:B------:R-:W-:Y:S01]  /*8ef0*/  STL.64 [R1+0x1270], R18 ;  /* 0x0012701201007387 */ /* 0x000fe20000100a00 */
[----:B------:R-:W-:Y:S01]  /*8f00*/  IADD3 R12, P2, PT, R20, R28, RZ ;  /* 0x0000001c140c7210 */ /* 0x000fe20007f5e0ff */
[----:B---3--:R-:W-:Y:S01]  /*8f10*/  IMAD R26, R26, 0x112, RZ ;  /* 0x000001121a1a7824 */ /* 0x008fe200078e02ff */
[----:B------:R-:W-:Y:S01]  /*8f20*/  LEA.HI.X.SX32 R15, R20, R29, 0x1, P3 ;  /* 0x0000001d140f7211 */ /* 0x000fe200018f0eff */
[----:B------:R-:W-:Y:S01]  /*8f30*/  STL.64 [R1+0x18f0], R4 ;  /* 0x0018f00401007387 */ /* 0x000fe20000100a00 */
[----:B0-----:R-:W-:-:S03]  /*8f40*/  IMAD R3, R3, 0x226, RZ ;  /* 0x0000022603037824 */ /* 0x001fc600078e02ff */
[----:B------:R-:W-:Y:S01]  /*8f50*/  STL.64 [R1+0x1880], R8 ;  /* 0x0018800801007387 */ /* 0x000fe20000100a00 */
[----:B------:R-:W-:Y:S01]  /*8f60*/  LEA.HI.X.SX32 R13, R21, R29, 0x1, P2 ;  /* 0x0000001d150d7211 */ /* 0x000fe200010f0eff */
[----:B------:R-:W0:Y:S02]  /*8f70*/  LDC R20, c[0x0][0x3d8] ;  /* 0x0000f600ff147b82 */ /* 0x000e240000000800 */
[----:B------:R1:W-:Y:S06]  /*8f80*/  STL.64 [R1+0x17a0], R10 ;  /* 0x0017a00a01007387 */ /* 0x0003ec0000100a00 */
[----:B------:R-:W2:Y:S01]  /*8f90*/  LDC R2, c[0x0][0x3d8] ;  /* 0x0000f600ff027b82 */ /* 0x000ea20000000800 */
[----:B-1----:R-:W-:-:S07]  /*8fa0*/  IADD3 R10, P1, PT, R3, R28, RZ ;  /* 0x0000001c030a7210 */ /* 0x002fce0007f3e0ff */
[----:B------:R-:W1:Y:S02]  /*8fb0*/  LDC R3, c[0x0][0x3d8] ;  /* 0x0000f600ff037b82 */ /* 0x000e640000000800 */
[----:B-1----:R-:W-:-:S06]  /*8fc0*/  IMAD R21, R3, 0x111, RZ ;  /* 0x0000011103157824 */ /* 0x002fcc00078e02ff */
[----:B------:R-:W1:Y:S01]  /*8fd0*/  LDC R3, c[0x0][0x3d8] ;  /* 0x0000f600ff037b82 */ /* 0x000e620000000800 */
[-C--:B------:R-:W-:Y:S01]  /*8fe0*/  IADD3 R18, P4, PT, R25, R28.reuse, RZ ;  /* 0x0000001c19127210 */ /* 0x080fe20007f9e0ff */
[----:B------:R-:W-:Y:S03]  /*8ff0*/  STL.64 [R1+0x15d8], R12 ;  /* 0x0015d80c01007387 */ /* 0x000fe60000100a00 */
[----:B------:R-:W-:Y:S01]  /*9000*/  LEA.HI.X.SX32 R19, R21, R29, 0x1, P4 ;  /* 0x0000001d15137211 */ /* 0x000fe200020f0eff */
[----:B-1----:R-:W-:Y:S02]  /*9010*/  IMAD R24, R3, 0x228, RZ ;  /* 0x0000022803187824 */ /* 0x002fe400078e02ff */
[----:B------:R-:W1:Y:S08]  /*9020*/  LDC R21, c[0x0][0x3d8] ;  /* 0x0000f600ff157b82 */ /* 0x000e700000000800 */
[----:B------:R-:W3:Y:S01]  /*9030*/  LDC R3, c[0x0][0x3d8] ;  /* 0x0000f600ff037b82 */ /* 0x000ee20000000800 */
[----:B------:R-:W-:Y:S04]  /*9040*/  STL.64 [R1+0x1268], R14 ;  /* 0x0012680e01007387 */ /* 0x000fe80000100a00 */
[----:B------:R0:W-:Y:S02]  /*9050*/  STL.64 [R1+0x1260], R18 ;  /* 0x0012601201007387 */ /* 0x0001e40000100a00 */
[----:B0-----:R-:W-:Y:S01]  /*9060*/  IADD3 R18, P4, PT, R24, R28, RZ ;  /* 0x0000001c18127210 */ /* 0x001fe20007f9e0ff */
[----:B---3--:R-:W-:-:S02]  /*9070*/  IMAD R24, R3, 0x116, RZ ;  /* 0x0000011603187824 */ /* 0x008fc400078e02ff */
[----:B------:R-:W0:Y:S01]  /*9080*/  LDC R3, c[0x0][0x3d8] ;  /* 0x0000f600ff037b82 */ /* 0x000e220000000800 */
[----:B------:R-:W-:Y:S01]  /*9090*/  IMAD R20, R20, 0x89, RZ ;  /* 0x0000008914147824 */ /* 0x000fe200078e02ff */
[-C--:B------:R-:W-:Y:S01]  /*90a0*/  IADD3 R4, P5, PT, R26, R28.reuse, RZ ;  /* 0x0000001c1a047210 */ /* 0x080fe20007fbe0ff */
[----:B-1----:R-:W-:Y:S01]  /*90b0*/  IMAD R21, R21, 0x22a, RZ ;  /* 0x0000022a15157824 */ /* 0x002fe200078e02ff */
[-C--:B------:R-:W-:Y:S02]  /*90c0*/  IADD3 R8, P6, PT, R27, R28.reuse, RZ ;  /* 0x0000001c1b087210 */ /* 0x080fe40007fde0ff */
[-C--:B------:R-:W-:Y:S02]  /*90d0*/  LEA.HI.X.SX32 R5, R20, R29.reuse, 0x1, P5 ;  /* 0x0000001d14057211 */ /* 0x080fe400028f0eff */
[----:B------:R-:W-:Y:S01]  /*90e0*/  LEA.HI.X.SX32 R9, R26, R29, 0x1, P6 ;  /* 0x0000001d1a097211 */ /* 0x000fe200030f0eff */
[----:B------:R-:W1:Y:S02]  /*90f0*/  LDC R27, c[0x0][0x3d8] ;  /* 0x0000f600ff1b7b82 */ /* 0x000e640000000800 */
[----:B------:R3:W-:Y:S06]  /*9100*/  STL.64 [R1+0x15d0], R4 ;  /* 0x0015d00401007387 */ /* 0x0007ec0000100a00 */
[----:B------:R-:W1:Y:S01]  /*9110*/  LDC R26, c[0x0][0x3d8] ;  /* 0x0000f600ff1a7b82 */ /* 0x000e620000000800 */
[----:B---3--:R-:W-:Y:S01]  /*9120*/  IADD3 R4, P5, PT, R21, R28, RZ ;  /* 0x0000001c15047210 */ /* 0x008fe20007fbe0ff */
[----:B0-----:R-:W-:-:S06]  /*9130*/  IMAD R21, R3, 0x113, RZ ;  /* 0x0000011303157824 */ /* 0x001fcc00078e02ff */
[----:B------:R-:W0:Y:S01]  /*9140*/  LDC R3, c[0x0][0x3d8] ;  /* 0x0000f600ff037b82 */ /* 0x000e220000000800 */
[----:B-1----:R-:W-:Y:S02]  /*9150*/  IMAD R20, R26, 0x22c, RZ ;  /* 0x0000022c1a147824 */ /* 0x002fe400078e02ff */
[----:B0-----:R-:W-:-:S05]  /*9160*/  IMAD R26, R3, 0x45, RZ ;  /* 0x00000045031a7824 */ /* 0x001fca00078e02ff */
[----:B------:R-:W0:Y:S01]  /*9170*/  LDC R3, c[0x0][0x3d8] ;  /* 0x0000f600ff037b82 */ /* 0x000e220000000800 */
[----:B------:R-:W-:-:S05]  /*9180*/  IMAD R27, R27, 0x8a, RZ ;  /* 0x0000008a1b1b7824 */ /* 0x000fca00078e02ff */
[----:B------:R-:W-:-:S04]  /*9190*/  IADD3 R12, P2, PT, R27, R28, RZ ;  /* 0x0000001c1b0c7210 */ /* 0x000fc80007f5e0ff */
[-C--:B------:R-:W-:Y:S01]  /*91a0*/  LEA.HI.X.SX32 R13, R26, R29.reuse, 0x1, P2 ;  /* 0x0000001d1a0d7211 */ /* 0x080fe200010f0eff */
[----:B0-----:R-:W-:Y:S02]  /*91b0*/  IMAD R26, R3, 0x46, RZ ;  /* 0x00000046031a7824 */ /* 0x001fe400078e02ff */
[----:B------:R-:W0:Y:S01]  /*91c0*/  LDC R3, c[0x0][0x3d8] ;  /* 0x0000f600ff037b82 */ /* 0x000e220000000800 */
[----:B--2---:R-:W-:Y:S01]  /*91d0*/  IMAD R2, R2, 0x114, RZ ;  /* 0x0000011402027824 */ /* 0x004fe200078e02ff */
[-C--:B------:R-:W-:Y:S01]  /*91e0*/  LEA.HI.X.SX32 R11, R21, R29.reuse, 0x1, P1 ;  /* 0x0000001d150b7211 */ /* 0x080fe200008f0eff */
[----:B------:R-:W-:Y:S03]  /*91f0*/  STL.64 [R1+0x1258], R8 ;  /* 0x0012580801007387 */ /* 0x000fe60000100a00 */
[----:B------:R-:W-:Y:S02]  /*9200*/  IADD3 R14, P3, PT, R2, R28, RZ ;  /* 0x0000001c020e7210 */ /* 0x000fe40007f7e0ff */
[----:B------:R-:W1:Y:S01]  /*9210*/  LDC R21, c[0x0][0x3d8] ;  /* 0x0000f600ff157b82 */ /* 0x000e620000000800 */
[----:B------:R2:W-:Y:S01]  /*9220*/  STL.64 [R1+0x1250], R10 ;  /* 0x0012500a01007387 */ /* 0x0005e20000100a00 */
[----:B------:R-:W-:-:S06]  /*9230*/  LEA.HI.X.SX32 R15, R27, R29, 0x1, P3 ;  /* 0x0000001d1b0f7211 */ /* 0x000fcc00018f0eff */
[----:B------:R-:W3:Y:S01]  /*9240*/  LDC R27, c[0x0][0x3d8] ;  /* 0x0000f600ff1b7b82 */ /* 0x000ee20000000800 */
[----:B--2---:R-:W-:Y:S01]  /*9250*/  IADD3 R10, P1, PT, R20, R28, RZ ;  /* 0x0000001c140a7210 */ /* 0x004fe20007f3e0ff */
[----:B0-----:R-:W-:-:S06]  /*9260*/  IMAD R20, R3, 0x8c, RZ ;  /* 0x0000008c03147824 */ /* 0x001fcc00078e02ff */
[----:B------:R-:W0:Y:S01]  /*9270*/  LDC R3, c[0x0][0x3d8] ;  /* 0x0000f600ff037b82 */ /* 0x000e220000000800 */
[----:B------:R-:W-:Y:S01]  /*9280*/  LEA.HI.X.SX32 R19, R2, R29, 0x1, P4 ;  /* 0x0000001d02137211 */ /* 0x000fe200020f0eff */
[----:B------:R2:W-:Y:S01]  /*9290*/  STL.64 [R1+0x1798], R12 ;  /* 0x0017980c01007387 */ /* 0x0005e20000100a00 */
[----:B-1----:R-:W-:-:S05]  /*92a0*/  IMAD R21, R21, 0x22e, RZ ;  /* 0x0000022e15157824 */ /* 0x002fca00078e02ff */
[----:B------:R-:W1:Y:S01]  /*92b0*/  LDC R2, c[0x0][0x3d8] ;  /* 0x0000f600ff027b82 */ /* 0x000e620000000800 */
[----:B--2---:R-:W-:Y:S01]  /*92c0*/  IADD3 R12, P2, PT, R21, R28, RZ ;  /* 0x0000001c150c7210 */ /* 0x004fe20007f5e0ff */
[----:B---3--:R-:W-:Y:S02]  /*92d0*/  IMAD R21, R27, 0x118, RZ ;  /* 0x000001181b157824 */ /* 0x008fe400078e02ff */
[----:B0-----:R-:W-:-:S04]  /*92e0*/  IMAD R27, R3, 0x115, RZ ;  /* 0x00000115031b7824 */ /* 0x001fc800078e02ff */
[----:B------:R-:W0:Y:S01]  /*92f0*/  LDC R3, c[0x0][0x3d8] ;  /* 0x0000f600ff037b82 */ /* 0x000e220000000800 */
[----:B------:R-:W-:Y:S01]  /*9300*/  IADD3 R8, P6, PT, R24, R28, RZ ;  /* 0x0000001c18087210 */ /* 0x000fe20007fde0ff */
[----:B-1----:R-:W-:Y:S01]  /*9310*/  IMAD R2, R2, 0x8b, RZ ;  /* 0x0000008b02027824 */ /* 0x002fe200078e02ff */
[-C--:B------:R-:W-:Y:S01]  /*9320*/  LEA.HI.X.SX32 R5, R27, R29.reuse, 0x1, P5 ;  /* 0x0000001d1b057211 */ /* 0x080fe200028f0eff */
[----:B------:R-:W-:Y:S01]  /*9330*/  STL.64 [R1+0x15c8], R14 ;  /* 0x0015c80e01007387 */ /* 0x000fe20000100a00 */
[----:B------:R-:W-:-:S03]  /*9340*/  LEA.HI.X.SX32 R11, R24, R29, 0x1, P1 ;  /* 0x0000001d180b7211 */ /* 0x000fc600008f0eff */
[----:B------:R-:W1:Y:S01]  /*9350*/  LDC R27, c[0x0][0x3d8] ;  /* 0x0000f600ff1b7b82 */ /* 0x000e620000000800 */
[----:B------:R-:W-:Y:S01]  /*9360*/  LEA.HI.X.SX32 R9, R2, R29, 0x1, P6 ;  /* 0x0000001d02097211 */ /* 0x000fe200030f0eff */
[----:B------:R-:W-:Y:S04]  /*9370*/  STL.64 [R1+0x1248], R18 ;  /* 0x0012481201007387 */ /* 0x000fe80000100a00 */
[----:B------:R-:W-:Y:S02]  /*9380*/  STL.64 [R1+0x1240], R4 ;  /* 0x0012400401007387 */ /* 0x000fe40000100a00 */
[----:B------:R-:W2:Y:S02]  /*9390*/  LDC R2, c[0x0][0x3d8] ;  /* 0x0000f600ff027b82 */ /* 0x000ea40000000800 */
[----:B------:R3:W-:Y:S01]  /*93a0*/  STL.64 [R1+0x15c0], R8 ;  /* 0x0015c00801007387 */ /* 0x0007e20000100a00 */
[----:B0-----:R-:W-:-:S05]  /*93b0*/  IMAD R3, R3, 0x230, RZ ;  /* 0x0000023003037824 */ /* 0x001fca00078e02ff */
[----:B---3--:R-:W-:Y:S02]  /*93c0*/  IADD3 R8, P6, PT, R3, R28, RZ ;  /* 0x0000001c03087210 */ /* 0x008fe40007fde0ff */
[----:B------:R-:W0:Y:S01]  /*93d0*/  LDC R3, c[0x0][0x3d8] ;  /* 0x0000f600ff037b82 */ /* 0x000e220000000800 */
[----:B--2---:R-:W-:-:S07]  /*93e0*/  IMAD R25, R2, 0x232, RZ ;  /* 0x0000023202197824 */ /* 0x004fce00078e02ff */
[----:B------:R-:W2:Y:S01]  /*93f0*/  LDC R2, c[0x0][0x3d8] ;  /* 0x0000f600ff027b82 */ /* 0x000ea20000000800 */
[----:B0-----:R-:W-:-:S07]  /*9400*/  IMAD R24, R3, 0x117, RZ ;  /* 0x0000011703187824 */ /* 0x001fce00078e02ff */
[----:B------:R-:W0:Y:S01]  /*9410*/  LDC R3, c[0x0][0x3d8] ;  /* 0x0000f600ff037b82 */ /* 0x000e220000000800 */
[----:B------:R-:W-:Y:S01]  /*9420*/  LEA.HI.X.SX32 R13, R24, R29, 0x1, P2 ;  /* 0x0000001d180d7211 */ /* 0x000fe200010f0eff */
[----:B--2---:R-:W-:Y:S02]  /*9430*/  IMAD R24, R2, 0x23, RZ ;  /* 0x0000002302187824 */ /* 0x004fe400078e02ff */
[----:B0-----:R-:W-:-:S04]  /*9440*/  IMAD R2, R3, 0x234, RZ ;  /* 0x0000023403027824 */ /* 0x001fc800078e02ff */
[----:B------:R-:W0:Y:S01]  /*9450*/  LDC R3, c[0x0][0x3d8] ;  /* 0x0000f600ff037b82 */ /* 0x000e220000000800 */
[-C--:B------:R-:W-:Y:S02]  /*9460*/  IADD3 R14, P3, PT, R26, R28.reuse, RZ ;  /* 0x0000001c1a0e7210 */ /* 0x080fe40007f7e0ff */
[-C--:B------:R-:W-:Y:S02]  /*9470*/  IADD3 R18, P4, PT, R20, R28.reuse, RZ ;  /* 0x0000001c14127210 */ /* 0x080fe40007f9e0ff */
[-C--:B------:R-:W-:Y:S02]  /*9480*/  LEA.HI.X.SX32 R15, R24, R29.reuse, 0x1, P3 ;  /* 0x0000001d180f7211 */ /* 0x080fe400018f0eff */
[-C--:B------:R-:W-:Y:S01]  /*9490*/  LEA.HI.X.SX32 R19, R26, R29.reuse, 0x1, P4 ;  /* 0x0000001d1a137211 */ /* 0x080fe200020f0eff */
[----:B------:R-:W-:Y:S01]  /*94a0*/  STL.64 [R1+0x1238], R10 ;  /* 0x0012380a01007387 */ /* 0x000fe20000100a00 */
[-C--:B------:R-:W-:Y:S01]  /*94b0*/  IADD3 R4, P5, PT, R21, R28.reuse, RZ ;  /* 0x0000001c15047210 */ /* 0x080fe20007fbe0ff */
[----:B-1----:R-:W-:Y:S01]  /*94c0*/  IMAD R27, R27, 0x11a, RZ ;  /* 0x0000011a1b1b7824 */ /* 0x002fe200078e02ff */
[----:B------:R-:W-:Y:S01]  /*94d0*/  LEA.HI.X.SX32 R9, R21, R29, 0x1, P6 ;  /* 0x0000001d15097211 */ /* 0x000fe200030f0eff */
[----:B------:R-:W-:Y:S01]  /*94e0*/  STL.64 [R1+0x1230], R12 ;  /* 0x0012300c01007387 */ /* 0x000fe20000100a00 */
[----:B------:R-:W1:Y:S03]  /*94f0*/  LDC R21, c[0x0][0x3d8] ;  /* 0x0000f600ff157b82 */ /* 0x000e660000000800 */
[----:B------:R-:W-:Y:S04]  /*9500*/  STL.64 [R1+0x1878], R14 ;  /* 0x0018780e01007387 */ /* 0x000fe80000100a00 */
[----:B------:R2:W-:Y:S01]  /*9510*/  STL.64 [R1+0x1790], R18 ;  /* 0x0017901201007387 */ /* 0x0005e20000100a00 */
[----:B0-----:R-:W-:Y:S01]  /*9520*/  IMAD R3, R3, 0x236, RZ ;  /* 0x0000023603037824 */ /* 0x001fe200078e02ff */
[----:B------:R-:W0:Y:S04]  /*9530*/  LDC R26, c[0x0][0x3d8] ;  /* 0x0000f600ff1a7b82 */ /* 0x000e280000000800 */
[----:B--2---:R-:W-:-:S04]  /*9540*/  IADD3 R18, P4, PT, R3, R28, RZ ;  /* 0x0000001c03127210 */ /* 0x004fc80007f9e0ff */
[----:B------:R-:W2:Y:S01]  /*9550*/  LDC R3, c[0x0][0x3d8] ;  /* 0x0000f600ff037b82 */ /* 0x000ea20000000800 */
[----:B------:R-:W-:Y:S01]  /*9560*/  IADD3 R10, P1, PT, R25, R28, RZ ;  /* 0x0000001c190a7210 */ /* 0x000fe20007f3e0ff */
[----:B--2---:R-:W-:-:S05]  /*9570*/  IMAD R3, R3, 0x119, RZ ;  /* 0x0000011903037824 */ /* 0x004fca00078e02ff */
[----:B------:R-:W-:Y:S02]  /*9580*/  LEA.HI.X.SX32 R11, R3, R29, 0x1, P1 ;  /* 0x0000001d030b7211 */ /* 0x000fe400008f0eff */
[----:B------:R-:W2:Y:S01]  /*9590*/  LDC R3, c[0x0][0x3d8] ;  /* 0x0000f600ff037b82 */ /* 0x000ea20000000800 */
[----:B-1----:R-:W-:Y:S01]  /*95a0*/  IMAD R24, R21, 0x238, RZ ;  /* 0x0000023815187824 */ /* 0x002fe200078e02ff */
[----:B------:R-:W-:-:S06]  /*95b0*/  IADD3 R12, P2, PT, R27, R28, RZ ;  /* 0x0000001c1b0c7210 */ /* 0x000fcc0007f5e0ff */
[----:B------:R-:W1:Y:S01]  /*95c0*/  LDC R21, c[0x0][0x3d8] ;  /* 0x0000f600ff157b82 */ /* 0x000e620000000800 */
[----:B--2---:R-:W-:-:S05]  /*95d0*/  IMAD R3, R3, 0x8d, RZ ;  /* 0x0000008d03037824 */ /* 0x004fca00078e02ff */
[-C--:B------:R-:W-:Y:S02]  /*95e0*/  LEA.HI.X.SX32 R13, R3, R29.reuse, 0x1, P2 ;  /* 0x0000001d030d7211 */ /* 0x080fe400010f0eff */
[----:B------:R-:W2:Y:S01]  /*95f0*/  LDC R3, c[0x0][0x3d8] ;  /* 0x0000f600ff037b82 */ /* 0x000ea20000000800 */
[----:B------:R-:W-:Y:S01]  /*9600*/  LEA.HI.X.SX32 R5, R20, R29, 0x1, P5 ;  /* 0x0000001d14057211 */ /* 0x000fe200028f0eff */
[----:B-1----:R-:W-:Y:S01]  /*9610*/  IMAD R21, R21, 0x23a, RZ ;  /* 0x0000023a15157824 */ /* 0x002fe200078e02ff */
[----:B------:R-:W-:-:S03]  /*9620*/  IADD3 R14, P3, PT, R2, R28, RZ ;  /* 0x0000001c020e7210 */ /* 0x000fc60007f7e0ff */
[----:B------:R-:W-:Y:S02]  /*9630*/  STL.64 [R1+0x15b8], R4 ;  /* 0x0015b80401007387 */ /* 0x000fe40000100a00 */
[----:B------:R-:W1:Y:S02]  /*9640*/  LDC R2, c[0x0][0x3d8] ;  /* 0x0000f600ff027b82 */ /* 0x000e640000000800 */
[----:B------:R-:W-:Y:S04]  /*9650*/  STL.64 [R1+0x1228], R8 ;  /* 0x0012280801007387 */ /* 0x000fe80000100a00 */
[----:B------:R-:W-:Y:S01]  /*9660*/  STL.64 [R1+0x1220], R10 ;  /* 0x0012200a01007387 */ /* 0x000fe20000100a00 */
[----:B0-----:R-:W-:Y:S01]  /*9670*/  IMAD R26, R26, 0x11c, RZ ;  /* 0x0000011c1a1a7824 */ /* 0x001fe200078e02ff */
[----:B------:R-:W0:Y:S02]  /*9680*/  LDC R20, c[0x0][0x3d8] ;  /* 0x0000f600ff147b82 */ /* 0x000e240000000800 */
[----:B------:R3:W-:Y:S02]  /*9690*/  STL.64 [R1+0x15b0], R12 ;  /* 0x0015b00c01007387 */ /* 0x0007e40000100a00 */
[----:B---3--:R-:W-:Y:S01]  /*96a0*/  IADD3 R12, P2, PT, R21, R28, RZ ;  /* 0x0000001c150c7210 */ /* 0x008fe20007f5e0ff */
[----:B--2---:R-:W-:-:S03]  /*96b0*/  IMAD R21, R3, 0x11b, RZ ;  /* 0x0000011b03157824 */ /* 0x004fc600078e02ff */
[----:B------:R-:W2:Y:S01]  /*96c0*/  LDC R3, c[0x0][0x3d8] ;  /* 0x0000f600ff037b82 */ /* 0x000ea20000000800 */
[----:B-1----:R-:W-:-:S05]  /*96d0*/  IMAD R2, R2, 0x8e, RZ ;  /* 0x0000008e02027824 */ /* 0x002fca00078e02ff */
[----:B------:R-:W-:Y:S01]  /*96e0*/  IADD3 R4, P5, PT, R2, R28, RZ ;  /* 0x0000001c02047210 */ /* 0x000fe20007fbe0ff */
[----:B--2---:R-:W-:-:S05]  /*96f0*/  IMAD R3, R3, 0x47, RZ ;  /* 0x0000004703037824 */ /* 0x004fca00078e02ff */
[-C--:B------:R-:W-:Y:S02]  /*9700*/  LEA.HI.X.SX32 R5, R3, R29.reuse, 0x1, P5 ;  /* 0x0000001d03057211 */ /* 0x080fe400028f0eff */
[----:B------:R-:W1:Y:S01]  /*9710*/  LDC R3, c[0x0][0x3d8] ;  /* 0x0000f600ff037b82 */ /* 0x000e620000000800 */
[----:B------:R-:W-:Y:S02]  /*9720*/  LEA.HI.X.SX32 R19, R21, R29, 0x1, P4 ;  /* 0x0000001d15137211 */ /* 0x000fe400020f0eff */
[----:B------:R-:W-:-:S05]  /*9730*/  IADD3 R10, P1, PT, R24, R28, RZ ;  /* 0x0000001c180a7210 */ /* 0x000fca0007f3e0ff */
[----:B------:R-:W2:Y:S01]  /*9740*/  LDC R21, c[0x0][0x3d8] ;  /* 0x0000f600ff157b82 */ /* 0x000ea20000000800 */
[----:B-1----:R-:W-:-:S07]  /*9750*/  IMAD R24, R3, 0x24, RZ ;  /* 0x0000002403187824 */ /* 0x002fce00078e02ff */
[----:B------:R-:W1:Y:S01]  /*9760*/  LDC R3, c[0x0][0x3d8] ;  /* 0x0000f600ff037b82 */ /* 0x000e620000000800 */
[----:B------:R-:W-:Y:S01]  /*9770*/  LEA.HI.X.SX32 R15, R27, R29, 0x1, P3 ;  /* 0x0000001d1b0f7211 */ /* 0x000fe200018f0eff */
[----:B--2---:R-:W-:-:S04]  /*9780*/  IMAD R21, R21, 0x23e, RZ ;  /* 0x0000023e15157824 */ /* 0x004fc800078e02ff */
[----:B------:R-:W-:Y:S01]  /*9790*/  STL.64 [R1+0x1218], R14 ;  /* 0x0012180e01007387 */ /* 0x000fe20000100a00 */
[-C--:B------:R-:W-:Y:S01]  /*97a0*/  IADD3 R8, P6, PT, R26, R28.reuse, RZ ;  /* 0x0000001c1a087210 */ /* 0x080fe20007fde0ff */
[----:B0-----:R-:W-:Y:S01]  /*97b0*/  IMAD R25, R20, 0x11e, RZ ;  /* 0x0000011e14197824 */ /* 0x001fe200078e02ff */
[-C--:B------:R-:W-:Y:S01]  /*97c0*/  LEA.HI.X.SX32 R11, R26, R29.reuse, 0x1, P1 ;  /* 0x0000001d1a0b7211 */ /* 0x080fe200008f0eff */
[----:B------:R-:W-:Y:S01]  /*97d0*/  STL.64 [R1+0x1210], R18 ;  /* 0x0012101201007387 */ /* 0x000fe20000100a00 */
[----:B------:R-:W0:Y:S03]  /*97e0*/  LDC R26, c[0x0][0x3d8] ;  /* 0x0000f600ff1a7b82 */ /* 0x000e260000000800 */
[----:B------:R2:W-:Y:S05]  /*97f0*/  STL.64 [R1+0x1788], R4 ;  /* 0x0017880401007387 */ /* 0x0005ea0000100a00 */
[----:B------:R-:W3:Y:S01]  /*9800*/  LDC R27, c[0x0][0x3d8] ;  /* 0x0000f600ff1b7b82 */ /* 0x000ee20000000800 */
[----:B--2---:R-:W-:Y:S01]  /*9810*/  IADD3 R4, P5, PT, R21, R28, RZ ;  /* 0x0000001c15047210 */ /* 0x004fe20007fbe0ff */
[----:B-1----:R-:W-:Y:S01]  /*9820*/  IMAD R21, R3, 0x11d, RZ ;  /* 0x0000011d03157824 */ /* 0x002fe200078e02ff */
[----:B------:R-:W-:-:S05]  /*9830*/  LEA.HI.X.SX32 R9, R2, R29, 0x1, P6 ;  /* 0x0000001d02097211 */ /* 0x000fca00030f0eff */
[----:B------:R-:W1:Y:S01]  /*9840*/  LDC R3, c[0x0][0x3d8] ;  /* 0x0000f600ff037b82 */ /* 0x000e620000000800 */
[----:B------:R-:W-:Y:S01]  /*9850*/  LEA.HI.X.SX32 R13, R21, R29, 0x1, P2 ;  /* 0x0000001d150d7211 */ /* 0x000fe200010f0eff */
[----:B0-----:R-:W-:Y:S01]  /*9860*/  IMAD R21, R26, 0x90, RZ ;  /* 0x000000901a157824 */ /* 0x001fe200078e02ff */
[----:B------:R-:W-:-:S05]  /*9870*/  IADD3 R14, P3, PT, R25, R28, RZ ;  /* 0x0000001c190e7210 */ /* 0x000fca0007f7e0ff */
[----:B------:R-:W0:Y:S08]  /*9880*/  LDC R2, c[0x0][0x3d8] ;  /* 0x0000f600ff027b82 */ /* 0x000e300000000800 */
[----:B------:R-:W2:Y:S01]  /*9890*/  LDC R20, c[0x0][0x3d8] ;  /* 0x0000f600ff147b82 */ /* 0x000ea20000000800 */
[----:B-1----:R-:W-:-:S07]  /*98a0*/  IMAD R26, R3, 0x8f, RZ ;  /* 0x0000008f031a7824 */ /* 0x002fce00078e02ff */
[----:B------:R-:W1:Y:S01]  /*98b0*/  LDC R3, c[0x0][0x3d8] ;  /* 0x0000f600ff037b82 */ /* 0x000e620000000800 */
[----:B------:R-:W-:Y:S01]  /*98c0*/  LEA.HI.X.SX32 R15, R26, R29, 0x1, P3 ;  /* 0x0000001d1a0f7211 */ /* 0x000fe200018f0eff */
[----:B---3--:R-:W-:Y:S02]  /*98d0*/  IMAD R27, R27, 0x23c, RZ ;  /* 0x0000023c1b1b7824 */ /* 0x008fe400078e02ff */
[----:B-1----:R-:W-:-:S04]  /*98e0*/  IMAD R26, R3, 0x11f, RZ ;  /* 0x0000011f031a7824 */ /* 0x002fc800078e02ff */
[----:B------:R-:W1:Y:S01]  /*98f0*/  LDC R3, c[0x0][0x3d8] ;  /* 0x0000f600ff037b82 */ /* 0x000e620000000800 */
[----:B------:R-:W-:Y:S02]  /*9900*/  IADD3 R18, P4, PT, R27, R28, RZ ;  /* 0x0000001c1b127210 */ /* 0x000fe40007f9e0ff */
[-C--:B------:R-:W-:Y:S02]  /*9910*/  LEA.HI.X.SX32 R5, R26, R29.reuse, 0x1, P5 ;  /* 0x0000001d1a057211 */ /* 0x080fe400028f0eff */
[----:B------:R-:W-:-:S03]  /*9920*/  LEA.HI.X.SX32 R19, R25, R29, 0x1, P4 ;  /* 0x0000001d19137211 */ /* 0x000fc600020f0eff */
[----:B------:R-:W3:Y:S08]  /*9930*/  LDC R25, c[0x0][0x3d8] ;  /* 0x0000f600ff197b82 */ /* 0x000ef00000000800 */
[----:B------:R-:W0:Y:S01]  /*9940*/  LDC R26, c[0x0][0x3d8] ;  /* 0x0000f600ff1a7b82 */ /* 0x000e220000000800 */
[----:B-1----:R-:W-:Y:S01]  /*9950*/  IMAD R22, R3, 0x240, RZ ;  /* 0x0000024003167824 */ /* 0x002fe200078e02ff */
[----:B------:R-:W-:Y:S06]  /*9960*/  STL.64 [R1+0x15a8], R8 ;  /* 0x0015a80801007387 */ /* 0x000fec0000100a00 */
[----:B------:R-:W1:Y:S01]  /*9970*/  LDC R3, c[0x0][0x3d8] ;  /* 0x0000f600ff037b82 */ /* 0x000e620000000800 */
[----:B------:R-:W-:Y:S04]  /*9980*/  STL.64 [R1+0x1208], R10 ;  /* 0x0012080a01007387 */ /* 0x000fe80000100a00 */
[----:B------:R-:W-:Y:S03]  /*9990*/  STL.64 [R1+0x1200], R12 ;  /* 0x0012000c01007387 */ /* 0x000fe60000100a00 */
[----:B------:R-:W2:Y:S01]  /*99a0*/  LDC R27, c[0x0][0x3d8] ;  /* 0x0000f600ff1b7b82 */ /* 0x000ea20000000800 */
[----:B------:R-:W-:Y:S04]  /*99b0*/  STL.64 [R1+0x15a0], R14 ;  /* 0x0015a00e01007387 */ /* 0x000fe80000100a00 */
[----:B------:R-:W-:Y:S04]  /*99c0*/  STL.64 [R1+0x11f8], R18 ;  /* 0x0011f81201007387 */ /* 0x000fe80000100a00 */
[----:B------:R0:W-:Y:S02]  /*99d0*/  STL.64 [R1+0x11f0], R4 ;  /* 0x0011f00401007387 */ /* 0x0001e40000100a00 */
[----:B0-----:R-:W-:Y:S01]  /*99e0*/  IADD3 R4, P5, PT, R22, R28, RZ ;  /* 0x0000001c16047210 */ /* 0x001fe20007fbe0ff */
[----:B---3--:R-:W-:-:S02]  /*99f0*/  IMAD R22, R25, 0x9, RZ ;  /* 0x0000000919167824 */ /* 0x008fc400078e02ff */
[----:B------:R-:W-:Y:S02]  /*9a00*/  IMAD R25, R26, 0x242, RZ ;  /* 0x000002421a197824 */ /* 0x000fe400078e02ff */
[----:B-1----:R-:W-:Y:S02]  /*9a10*/  IMAD R26, R3, 0x122, RZ ;  /* 0x00000122031a7824 */ /* 0x002fe400078e02ff */
[----:B------:R-:W0:Y:S01]  /*9a20*/  LDC R3, c[0x0][0x3d8] ;  /* 0x0000f600ff037b82 */ /* 0x000e220000000800 */
[----:B--2---:R-:W-:Y:S01]  /*9a30*/  IMAD R27, R27, 0x12, RZ ;  /* 0x000000121b1b7824 */ /* 0x004fe200078e02ff */
[----:B------:R-:W-:-:S04]  /*9a40*/  IADD3 R10, P1, PT, R24, R28, RZ ;  /* 0x0000001c180a7210 */ /* 0x000fc80007f3e0ff */
[CC--:B------:R-:W-:Y:S02]  /*9a50*/  IADD3 R8, P6, PT, R27.reuse, R28.reuse, RZ ;  /* 0x0000001c1b087210 */ /* 0x0c0fe40007fde0ff */
[----:B------:R-:W-:Y:S01]  /*9a60*/  LEA.HI.X.SX32 R11, R27, R29, 0x1, P1 ;  /* 0x0000001d1b0b7211 */ /* 0x000fe200008f0eff */
[----:B------:R-:W-:Y:S02]  /*9a70*/  IMAD R2, R2, 0x48, RZ ;  /* 0x0000004802027824 */ /* 0x000fe400078e02ff */
[----:B0-----:R-:W-:Y:S02]  /*9a80*/  IMAD R27, R3, 0x244, RZ ;  /* 0x00000244031b7824 */ /* 0x001fe400078e02ff */
[----:B------:R-:W0:Y:S01]  /*9a90*/  LDC R3, c[0x0][0x3d8] ;  /* 0x0000f600ff037b82 */ /* 0x000e220000000800 */
[-C--:B------:R-:W-:Y:S02]  /*9aa0*/  IADD3 R12, P2, PT, R2, R28.reuse, RZ ;  /* 0x0000001c020c7210 */ /* 0x080fe40007f5e0ff */
[----:B------:R-:W-:-:S02]  /*9ab0*/  IADD3 R14, P3, PT, R21, R28, RZ ;  /* 0x0000001c150e7210 */ /* 0x000fc40007f7e0ff */
[-C--:B------:R-:W-:Y:S02]  /*9ac0*/  LEA.HI.X.SX32 R9, R22, R29.reuse, 0x1, P6 ;  /* 0x0000001d16097211 */ /* 0x080fe400030f0eff */
[-C--:B------:R-:W-:Y:S02]  /*9ad0*/  LEA.HI.X.SX32 R13, R24, R29.reuse, 0x1, P2 ;  /* 0x0000001d180d7211 */ /* 0x080fe400010f0eff */
[----:B------:R-:W-:Y:S01]  /*9ae0*/  LEA.HI.X.SX32 R15, R2, R29, 0x1, P3 ;  /* 0x0000001d020f7211 */ /* 0x000fe200018f0eff */
[----:B------:R-:W-:Y:S01]  /*9af0*/  STL.64 [R1+0x1920], R8 ;  /* 0x0019200801007387 */ /* 0x000fe20000100a00 */
[----:B------:R-:W-:Y:S01]  /*9b00*/  IMAD R20, R20, 0x120, RZ ;  /* 0x0000012014147824 */ /* 0x000fe200078e02ff */
[----:B------:R-:W1:Y:S02]  /*9b10*/  LDC R2, c[0x0][0x3d8] ;  /* 0x0000f600ff027b82 */ /* 0x000e640000000800 */
[----:B------:R-:W-:Y:S04]  /*9b20*/  STL.64 [R1+0x18e8], R10 ;  /* 0x0018e80a01007387 */ /* 0x000fe80000100a00 */
[----:B------:R-:W-:Y:S01]  /*9b30*/  STL.64 [R1+0x1870], R12 ;  /* 0x0018700c01007387 */ /* 0x000fe20000100a00 */
[----:B0-----:R-:W-:-:S03]  /*9b40*/  IMAD R3, R3, 0x246, RZ ;  /* 0x0000024603037824 */ /* 0x001fc600078e02ff */
[----:B------:R0:W-:Y:S02]  /*9b50*/  STL.64 [R1+0x1780], R14 ;  /* 0x0017800e01007387 */ /* 0x0001e40000100a00 */
[-C--:B0-----:R-:W-:Y:S02]  /*9b60*/  IADD3 R14, P3, PT, R3, R28.reuse, RZ ;  /* 0x0000001c030e7210 */ /* 0x081fe40007f7e0ff */
[----:B------:R-:W0:Y:S01]  /*9b70*/  LDC R3, c[0x0][0x3d8] ;  /* 0x0000f600ff037b82 */ /* 0x000e220000000800 */
[----:B------:R-:W-:-:S04]  /*9b80*/  IADD3 R18, P4, PT, R20, R28, RZ ;  /* 0x0000001c14127210 */ /* 0x000fc80007f9e0ff */
[-C--:B------:R-:W-:Y:S01]  /*9b90*/  LEA.HI.X.SX32 R19, R21, R29.reuse, 0x1, P4 ;  /* 0x0000001d15137211 */ /* 0x080fe200020f0eff */
[----:B0-----:R-:W-:Y:S02]  /*9ba0*/  IMAD R21, R3, 0x121, RZ ;  /* 0x0000012103157824 */ /* 0x001fe400078e02ff */
[----:B------:R-:W0:Y:S01]  /*9bb0*/  LDC R3, c[0x0][0x3d8] ;  /* 0x0000f600ff037b82 */ /* 0x000e220000000800 */
[----:B------:R-:W-:Y:S02]  /*9bc0*/  LEA.HI.X.SX32 R5, R20, R29, 0x1, P5 ;  /* 0x0000001d14057211 */ /* 0x000fe400028f0eff */
[----:B------:R-:W-:-:S05]  /*9bd0*/  IADD3 R8, P6, PT, R25, R28, RZ ;  /* 0x0000001c19087210 */ /* 0x000fca0007fde0ff */
[----:B------:R-:W2:Y:S01]  /*9be0*/  LDC R20, c[0x0][0x3d8] ;  /* 0x0000f600ff147b82 */ /* 0x000ea20000000800 */
[----:B0-----:R-:W-:-:S07]  /*9bf0*/  IMAD R24, R3, 0x248, RZ ;  /* 0x0000024803187824 */ /* 0x001fce00078e02ff */
[----:B------:R-:W0:Y:S01]  /*9c00*/  LDC R3, c[0x0][0x3d8] ;  /* 0x0000f600ff037b82 */ /* 0x000e220000000800 */
[----:B------:R-:W-:Y:S01]  /*9c10*/  LEA.HI.X.SX32 R9, R21, R29, 0x1, P6 ;  /* 0x0000001d15097211 */ /* 0x000fe200030f0eff */
[----:B------:R-:W-:Y:S04]  /*9c20*/  STL.64 [R1+0x1598], R18 ;  /* 0x0015981201007387 */ /* 0x000fe80000100a00 */
[----:B------:R-:W-:Y:S02]  /*9c30*/  STL.64 [R1+0x11e8], R4 ;  /* 0x0011e80401007387 */ /* 0x000fe40000100a00 */
[----:B------:R-:W3:Y:S02]  /*9c40*/  LDC R21, c[0x0][0x3d8] ;  /* 0x0000f600ff157b82 */ /* 0x000ee40000000800 */
[----:B------:R1:W-:Y:S02]  /*9c50*/  STL.64 [R1+0x11e0], R8 ;  /* 0x0011e00801007387 */ /* 0x0003e40000100a00 */
[----:B-1----:R-:W-:Y:S01]  /*9c60*/  IADD3 R8, P6, PT, R24, R28, RZ ;  /* 0x0000001c18087210 */ /* 0x002fe20007fde0ff */
[----:B0-----:R-:W-:-:S03]  /*9c70*/  IMAD R24, R3, 0x126, RZ ;  /* 0x0000012603187824 */ /* 0x001fc600078e02ff */
[----:B------:R-:W0:Y:S01]  /*9c80*/  LDC R3, c[0x0][0x3d8] ;  /* 0x0000f600ff037b82 */ /* 0x000e220000000800 */
[----:B--2---:R-:W-:Y:S01]  /*9c90*/  IMAD R20, R20, 0x91, RZ ;  /* 0x0000009114147824 */ /* 0x004fe200078e02ff */
[-C--:B------:R-:W-:Y:S02]  /*9ca0*/  IADD3 R10, P1, PT, R26, R28.reuse, RZ ;  /* 0x0000001c1a0a7210 */ /* 0x080fe40007f3e0ff */
[-C--:B------:R-:W-:Y:S02]  /*9cb0*/  IADD3 R12, P2, PT, R27, R28.reuse, RZ ;  /* 0x0000001c1b0c7210 */ /* 0x080fe40007f5e0ff */
[-C--:B------:R-:W-:Y:S01]  /*9cc0*/  LEA.HI.X.SX32 R11, R20, R29.reuse, 0x1, P1 ;  /* 0x0000001d140b7211 */ /* 0x080fe200008f0eff */
[----:B---3--:R-:W-:Y:S01]  /*9cd0*/  IMAD R21, R21, 0x24a, RZ ;  /* 0x0000024a15157824 */ /* 0x008fe200078e02ff */
[----:B------:R-:W-:Y:S01]  /*9ce0*/  LEA.HI.X.SX32 R13, R26, R29, 0x1, P2 ;  /* 0x0000001d1a0d7211 */ /* 0x000fe200010f0eff */
[----:B------:R-:W1:Y:S02]  /*9cf0*/  LDC R27, c[0x0][0x3d8] ;  /* 0x0000f600ff1b7b82 */ /* 0x000e640000000800 */
[----:B------:R2:W-:Y:S06]  /*9d00*/  STL.64 [R1+0x1590], R10 ;  /* 0x0015900a01007387 */ /* 0x0005ec0000100a00 */
[----:B------:R-:W3:Y:S01]  /*9d10*/  LDC R26, c[0x0][0x3d8] ;  /* 0x0000f600ff1a7b82 */ /* 0x000ee20000000800 */
[----:B--2---:R-:W-:Y:S01]  /*9d20*/  IADD3 R10, P1, PT, R21, R28, RZ ;  /* 0x0000001c150a7210 */ /* 0x004fe20007f3e0ff */
[----:B0-----:R-:W-:-:S06]  /*9d30*/  IMAD R21, R3, 0x123, RZ ;  /* 0x0000012303157824 */ /* 0x001fcc00078e02ff */
[----:B------:R-:W0:Y:S01]  /*9d40*/  LDC R3, c[0x0][0x3d8] ;  /* 0x0000f600ff037b82 */ /* 0x000e220000000800 */
[----:B---3--:R-:W-:Y:S02]  /*9d50*/  IMAD R20, R26, 0x24c, RZ ;  /* 0x0000024c1a147824 */ /* 0x008fe400078e02ff */
[----:B0-----:R-:W-:-:S05]  /*9d60*/  IMAD R26, R3, 0x49, RZ ;  /* 0x00000049031a7824 */ /* 0x001fca00078e02ff */
[----:B------:R-:W0:Y:S01]  /*9d70*/  LDC R3, c[0x0][0x3d8] ;  /* 0x0000f600ff037b82 */ /* 0x000e220000000800 */
[----:B-1----:R-:W-:Y:S01]  /*9d80*/  IMAD R27, R27, 0x92, RZ ;  /* 0x000000921b1b7824 */ /* 0x002fe200078e02ff */
[----:B------:R-:W-:-:S04]  /*9d90*/  LEA.HI.X.SX32 R15, R21, R29, 0x1, P3 ;  /* 0x0000001d150f7211 */ /* 0x000fc800018f0eff */
[----:B------:R-:W-:Y:S02]  /*9da0*/  IADD3 R18, P4, PT, R27, R28, RZ ;  /* 0x0000001c1b127210 */ /* 0x000fe40007f9e0ff */
[----:B------:R-:W1:Y:S02]  /*9db0*/  LDC R21, c[0x0][0x3d8] ;  /* 0x0000f600ff157b82 */ /* 0x000e640000000800 */
[----:B------:R-:W-:Y:S01]  /*9dc0*/  LEA.HI.X.SX32 R19, R26, R29, 0x1, P4 ;  /* 0x0000001d1a137211 */ /* 0x000fe200020f0eff */
[----:B0-----:R-:W-:-:S05]  /*9dd0*/  IMAD R26, R3, 0x4a, RZ ;  /* 0x0000004a031a7824 */ /* 0x001fca00078e02ff */
[----:B------:R-:W0:Y:S01]  /*9de0*/  LDC R3, c[0x0][0x3d8] ;  /* 0x0000f600ff037b82 */ /* 0x000e220000000800 */
[----:B------:R-:W-:Y:S01]  /*9df0*/  IMAD R2, R2, 0x124, RZ ;  /* 0x0000012402027824 */ /* 0x000fe200078e02ff */
[----:B------:R-:W-:Y:S01]  /*9e00*/  STL.64 [R1+0x11d8], R12 ;  /* 0x0011d80c01007387 */ /* 0x000fe20000100a00 */
[----:B-1----:R-:W-:-:S03]  /*9e10*/  IMAD R21, R21, 0x24e, RZ ;  /* 0x0000024e15157824 */ /* 0x002fc600078e02ff */
[CC--:B------:R-:W-:Y:S01]  /*9e20*/  IADD3 R4, P5, PT, R2.reuse, R28.reuse, RZ ;  /* 0x0000001c02047210 */ /* 0x0c0fe20007fbe0ff */
[----:B------:R-:W-:Y:S03]  /*9e30*/  STL.64 [R1+0x11d0], R14 ;  /* 0x0011d00e01007387 */ /* 0x000fe60000100a00 */
[-C--:B------:R-:W-:Y:S01]  /*9e40*/  LEA.HI.X.SX32 R5, R27, R29.reuse, 0x1, P5 ;  /* 0x0000001d1b057211 */ /* 0x080fe200028f0eff */
[----:B------:R1:W-:Y:S01]  /*9e50*/  STL.64 [R1+0x1778], R18 ;  /* 0x0017781201007387 */ /* 0x0003e20000100a00 */
[----:B------:R-:W-:Y:S02]  /*9e60*/  LEA.HI.X.SX32 R9, R2, R29, 0x1, P6 ;  /* 0x0000001d02097211 */ /* 0x000fe400030f0eff */
[----:B------:R-:W2:Y:S01]  /*9e70*/  LDC R2, c[0x0][0x3d8] ;  /* 0x0000f600ff027b82 */ /* 0x000ea20000000800 */
[----:B-1----:R-:W-:Y:S01]  /*9e80*/  IADD3 R18, P4, PT, R21, R28, RZ ;  /* 0x0000001c15127210 */ /* 0x002fe20007f9e0ff */
[----:B0-----:R-:W-:-:S06]  /*9e90*/  IMAD R27, R3, 0x94, RZ ;  /* 0x00000094031b7824 */ /* 0x001fcc00078e02ff */
[----:B------:R-:W0:Y:S08]  /*9ea0*/  LDC R21, c[0x0][0x3d8] ;  /* 0x0000f600ff157b82 */ /* 0x000e300000000800 */
[----:B------:R-:W1:Y:S01]  /*9eb0*/  LDC R3, c[0x0][0x3d8] ;  /* 0x0000f600ff037b82 */ /* 0x000e620000000800 */
[-C--:B------:R-:W-:Y:S02]  /*9ec0*/  IADD3 R14, P3, PT, R20, R28.reuse, RZ ;  /* 0x0000001c140e7210 */ /* 0x080fe40007f7e0ff */
[----:B------:R-:W-:Y:S01]  /*9ed0*/  IADD3 R12, P2, PT, R24, R28, RZ ;  /* 0x0000001c180c7210 */ /* 0x000fe20007f5e0ff */
[----:B--2---:R-:W-:-:S02]  /*9ee0*/  IMAD R2, R2, 0x93, RZ ;  /* 0x0000009302027824 */ /* 0x004fc400078e02ff */
[----:B0-----:R-:W-:Y:S02]  /*9ef0*/  IMAD R20, R21, 0x128, RZ ;  /* 0x0000012815147824 */ /* 0x001fe400078e02ff */
[----:B-1----:R-:W-:Y:S02]  /*9f00*/  IMAD R21, R3, 0x125, RZ ;  /* 0x0000012503157824 */ /* 0x002fe400078e02ff */
[----:B------:R-:W0:Y:S01]  /*9f10*/  LDC R3, c[0x0][0x3d8] ;  /* 0x0000f600ff037b82 */ /* 0x000e220000000800 */
[----:B------:R-:W-:-:S07]  /*9f20*/  LEA.HI.X.SX32 R13, R2, R29, 0x1, P2 ;  /* 0x0000001d020d7211 */ /* 0x000fce00010f0eff */
[----:B------:R-:W1:Y:S01]  /*9f30*/  LDC R2, c[0x0][0x3d8] ;  /* 0x0000f600ff027b82 */ /* 0x000e620000000800 */
[-C--:B------:R-:W-:Y:S01]  /*9f40*/  LEA.HI.X.SX32 R11, R21, R29.reuse, 0x1, P1 ;  /* 0x0000001d150b7211 */ /* 0x080fe200008f0eff */
[----:B------:R-:W-:Y:S04]  /*9f50*/  STL.64 [R1+0x1588], R4 ;  /* 0x0015880401007387 */ /* 0x000fe80000100a00 */
[----:B------:R-:W-:Y:S01]  /*9f60*/  STL.64 [R1+0x11c8], R8 ;  /* 0x0011c80801007387 */ /* 0x000fe20000100a00 */
[----:B------:R-:W-:Y:S01]  /*9f70*/  LEA.HI.X.SX32 R15, R24, R29, 0x1, P3 ;  /* 0x0000001d180f7211 */ /* 0x000fe200018f0eff */
[----:B------:R-:W2:Y:S02]  /*9f80*/  LDC R21, c[0x0][0x3d8] ;  /* 0x0000f600ff157b82 */ /* 0x000ea40000000800 */
[----:B------:R-:W-:Y:S01]  /*9f90*/  STL.64 [R1+0x11c0], R10 ;  /* 0x0011c00a01007387 */ /* 0x000fe20000100a00 */
        /* <DEDUP_REMOVED lines=139> */
[----:B------:R-:W-:Y:S01]  /*a850*/  IADD3 R12, P2, PT, R26, R28, RZ ;  /* 0x0000001c1a0c7210 */ /* 0x000fe20007f5e0ff */
[----:B-1----:R-:W-:-:S03]  /*a860*/  IMAD R21, R21, 0x26a, RZ ;  /* 0x0000026a15157824 */ /* 0x002fc600078e02ff */
[----:B------:R-:W-:-:S05]  /*a870*/  LEA.HI.X.SX32 R13, R20, R29, 0x1, P2 ;  /* 0x0000001d140d7211 */ /* 0x000fca00010f0eff */
[----:B------:R1:W-:Y:S02]  /*a880*/  STL.64 [R1+0x1550], R12 ;  /* 0x0015500c01007387 */ /* 0x0003e40000100a00 */
[-C--:B-1----:R-:W-:Y:S01]  /*a890*/  IADD3 R12, P2, PT, R21, R28.reuse, RZ ;  /* 0x0000001c150c7210 */ /* 0x082fe20007f5e0ff */
[----:B0-----:R-:W-:Y:S02]  /*a8a0*/  IMAD R21, R3, 0x133, RZ ;  /* 0x0000013303157824 */ /* 0x001fe400078e02ff */
[----:B------:R-:W0:Y:S01]  /*a8b0*/  LDC R3, c[0x0][0x3d8] ;  /* 0x0000f600ff037b82 */ /* 0x000e220000000800 */
[----:B------:R-:W-:-:S07]  /*a8c0*/  IADD3 R14, P3, PT, R27, R28, RZ ;  /* 0x0000001c1b0e7210 */ /* 0x000fce0007f7e0ff */
[----:B------:R-:W1:Y:S01]  /*a8d0*/  LDC R27, c[0x0][0x3d8] ;  /* 0x0000f600ff1b7b82 */ /* 0x000e620000000800 */
[----:B------:R-:W-:Y:S01]  /*a8e0*/  LEA.HI.X.SX32 R19, R21, R29, 0x1, P4 ;  /* 0x0000001d15137211 */ /* 0x000fe200020f0eff */
[----:B0-----:R-:W-:-:S06]  /*a8f0*/  IMAD R21, R3, 0x4d, RZ ;  /* 0x0000004d03157824 */ /* 0x001fcc00078e02ff */
[----:B------:R-:W0:Y:S01]  /*a900*/  LDC R3, c[0x0][0x3d8] ;  /* 0x0000f600ff037b82 */ /* 0x000e220000000800 */
[----:B------:R-:W-:Y:S01]  /*a910*/  LEA.HI.X.SX32 R15, R26, R29, 0x1, P3 ;  /* 0x0000001d1a0f7211 */ /* 0x000fe200018f0eff */
[----:B-1----:R-:W-:-:S06]  /*a920*/  IMAD R27, R27, 0x9a, RZ ;  /* 0x0000009a1b1b7824 */ /* 0x002fcc00078e02ff */
[----:B------:R-:W1:Y:S01]  /*a930*/  LDC R26, c[0x0][0x3d8] ;  /* 0x0000f600ff1a7b82 */ /* 0x000e620000000800 */
[----:B------:R-:W-:-:S04]  /*a940*/  IADD3 R4, P5, PT, R27, R28, RZ ;  /* 0x0000001c1b047210 */ /* 0x000fc80007fbe0ff */
[----:B------:R-:W-:Y:S01]  /*a950*/  LEA.HI.X.SX32 R5, R21, R29, 0x1, P5 ;  /* 0x0000001d15057211 */ /* 0x000fe200028f0eff */
[----:B0-----:R-:W-:Y:S02]  /*a960*/  IMAD R21, R3, 0x4e, RZ ;  /* 0x0000004e03157824 */ /* 0x001fe400078e02ff */
[----:B------:R-:W0:Y:S01]  /*a970*/  LDC R3, c[0x0][0x3d8] ;  /* 0x0000f600ff037b82 */ /* 0x000e220000000800 */
[----:B--2---:R-:W-:Y:S01]  /*a980*/  IMAD R2, R2, 0x134, RZ ;  /* 0x0000013402027824 */ /* 0x004fe200078e02ff */
[----:B------:R-:W-:Y:S01]  /*a990*/  STL.64 [R1+0x1158], R14 ;  /* 0x0011580e01007387 */ /* 0x000fe20000100a00 */
[----:B-1----:R-:W-:-:S03]  /*a9a0*/  IMAD R20, R26, 0x26c, RZ ;  /* 0x0000026c1a147824 */ /* 0x002fc600078e02ff */
        /* <DEDUP_REMOVED lines=38> */
[CC--:B------:R-:W-:Y:S02]  /*ac10*/  IADD3 R8, P6, PT, R21.reuse, R28.reuse, RZ ;  /* 0x0000001c15087210 */ /* 0x0c0fe40007fde0ff */
[-C--:B------:R-:W-:Y:S02]  /*ac20*/  IADD3 R10, P1, PT, R20, R28.reuse, RZ ;  /* 0x0000001c140a7210 */ /* 0x080fe40007f3e0ff */
[-C--:B------:R-:W-:Y:S02]  /*ac30*/  LEA.HI.X.SX32 R9, R24, R29.reuse, 0x1, P6 ;  /* 0x0000001d18097211 */ /* 0x080fe400030f0eff */
[----:B------:R-:W-:Y:S01]  /*ac40*/  LEA.HI.X.SX32 R11, R21, R29, 0x1, P1 ;  /* 0x0000001d150b7211 */ /* 0x000fe200008f0eff */
[----:B------:R-:W-:Y:S01]  /*ac50*/  STL.64 [R1+0x1138], R18 ;  /* 0x0011381201007387 */ /* 0x000fe20000100a00 */
[----:B-1----:R-:W-:Y:S01]  /*ac60*/  IMAD R27, R27, 0x13a, RZ ;  /* 0x0000013a1b1b7824 */ /* 0x002fe200078e02ff */
[----:B------:R-:W-:Y:S01]  /*ac70*/  IADD3 R12, P2, PT, R26, R28, RZ ;  /* 0x0000001c1a0c7210 */ /* 0x000fe20007f5e0ff */
[----:B------:R-:W1:Y:S01]  /*ac80*/  LDC R21, c[0x0][0x3d8] ;  /* 0x0000f600ff157b82 */ /* 0x000e620000000800 */
[----:B------:R-:W-:Y:S04]  /*ac90*/  STL.64 [R1+0x1130], R4 ;  /* 0x0011300401007387 */ /* 0x000fe80000100a00 */
[----:B------:R-:W-:Y:S04]  /*aca0*/  STL.64 [R1+0x1858], R8 ;  /* 0x0018580801007387 */ /* 0x000fe80000100a00 */
[----:B------:R2:W-:Y:S01]  /*acb0*/  STL.64 [R1+0x1750], R10 ;  /* 0x0017500a01007387 */ /* 0x0005e20000100a00 */
[----:B0-----:R-:W-:-:S05]  /*acc0*/  IMAD R3, R3, 0x276, RZ ;  /* 0x0000027603037824 */ /* 0x001fca00078e02ff */
[-C--:B--2---:R-:W-:Y:S02]  /*acd0*/  IADD3 R10, P1, PT, R3, R28.reuse, RZ ;  /* 0x0000001c030a7210 */ /* 0x084fe40007f3e0ff */
[----:B------:R-:W0:Y:S01]  /*ace0*/  LDC R3, c[0x0][0x3d8] ;  /* 0x0000f600ff037b82 */ /* 0x000e220000000800 */
[----:B------:R-:W-:Y:S01]  /*acf0*/  IADD3 R18, P4, PT, R25, R28, RZ ;  /* 0x0000001c19127210 */ /* 0x000fe20007f9e0ff */
[----:B0-----:R-:W-:-:S05]  /*ad00*/  IMAD R3, R3, 0x139, RZ ;  /* 0x0000013903037824 */ /* 0x001fca00078e02ff */
[----:B------:R-:W-:Y:S02]  /*ad10*/  LEA.HI.X.SX32 R19, R3, R29, 0x1, P4 ;  /* 0x0000001d03137211 */ /* 0x000fe400020f0eff */
[----:B------:R-:W0:Y:S01]  /*ad20*/  LDC R3, c[0x0][0x3d8] ;  /* 0x0000f600ff037b82 */ /* 0x000e220000000800 */
[----:B------:R-:W-:Y:S01]  /*ad30*/  IADD3 R4, P5, PT, R27, R28, RZ ;  /* 0x0000001c1b047210 */ /* 0x000fe20007fbe0ff */
[----:B0-----:R-:W-:-:S05]  /*ad40*/  IMAD R3, R3, 0x9d, RZ ;  /* 0x0000009d03037824 */ /* 0x001fca00078e02ff */
[----:B------:R-:W-:Y:S02]  /*ad50*/  LEA.HI.X.SX32 R5, R3, R29, 0x1, P5 ;  /* 0x0000001d03057211 */ /* 0x000fe400028f0eff */
[----:B------:R-:W0:Y:S01]  /*ad60*/  LDC R3, c[0x0][0x3d8] ;  /* 0x0000f600ff037b82 */ /* 0x000e220000000800 */
[----:B------:R-:W-:-:S04]  /*ad70*/  IADD3 R8, P6, PT, R2, R28, RZ ;  /* 0x0000001c02087210 */ /* 0x000fc80007fde0ff */
[----:B------:R-:W-:-:S03]  /*ad80*/  LEA.HI.X.SX32 R9, R27, R29, 0x1, P6 ;  /* 0x0000001d1b097211 */ /* 0x000fc600030f0eff */
[----:B------:R-:W2:Y:S01]  /*ad90*/  LDC R2, c[0x0][0x3d8] ;  /* 0x0000f600ff027b82 */ /* 0x000ea20000000800 */
[----:B0-----:R-:W-:-:S07]  /*ada0*/  IMAD R27, R3, 0x13b, RZ ;  /* 0x0000013b031b7824 */ /* 0x001fce00078e02ff */
[----:B------:R-:W0:Y:S01]  /*adb0*/  LDC R3, c[0x0][0x3d8] ;  /* 0x0000f600ff037b82 */ /* 0x000e220000000800 */
[-C--:B------:R-:W-:Y:S02]  /*adc0*/  LEA.HI.X.SX32 R13, R20, R29.reuse, 0x1, P2 ;  /* 0x0000001d140d7211 */ /* 0x080fe400010f0eff */
[-C--:B------:R-:W-:Y:S01]  /*add0*/  LEA.HI.X.SX32 R11, R27, R29.reuse, 0x1, P1 ;  /* 0x0000001d1b0b7211 */ /* 0x080fe200008f0eff */
[----:B--2---:R-:W-:Y:S02]  /*ade0*/  IMAD R2, R2, 0x9e, RZ ;  /* 0x0000009e02027824 */ /* 0x004fe400078e02ff */
[----:B------:R2:W-:Y:S02]  /*adf0*/  STL.64 [R1+0x1538], R12 ;  /* 0x0015380c01007387 */ /* 0x0005e40000100a00 */
[----:B------:R-:W3:Y:S01]  /*ae00*/  LDC R27, c[0x0][0x3d8] ;  /* 0x0000f600ff1b7b82 */ /* 0x000ee20000000800 */
[----:B------:R-:W-:Y:S01]  /*ae10*/  LEA.HI.X.SX32 R15, R26, R29, 0x1, P3 ;  /* 0x0000001d1a0f7211 */ /* 0x000fe200018f0eff */
[----:B-1----:R-:W-:-:S06]  /*ae20*/  IMAD R21, R21, 0x13c, RZ ;  /* 0x0000013c15157824 */ /* 0x002fcc00078e02ff */
[----:B------:R-:W1:Y:S01]  /*ae30*/  LDC R20, c[0x0][0x3d8] ;  /* 0x0000f600ff147b82 */ /* 0x000e620000000800 */
[----:B--2---:R-:W-:Y:S01]  /*ae40*/  IADD3 R12, P2, PT, R2, R28, RZ ;  /* 0x0000001c020c7210 */ /* 0x004fe20007f5e0ff */
[----:B0-----:R-:W-:-:S06]  /*ae50*/  IMAD R3, R3, 0x4f, RZ ;  /* 0x0000004f03037824 */ /* 0x001fcc00078e02ff */
[----:B------:R-:W0:Y:S01]  /*ae60*/  LDC R26, c[0x0][0x3d8] ;  /* 0x0000f600ff1a7b82 */ /* 0x000e220000000800 */
[----:B------:R-:W-:-:S07]  /*ae70*/  LEA.HI.X.SX32 R13, R3, R29, 0x1, P2 ;  /* 0x0000001d030d7211 */ /* 0x000fce00010f0eff */
[----:B------:R-:W2:Y:S01]  /*ae80*/  LDC R3, c[0x0][0x3d8] ;  /* 0x0000f600ff037b82 */ /* 0x000ea20000000800 */
[----:B------:R1:W-:Y:S01]  /*ae90*/  STL.64 [R1+0x1128], R14 ;  /* 0x0011280e01007387 */ /* 0x0003e20000100a00 */
[----:B---3--:R-:W-:-:S03]  /*aea0*/  IMAD R27, R27, 0x27e, RZ ;  /* 0x0000027e1b1b7824 */ /* 0x008fc600078e02ff */
[----:B------:R-:W-:Y:S04]  /*aeb0*/  STL.64 [R1+0x1120], R18 ;  /* 0x0011201201007387 */ /* 0x000fe80000100a00 */
[----:B------:R-:W-:Y:S01]  /*aec0*/  STL.64 [R1+0x1530], R4 ;  /* 0x0015300401007387 */ /* 0x000fe20000100a00 */
[----:B-1----:R-:W-:-:S03]  /*aed0*/  IADD3 R14, P3, PT, R21, R28, RZ ;  /* 0x0000001c150e7210 */ /* 0x002fc60007f7e0ff */
[----:B------:R-:W-:Y:S04]  /*aee0*/  STL.64 [R1+0x1118], R8 ;  /* 0x0011180801007387 */ /* 0x000fe80000100a00 */
[----:B------:R-:W-:Y:S01]  /*aef0*/  STL.64 [R1+0x1110], R10 ;  /* 0x0011100a01007387 */ /* 0x000fe20000100a00 */
[----:B------:R-:W-:Y:S02]  /*af00*/  LEA.HI.X.SX32 R15, R2, R29, 0x1, P3 ;  /* 0x0000001d020f7211 */ /* 0x000fe400018f0eff */
[----:B------:R-:W1:Y:S01]  /*af10*/  LDC R2, c[0x0][0x3d8] ;  /* 0x0000f600ff027b82 */ /* 0x000e620000000800 */
[----:B------:R3:W-:Y:S02]  /*af20*/  STL.64 [R1+0x1748], R12 ;  /* 0x0017480c01007387 */ /* 0x0007e40000100a00 */
[----:B---3--:R-:W-:Y:S01]  /*af30*/  IADD3 R12, P2, PT, R27, R28, RZ ;  /* 0x0000001c1b0c7210 */ /* 0x008fe20007f5e0ff */
[----:B--2---:R-:W-:-:S04]  /*af40*/  IMAD R27, R3, 0x14, RZ ;  /* 0x00000014031b7824 */ /* 0x004fc800078e02ff */
[----:B------:R-:W2:Y:S01]  /*af50*/  LDC R3, c[0x0][0x3d8] ;  /* 0x0000f600ff037b82 */ /* 0x000ea20000000800 */
[----:B0-----:R-:W-:-:S05]  /*af60*/  IMAD R24, R26, 0x278, RZ ;  /* 0x000002781a187824 */ /* 0x001fca00078e02ff */
[----:B------:R-:W-:Y:S01]  /*af70*/  IADD3 R18, P4, PT, R24, R28, RZ ;  /* 0x0000001c18127210 */ /* 0x000fe20007f9e0ff */
[----:B-1----:R-:W-:Y:S01]  /*af80*/  IMAD R22, R2, 0x28, RZ ;  /* 0x0000002802167824 */ /* 0x002fe200078e02ff */
[----:B------:R-:W0:Y:S02]  /*af90*/  LDC R26, c[0x0][0x3d8] ;  /* 0x0000f600ff1a7b82 */ /* 0x000e240000000800 */
[----:B------:R-:W-:-:S06]  /*afa0*/  LEA.HI.X.SX32 R19, R21, R29, 0x1, P4 ;  /* 0x0000001d15137211 */ /* 0x000fcc00020f0eff */
[----:B------:R-:W1:Y:S01]  /*afb0*/  LDC R2, c[0x0][0x3d8] ;  /* 0x0000f600ff027b82 */ /* 0x000e620000000800 */
[----:B--2---:R-:W-:-:S07]  /*afc0*/  IMAD R21, R3, 0x13d, RZ ;  /* 0x0000013d03157824 */ /* 0x004fce00078e02ff */
[----:B------:R-:W2:Y:S01]  /*afd0*/  LDC R3, c[0x0][0x3d8] ;  /* 0x0000f600ff037b82 */ /* 0x000ea20000000800 */
[----:B------:R-:W-:-:S05]  /*afe0*/  IMAD R20, R20, 0x27a, RZ ;  /* 0x0000027a14147824 */ /* 0x000fca00078e02ff */
[----:B------:R-:W-:Y:S01]  /*aff0*/  IADD3 R4, P5, PT, R20, R28, RZ ;  /* 0x0000001c14047210 */ /* 0x000fe20007fbe0ff */
[----:B0-----:R-:W-:Y:S01]  /*b000*/  IMAD R26, R26, 0x13e, RZ ;  /* 0x0000013e1a1a7824 */ /* 0x001fe200078e02ff */
[----:B------:R-:W0:Y:S02]  /*b010*/  LDC R20, c[0x0][0x3d8] ;  /* 0x0000f600ff147b82 */ /* 0x000e240000000800 */
[----:B------:R-:W-:Y:S01]  /*b020*/  LEA.HI.X.SX32 R5, R21, R29, 0x1, P5 ;  /* 0x0000001d15057211 */ /* 0x000fe200028f0eff */
[----:B-1----:R-:W-:Y:S02]  /*b030*/  IMAD R21, R2, 0x9f, RZ ;  /* 0x0000009f02157824 */ /* 0x002fe400078e02ff */
[----:B--2---:R-:W-:-:S03]  /*b040*/  IMAD R2, R3, 0x50, RZ ;  /* 0x0000005003027824 */ /* 0x004fc600078e02ff */
[----:B------:R-:W1:Y:S01]  /*b050*/  LDC R3, c[0x0][0x3d8] ;  /* 0x0000f600ff037b82 */ /* 0x000e620000000800 */
[----:B------:R-:W-:-:S04]  /*b060*/  IADD3 R8, P6, PT, R26, R28, RZ ;  /* 0x0000001c1a087210 */ /* 0x000fc80007fde0ff */
[----:B------:R-:W-:-:S03]  /*b070*/  LEA.HI.X.SX32 R9, R21, R29, 0x1, P6 ;  /* 0x0000001d15097211 */ /* 0x000fc600030f0eff */
[----:B------:R-:W2:Y:S01]  /*b080*/  LDC R21, c[0x0][0x3d8] ;  /* 0x0000f600ff157b82 */ /* 0x000ea20000000800 */
[----:B0-----:R-:W-:Y:S02]  /*b090*/  IMAD R20, R20, 0x27c, RZ ;  /* 0x0000027c14147824 */ /* 0x001fe400078e02ff */
[----:B-1----:R-:W-:-:S05]  /*b0a0*/  IMAD R24, R3, 0xa0, RZ ;  /* 0x000000a003187824 */ /* 0x002fca00078e02ff */
[----:B------:R-:W0:Y:S01]  /*b0b0*/  LDC R3, c[0x0][0x3d8] ;  /* 0x0000f600ff037b82 */ /* 0x000e220000000800 */
[----:B------:R-:W-:-:S04]  /*b0c0*/  IADD3 R10, P1, PT, R20, R28, RZ ;  /* 0x0000001c140a7210 */ /* 0x000fc80007f3e0ff */
[----:B------:R-:W-:Y:S01]  /*b0d0*/  LEA.HI.X.SX32 R11, R26, R29, 0x1, P1 ;  /* 0x0000001d1a0b7211 */ /* 0x000fe200008f0eff */
[----:B--2---:R-:W-:Y:S02]  /*b0e0*/  IMAD R25, R21, 0x140, RZ ;  /* 0x0000014015197824 */ /* 0x004fe400078e02ff */
[----:B------:R-:W1:Y:S08]  /*b0f0*/  LDC R26, c[0x0][0x3d8] ;  /* 0x0000f600ff1a7b82 */ /* 0x000e700000000800 */
[----:B------:R-:W2:Y:S01]  /*b100*/  LDC R20, c[0x0][0x3d8] ;  /* 0x0000f600ff147b82 */ /* 0x000ea20000000800 */
[----:B0-----:R-:W-:-:S07]  /*b110*/  IMAD R21, R3, 0x13f, RZ ;  /* 0x0000013f03157824 */ /* 0x001fce00078e02ff */
[----:B------:R-:W0:Y:S01]  /*b120*/  LDC R3, c[0x0][0x3d8] ;  /* 0x0000f600ff037b82 */ /* 0x000e220000000800 */
[----:B------:R-:W-:Y:S01]  /*b130*/  LEA.HI.X.SX32 R13, R21, R29, 0x1, P2 ;  /* 0x0000001d150d7211 */ /* 0x000fe200010f0eff */
[----:B-1----:R-:W-:-:S06]  /*b140*/  IMAD R23, R26, 0x5, RZ ;  /* 0x000000051a177824 */ /* 0x002fcc00078e02ff */
[----:B------:R-:W1:Y:S01]  /*b150*/  LDC R26, c[0x0][0x3d8] ;  /* 0x0000f600ff1a7b82 */ /* 0x000e620000000800 */
[----:B------:R3:W-:Y:S01]  /*b160*/  STL.64 [R1+0x1528], R14 ;  /* 0x0015280e01007387 */ /* 0x0007e20000100a00 */
[----:B--2---:R-:W-:Y:S02]  /*b170*/  IMAD R20, R20, 0xa, RZ ;  /* 0x0000000a14147824 */ /* 0x004fe400078e02ff */
[----:B0-----:R-:W-:-:S04]  /*b180*/  IMAD R21, R3, 0x280, RZ ;  /* 0x0000028003157824 */ /* 0x001fc800078e02ff */
[----:B------:R-:W0:Y:S01]  /*b190*/  LDC R3, c[0x0][0x3d8] ;  /* 0x0000f600ff037b82 */ /* 0x000e220000000800 */
[-C--:B---3--:R-:W-:Y:S01]  /*b1a0*/  IADD3 R14, P3, PT, R20, R28.reuse, RZ ;  /* 0x0000001c140e7210 */ /* 0x088fe20007f7e0ff */
[----:B------:R-:W-:Y:S03]  /*b1b0*/  STL.64 [R1+0x1108], R18 ;  /* 0x0011081201007387 */ /* 0x000fe60000100a00 */
[----:B------:R-:W-:Y:S01]  /*b1c0*/  LEA.HI.X.SX32 R15, R23, R29, 0x1, P3 ;  /* 0x0000001d170f7211 */ /* 0x000fe200018f0eff */
[----:B------:R-:W-:Y:S04]  /*b1d0*/  STL.64 [R1+0x1100], R4 ;  /* 0x0011000401007387 */ /* 0x000fe80000100a00 */
[----:B------:R-:W-:Y:S04]  /*b1e0*/  STL.64 [R1+0x1520], R8 ;  /* 0x0015200801007387 */ /* 0x000fe80000100a00 */
[----:B------:R-:W-:Y:S04]  /*b1f0*/  STL.64 [R1+0x10f8], R10 ;  /* 0x0010f80a01007387 */ /* 0x000fe80000100a00 */
[----:B------:R-:W-:Y:S04]  /*b200*/  STL.64 [R1+0x10f0], R12 ;  /* 0x0010f00c01007387 */ /* 0x000fe80000100a00 */
[----:B------:R2:W-:Y:S02]  /*b210*/  STL.64 [R1+0x1938], R14 ;  /* 0x0019380e01007387 */ /* 0x0005e40000100a00 */
[----:B--2---:R-:W-:Y:S01]  /*b220*/  IADD3 R14, P3, PT, R21, R28, RZ ;  /* 0x0000001c150e7210 */ /* 0x004fe20007f7e0ff */
[----:B-1----:R-:W-:-:S02]  /*b230*/  IMAD R21, R26, 0x282, RZ ;  /* 0x000002821a157824 */ /* 0x002fc400078e02ff */
[----:B0-----:R-:W-:Y:S02]  /*b240*/  IMAD R26, R3, 0x142, RZ ;  /* 0x00000142031a7824 */ /* 0x001fe400078e02ff */
[----:B------:R-:W0:Y:S01]  /*b250*/  LDC R3, c[0x0][0x3d8] ;  /* 0x0000f600ff037b82 */ /* 0x000e220000000800 */
[-C--:B------:R-:W-:Y:S02]  /*b260*/  IADD3 R4, P5, PT, R22, R28.reuse, RZ ;  /* 0x0000001c16047210 */ /* 0x080fe40007fbe0ff */
[CC--:B------:R-:W-:Y:S02]  /*b270*/  IADD3 R18, P4, PT, R27.reuse, R28.reuse, RZ ;  /* 0x0000001c1b127210 */ /* 0x0c0fe40007f9e0ff */
[----:B------:R-:W-:Y:S01]  /*b280*/  LEA.HI.X.SX32 R5, R27, R29, 0x1, P5 ;  /* 0x0000001d1b057211 */ /* 0x000fe200028f0eff */
[----:B0-----:R-:W-:Y:S02]  /*b290*/  IMAD R27, R3, 0x284, RZ ;  /* 0x00000284031b7824 */ /* 0x001fe400078e02ff */
[----:B------:R-:W0:Y:S01]  /*b2a0*/  LDC R3, c[0x0][0x3d8] ;  /* 0x0000f600ff037b82 */ /* 0x000e220000000800 */
[----:B------:R-:W-:-:S02]  /*b2b0*/  IADD3 R8, P6, PT, R2, R28, RZ ;  /* 0x0000001c02087210 */ /* 0x000fc40007fde0ff */
[----:B------:R-:W-:Y:S02]  /*b2c0*/  IADD3 R10, P1, PT, R24, R28, RZ ;  /* 0x0000001c180a7210 */ /* 0x000fe40007f3e0ff */
[-C--:B------:R-:W-:Y:S02]  /*b2d0*/  LEA.HI.X.SX32 R19, R20, R29.reuse, 0x1, P4 ;  /* 0x0000001d14137211 */ /* 0x080fe400020f0eff */
[-C--:B------:R-:W-:Y:S02]  /*b2e0*/  LEA.HI.X.SX32 R9, R22, R29.reuse, 0x1, P6 ;  /* 0x0000001d16097211 */ /* 0x080fe400030f0eff */
[----:B------:R-:W-:Y:S01]  /*b2f0*/  LEA.HI.X.SX32 R11, R2, R29, 0x1, P1 ;  /* 0x0000001d020b7211 */ /* 0x000fe200008f0eff */
[----:B------:R1:W-:Y:S01]  /*b300*/  STL.64 [R1+0x1918], R18 ;  /* 0x0019181201007387 */ /* 0x0003e20000100a00 */
[----:B0-----:R-:W-:-:S03]  /*b310*/  IMAD R3, R3, 0x286, RZ ;  /* 0x0000028603037824 */ /* 0x001fc600078e02ff */
[----:B-1----:R-:W2:Y:S01]  /*b320*/  LDL.LU R19, [R1+0x2c38] ;  /* 0x002c380001137983 */ /* 0x002ea20000300800 */
[-C--:B------:R-:W-:Y:S01]  /*b330*/  IADD3 R12, P2, PT, R25, R28.reuse, RZ ;  /* 0x0000001c190c7210 */ /* 0x080fe20007f5e0ff */
[----:B------:R-:W0:Y:S02]  /*b340*/  LDC R2, c[0x0][0x3d8] ;  /* 0x0000f600ff027b82 */ /* 0x000e240000000800 */
[----:B------:R-:W-:Y:S04]  /*b350*/  STL.64 [R1+0x18d8], R4 ;  /* 0x0018d80401007387 */ /* 0x000fe80000100a00 */
[----:B------:R-:W-:Y:S04]  /*b360*/  STL.64 [R1+0x1850], R8 ;  /* 0x0018500801007387 */ /* 0x000fe80000100a00 */
[----:B------:R1:W-:Y:S02]  /*b370*/  STL.64 [R1+0x1740], R10 ;  /* 0x0017400a01007387 */ /* 0x0003e40000100a00 */
[----:B-1----:R-:W-:-:S02]  /*b380*/  IADD3 R10, P1, PT, R3, R28, RZ ;  /* 0x0000001c030a7210 */ /* 0x002fc40007f3e0ff */
[----:B------:R-:W1:Y:S01]  /*b390*/  LDC R3, c[0x0][0x3d8] ;  /* 0x0000f600ff037b82 */ /* 0x000e620000000800 */
[----:B------:R-:W-:Y:S02]  /*b3a0*/  LEA.HI.X.SX32 R13, R24, R29, 0x1, P2 ;  /* 0x0000001d180d7211 */ /* 0x000fe400010f0eff */
[----:B------:R-:W-:Y:S01]  /*b3b0*/  IADD3 R20, P4, PT, R21, R28, RZ ;  /* 0x0000001c15147210 */ /* 0x000fe20007f9e0ff */
[----:B-1----:R-:W-:-:S04]  /*b3c0*/  IMAD R24, R3, 0x141, RZ ;  /* 0x0000014103187824 */ /* 0x002fc800078e02ff */
[----:B------:R-:W1:Y:S01]  /*b3d0*/  LDC R3, c[0x0][0x3d8] ;  /* 0x0000f600ff037b82 */ /* 0x000e620000000800 */
[-C--:B------:R-:W-:Y:S02]  /*b3e0*/  LEA.HI.X.SX32 R21, R24, R29.reuse, 0x1, P4 ;  /* 0x0000001d18157211 */ /* 0x080fe400020f0eff */
[----:B------:R-:W-:Y:S01]  /*b3f0*/  LEA.HI.X.SX32 R15, R25, R29, 0x1, P3 ;  /* 0x0000001d190f7211 */ /* 0x000fe200018f0eff */
[----:B------:R-:W-:Y:S04]  /*b400*/  STL.64 [R1+0x1518], R12 ;  /* 0x0015180c01007387 */ /* 0x000fe80000100a00 */
[----:B------:R-:W-:Y:S01]  /*b410*/  STL.64 [R1+0x10e8], R14 ;  /* 0x0010e80e01007387 */ /* 0x000fe20000100a00 */
[----:B-1----:R-:W-:Y:S02]  /*b420*/  IMAD R24, R3, 0x288, RZ ;  /* 0x0000028803187824 */ /* 0x002fe400078e02ff */
[----:B------:R-:W1:Y:S01]  /*b430*/  LDC R3, c[0x0][0x3d8] ;  /* 0x0000f600ff037b82 */ /* 0x000e620000000800 */
[----:B------:R3:W-:Y:S02]  /*b440*/  STL.64 [R1+0x10e0], R20 ;  /* 0x0010e01401007387 */ /* 0x0007e40000100a00 */
[----:B------:R-:W-:-:S05]  /*b450*/  IADD3 R22, P4, PT, R24, R28, RZ ;  /* 0x0000001c18167210 */ /* 0x000fca0007f9e0ff */
[----:B---3--:R-:W3:Y:S08]  /*b460*/  LDC R20, c[0x0][0x3d8] ;  /* 0x0000f600ff147b82 */ /* 0x008ef00000000800 */
[----:B------:R-:W0:Y:S01]  /*b470*/  LDC R21, c[0x0][0x3d8] ;  /* 0x0000f600ff157b82 */ /* 0x000e220000000800 */
[----:B-1----:R-:W-:-:S07]  /*b480*/  IMAD R24, R3, 0x146, RZ ;  /* 0x0000014603187824 */ /* 0x002fce00078e02ff */
[----:B------:R-:W1:Y:S01]  /*b490*/  LDC R3, c[0x0][0x3d8] ;  /* 0x0000f600ff037b82 */ /* 0x000e620000000800 */
[-C--:B------:R-:W-:Y:S01]  /*b4a0*/  IADD3 R4, P5, PT, R26, R28.reuse, RZ ;  /* 0x0000001c1a047210 */ /* 0x080fe20007fbe0ff */
[----:B---3--:R-:W-:Y:S01]  /*b4b0*/  IMAD R20, R20, 0xa1, RZ ;  /* 0x000000a114147824 */ /* 0x008fe200078e02ff */
[----:B------:R-:W-:-:S05]  /*b4c0*/  IADD3 R8, P6, PT, R27, R28, RZ ;  /* 0x0000001c1b087210 */ /* 0x000fca0007fde0ff */
[----:B------:R-:W3:Y:S01]  /*b4d0*/  LDC R27, c[0x0][0x3d8] ;  /* 0x0000f600ff1b7b82 */ /* 0x000ee20000000800 */
[-C--:B------:R-:W-:Y:S01]  /*b4e0*/  LEA.HI.X.SX32 R5, R20, R29.reuse, 0x1, P5 ;  /* 0x0000001d14057211 */ /* 0x080fe200028f0eff */
[----:B0-----:R-:W-:Y:S01]  /*b4f0*/  IMAD R21, R21, 0x28a, RZ ;  /* 0x0000028a15157824 */ /* 0x001fe200078e02ff */
[----:B------:R-:W-:-:S03]  /*b500*/  LEA.HI.X.SX32 R9, R26, R29, 0x1, P6 ;  /* 0x0000001d1a097211 */ /* 0x000fc600030f0eff */
[----:B------:R0:W-:Y:S02]  /*b510*/  STL.64 [R1+0x1510], R4 ;  /* 0x0015100401007387 */ /* 0x0001e40000100a00 */
[----:B------:R-:W3:Y:S01]  /*b520*/  LDC R26, c[0x0][0x3d8] ;  /* 0x0000f600ff1a7b82 */ /* 0x000ee20000000800 */
[----:B0-----:R-:W-:Y:S01]  /*b530*/  IADD3 R4, P5, PT, R21, R28, RZ ;  /* 0x0000001c15047210 */ /* 0x001fe20007fbe0ff */
[----:B-1----:R-:W-:-:S06]  /*b540*/  IMAD R21, R3, 0x143, RZ ;  /* 0x0000014303157824 */ /* 0x002fcc00078e02ff */
[----:B------:R-:W0:Y:S01]  /*b550*/  LDC R3, c[0x0][0x3d8] ;  /* 0x0000f600ff037b82 */ /* 0x000e220000000800 */
[----:B---3--:R-:W-:Y:S02]  /*b560*/  IMAD R20, R26, 0x28c, RZ ;  /* 0x0000028c1a147824 */ /* 0x008fe400078e02ff */
[----:B0-----:R-:W-:-:S05]  /*b570*/  IMAD R26, R3, 0x51, RZ ;  /* 0x00000051031a7824 */ /* 0x001fca00078e02ff */
[----:B------:R-:W0:Y:S01]  /*b580*/  LDC R3, c[0x0][0x3d8] ;  /* 0x0000f600ff037b82 */ /* 0x000e220000000800 */
[----:B------:R-:W-:Y:S01]  /*b590*/  IMAD R27, R27, 0xa2, RZ ;  /* 0x000000a21b1b7824 */ /* 0x000fe200078e02ff */
        /* <DEDUP_REMOVED lines=14> */
[----:B------:R-:W3:Y:S01]  /*b680*/  LDC R2, c[0x0][0x3d8] ;  /* 0x0000f600ff027b82 */ /* 0x000ee20000000800 */
[----:B-1----:R-:W-:Y:S01]  /*b690*/  IADD3 R12, P2, PT, R21, R28, RZ ;  /* 0x0000001c150c7210 */ /* 0x002fe20007f5e0ff */
[----:B0-----:R-:W-:-:S06]  /*b6a0*/  IMAD R27, R3, 0xa4, RZ ;  /* 0x000000a4031b7824 */ /* 0x001fcc00078e02ff */
[----:B------:R-:W0:Y:S08]  /*b6b0*/  LDC R21, c[0x0][0x3d8] ;  /* 0x0000f600ff157b82 */ /* 0x000e300000000800 */
[----:B------:R-:W1:Y:S01]  /*b6c0*/  LDC R3, c[0x0][0x3d8] ;  /* 0x0000f600ff037b82 */ /* 0x000e620000000800 */
[-C--:B------:R-:W-:Y:S02]  /*b6d0*/  IADD3 R10, P1, PT, R20, R28.reuse, RZ ;  /* 0x0000001c140a7210 */ /* 0x080fe40007f3e0ff */
[----:B------:R-:W-:Y:S01]  /*b6e0*/  IADD3 R8, P6, PT, R24, R28, RZ ;  /* 0x0000001c18087210 */ /* 0x000fe20007fde0ff */
[----:B---3--:R-:W-:-:S02]  /*b6f0*/  IMAD R2, R2, 0xa3, RZ ;  /* 0x000000a302027824 */ /* 0x008fc400078e02ff */
        /* <DEDUP_REMOVED lines=9> */
[----:B------:R-:W3:Y:S02]  /*b790*/  LDC R21, c[0x0][0x3d8] ;  /* 0x0000f600ff157b82 */ /* 0x000ee40000000800 */
        /* <DEDUP_REMOVED lines=10> */
[----:B------:R-:W-:Y:S01]  /*b840*/  STL.64 [R1+0x10b8], R10 ;  /* 0x0010b80a01007387 */ /* 0x000fe20000100a00 */
[----:B------:R-:W-:Y:S02]  /*b850*/  LEA.HI.X.SX32 R13, R24, R29, 0x1, P2 ;  /* 0x0000001d180d7211 */ /* 0x000fe400010f0eff */
[----:B------:R-:W0:Y:S01]  /*b860*/  LDC R3, c[0x0][0x3d8] ;  /* 0x0000f600ff037b82 */ /* 0x000e220000000800 */
[----:B-1----:R-:W-:-:S07]  /*b870*/  IMAD R24, R2, 0x29, RZ ;  /* 0x0000002902187824 */ /* 0x002fce00078e02ff */
[----:B------:R-:W1:Y:S01]  /*b880*/  LDC R2, c[0x0][0x3d8] ;  /* 0x0000f600ff027b82 */ /* 0x000e620000000800 */
[-C--:B------:R-:W-:Y:S02]  /*b890*/  LEA.HI.X.SX32 R15, R24, R29.reuse, 0x1, P3 ;  /* 0x0000001d180f7211 */ /* 0x080fe400018f0eff */
[----:B------:R-:W-:Y:S01]  /*b8a0*/  LEA.HI.X.SX32 R23, R26, R29, 0x1, P4 ;  /* 0x0000001d1a177211 */ /* 0x000fe200020f0eff */
[----:B------:R-:W-:Y:S04]  /*b8b0*/  STL.64 [R1+0x10b0], R12 ;  /* 0x0010b00c01007387 */ /* 0x000fe80000100a00 */
[----:B------:R-:W-:Y:S01]  /*b8c0*/  STL.64 [R1+0x1848], R14 ;  /* 0x0018480e01007387 */ /* 0x000fe20000100a00 */
[----:B------:R-:W-:Y:S01]  /*b8d0*/  IADD3 R4, P5, PT, R20, R28, RZ ;  /* 0x0000001c14047210 */ /* 0x000fe20007fbe0ff */
[----:B------:R-:W0:Y:S02]  /*b8e0*/  LDC R26, c[0x0][0x3d8] ;  /* 0x0000f600ff1a7b82 */ /* 0x000e240000000800 */
[----:B------:R1:W-:Y:S02]  /*b8f0*/  STL.64 [R1+0x1730], R22 ;  /* 0x0017301601007387 */ /* 0x0003e40000100a00 */
[----:B-1----:R-:W-:-:S05]  /*b900*/  IMAD R2, R2, 0x296, RZ ;  /* 0x0000029602027824 */ /* 0x002fca00078e02ff */
[-C--:B------:R-:W-:Y:S02]  /*b910*/  IADD3 R22, P4, PT, R2, R28.reuse, RZ ;  /* 0x0000001c02167210 */ /* 0x080fe40007f9e0ff */
[----:B------:R-:W1:Y:S01]  /*b920*/  LDC R2, c[0x0][0x3d8] ;  /* 0x0000f600ff027b82 */ /* 0x000e620000000800 */
[----:B------:R-:W-:Y:S02]  /*b930*/  LEA.HI.X.SX32 R5, R27, R29, 0x1, P5 ;  /* 0x0000001d1b057211 */ /* 0x000fe400028f0eff */
[----:B------:R-:W-:Y:S01]  /*b940*/  IADD3 R10, P1, PT, R25, R28, RZ ;  /* 0x0000001c190a7210 */ /* 0x000fe20007f3e0ff */
[----:B-1----:R-:W-:-:S04]  /*b950*/  IMAD R27, R2, 0x149, RZ ;  /* 0x00000149021b7824 */ /* 0x002fc800078e02ff */
[----:B------:R-:W1:Y:S01]  /*b960*/  LDC R2, c[0x0][0x3d8] ;  /* 0x0000f600ff027b82 */ /* 0x000e620000000800 */
[-C--:B------:R-:W-:Y:S02]  /*b970*/  LEA.HI.X.SX32 R9, R20, R29.reuse, 0x1, P6 ;  /* 0x0000001d14097211 */ /* 0x080fe400030f0eff */
[----:B------:R-:W-:-:S05]  /*b980*/  LEA.HI.X.SX32 R11, R27, R29, 0x1, P1 ;  /* 0x0000001d1b0b7211 */ /* 0x000fca00008f0eff */
[----:B------:R-:W0:Y:S08]  /*b990*/  LDC R20, c[0x0][0x3d8] ;  /* 0x0000f600ff147b82 */ /* 0x000e300000000800 */
[----:B------:R-:W0:Y:S01]  /*b9a0*/  LDC R27, c[0x0][0x3d8] ;  /* 0x0000f600ff1b7b82 */ /* 0x000e220000000800 */
[----:B-1----:R-:W-:-:S07]  /*b9b0*/  IMAD R24, R2, 0x298, RZ ;  /* 0x0000029802187824 */ /* 0x002fce00078e02ff */
[----:B------:R-:W1:Y:S01]  /*b9c0*/  LDC R2, c[0x0][0x3d8] ;  /* 0x0000f600ff027b82 */ /* 0x000e620000000800 */
[----:B------:R-:W-:Y:S04]  /*b9d0*/  STL.64 [R1+0x14f8], R4 ;  /* 0x0014f80401007387 */ /* 0x000fe80000100a00 */
[----:B------:R-:W-:Y:S04]  /*b9e0*/  STL.64 [R1+0x10a8], R8 ;  /* 0x0010a80801007387 */ /* 0x000fe80000100a00 */
[----:B------:R2:W-:Y:S01]  /*b9f0*/  STL.64 [R1+0x10a0], R10 ;  /* 0x0010a00a01007387 */ /* 0x0005e20000100a00 */
[----:B0-----:R-:W-:Y:S01]  /*ba00*/  IMAD R3, R3, 0x294, RZ ;  /* 0x0000029403037824 */ /* 0x001fe200078e02ff */
[----:B--2---:R-:W-:Y:S01]  /*ba10*/  IADD3 R10, P1, PT, R24, R28, RZ ;  /* 0x0000001c180a7210 */ /* 0x004fe20007f3e0ff */
[----:B------:R-:W-:-:S02]  /*ba20*/  IMAD R24, R20, 0xa5, RZ ;  /* 0x000000a514187824 */ /* 0x000fc400078e02ff */
[----:B------:R-:W-:Y:S02]  /*ba30*/  IMAD R20, R27, 0x29a, RZ ;  /* 0x0000029a1b147824 */ /* 0x000fe400078e02ff */
[----:B-1----:R-:W-:Y:S02]  /*ba40*/  IMAD R27, R2, 0x14e, RZ ;  /* 0x0000014e021b7824 */ /* 0x002fe400078e02ff */
[----:B------:R-:W0:Y:S01]  /*ba50*/  LDC R2, c[0x0][0x3d8] ;  /* 0x0000f600ff027b82 */ /* 0x000e220000000800 */
[----:B------:R-:W-:Y:S01]  /*ba60*/  IADD3 R14, P3, PT, R3, R28, RZ ;  /* 0x0000001c030e7210 */ /* 0x000fe20007f7e0ff */
[----:B---3--:R-:W-:-:S06]  /*ba70*/  IMAD R21, R21, 0x14a, RZ ;  /* 0x0000014a15157824 */ /* 0x008fcc00078e02ff */
[----:B------:R-:W1:Y:S01]  /*ba80*/  LDC R3, c[0x0][0x3d8] ;  /* 0x0000f600ff037b82 */ /* 0x000e620000000800 */
[----:B------:R-:W-:-:S04]  /*ba90*/  IADD3 R12, P2, PT, R21, R28, RZ ;  /* 0x0000001c150c7210 */ /* 0x000fc80007f5e0ff */
[----:B------:R-:W-:Y:S01]  /*baa0*/  LEA.HI.X.SX32 R13, R24, R29, 0x1, P2 ;  /* 0x0000001d180d7211 */ /* 0x000fe200010f0eff */
[----:B------:R-:W-:Y:S02]  /*bab0*/  IMAD R26, R26, 0x14c, RZ ;  /* 0x0000014c1a1a7824 */ /* 0x000fe400078e02ff */
[----:B------:R-:W2:Y:S02]  /*bac0*/  LDC R24, c[0x0][0x3d8] ;  /* 0x0000f600ff187b82 */ /* 0x000ea40000000800 */
[----:B------:R3:W-:Y:S01]  /*bad0*/  STL.64 [R1+0x14f0], R12 ;  /* 0x0014f00c01007387 */ /* 0x0007e20000100a00 */
[-C--:B------:R-:W-:Y:S02]  /*bae0*/  IADD3 R8, P6, PT, R26, R28.reuse, RZ ;  /* 0x0000001c1a087210 */ /* 0x080fe40007fde0ff */
[----:B---3--:R-:W-:Y:S01]  /*baf0*/  IADD3 R12, P2, PT, R20, R28, RZ ;  /* 0x0000001c140c7210 */ /* 0x008fe20007f5e0ff */
[----:B0-----:R-:W-:Y:S02]  /*bb00*/  IMAD R20, R2, 0x14b, RZ ;  /* 0x0000014b02147824 */ /* 0x001fe400078e02ff */
[----:B------:R-:W0:Y:S01]  /*bb10*/  LDC R2, c[0x0][0x3d8] ;  /* 0x0000f600ff027b82 */ /* 0x000e220000000800 */
[----:B-1----:R-:W-:-:S05]  /*bb20*/  IMAD R3, R3, 0xa6, RZ ;  /* 0x000000a603037824 */ /* 0x002fca00078e02ff */
[C---:B------:R-:W-:Y:S02]  /*bb30*/  IADD3 R4, P5, PT, R3.reuse, R28, RZ ;  /* 0x0000001c03047210 */ /* 0x040fe40007fbe0ff */
[-C--:B------:R-:W-:Y:S02]  /*bb40*/  LEA.HI.X.SX32 R9, R3, R29.reuse, 0x1, P6 ;  /* 0x0000001d03097211 */ /* 0x080fe400030f0eff */
[----:B------:R-:W1:Y:S01]  /*bb50*/  LDC R3, c[0x0][0x3d8] ;  /* 0x0000f600ff037b82 */ /* 0x000e620000000800 */
[-C--:B------:R-:W-:Y:S02]  /*bb60*/  LEA.HI.X.SX32 R15, R21, R29.reuse, 0x1, P3 ;  /* 0x0000001d150f7211 */ /* 0x080fe400018f0eff */
[-C--:B------:R-:W-:Y:S01]  /*bb70*/  LEA.HI.X.SX32 R23, R20, R29.reuse, 0x1, P4 ;  /* 0x0000001d14177211 */ /* 0x080fe200020f0eff */
[----:B--2---:R-:W-:Y:S02]  /*bb80*/  IMAD R24, R24, 0x29e, RZ ;  /* 0x0000029e18187824 */ /* 0x004fe400078e02ff */
[----:B------:R-:W-:Y:S02]  /*bb90*/  STL.64 [R1+0x1098], R14 ;  /* 0x0010980e01007387 */ /* 0x000fe40000100a00 */
[----:B------:R-:W2:Y:S01]  /*bba0*/  LDC R21, c[0x0][0x3d8] ;  /* 0x0000f600ff157b82 */ /* 0x000ea20000000800 */
[----:B0-----:R-:W-:Y:S01]  /*bbb0*/  IMAD R25, R2, 0x53, RZ ;  /* 0x0000005302197824 */ /* 0x001fe200078e02ff */
[----:B------:R-:W-:Y:S01]  /*bbc0*/  STL.64 [R1+0x1090], R22 ;  /* 0x0010901601007387 */ /* 0x000fe20000100a00 */
[----:B------:R-:W-:-:S05]  /*bbd0*/  LEA.HI.X.SX32 R11, R26, R29, 0x1, P1 ;  /* 0x0000001d1a0b7211 */ /* 0x000fca00008f0eff */
[----:B------:R-:W0:Y:S01]  /*bbe0*/  LDC R2, c[0x0][0x3d8] ;  /* 0x0000f600ff027b82 */ /* 0x000e220000000800 */
[----:B------:R-:W-:-:S05]  /*bbf0*/  LEA.HI.X.SX32 R5, R25, R29, 0x1, P5 ;  /* 0x0000001d19057211 */ /* 0x000fca00028f0eff */
[----:B------:R3:W-:Y:S02]  /*bc00*/  STL.64 [R1+0x1728], R4 ;  /* 0x0017280401007387 */ /* 0x0007e40000100a00 */
[----:B------:R-:W0:Y:S08]  /*bc10*/  LDC R25, c[0x0][0x3d8] ;  /* 0x0000f600ff197b82 */ /* 0x000e300000000800 */
[----:B------:R-:W2:Y:S01]  /*bc20*/  LDC R26, c[0x0][0x3d8] ;  /* 0x0000f600ff1a7b82 */ /* 0x000ea20000000800 */
[----:B---3--:R-:W-:Y:S01]  /*bc30*/  IADD3 R4, P5, PT, R24, R28, RZ ;  /* 0x0000001c18047210 */ /* 0x008fe20007fbe0ff */
[----:B-1----:R-:W-:-:S06]  /*bc40*/  IMAD R24, R3, 0xa8, RZ ;  /* 0x000000a803187824 */ /* 0x002fcc00078e02ff */
[----:B------:R-:W1:Y:S01]  /*bc50*/  LDC R3, c[0x0][0x3d8] ;  /* 0x0000f600ff037b82 */ /* 0x000e620000000800 */
[----:B0-----:R-:W-:Y:S02]  /*bc60*/  IMAD R23, R25, 0x14d, RZ ;  /* 0x0000014d19177824 */ /* 0x001fe400078e02ff */
[----:B-1----:R-:W-:-:S05]  /*bc70*/  IMAD R25, R3, 0x150, RZ ;  /* 0x0000015003197824 */ /* 0x002fca00078e02ff */
[----:B------:R-:W0:Y:S01]  /*bc80*/  LDC R3, c[0x0][0x3d8] ;  /* 0x0000f600ff037b82 */ /* 0x000e220000000800 */
[----:B--2---:R-:W-:Y:S01]  /*bc90*/  IMAD R21, R21, 0x29c, RZ ;  /* 0x0000029c15157824 */ /* 0x004fe200078e02ff */
[-C--:B------:R-:W-:Y:S01]  /*bca0*/  IADD3 R14, P3, PT, R27, R28.reuse, RZ ;  /* 0x0000001c1b0e7210 */ /* 0x080fe20007f7e0ff */
[----:B------:R-:W-:Y:S01]  /*bcb0*/  IMAD R26, R26, 0xa7, RZ ;  /* 0x000000a71a1a7824 */ /* 0x000fe200078e02ff */
[-C--:B------:R-:W-:Y:S02]  /*bcc0*/  LEA.HI.X.SX32 R13, R23, R29.reuse, 0x1, P2 ;  /* 0x0000001d170d7211 */ /* 0x080fe400010f0eff */
[----:B------:R-:W-:Y:S02]  /*bcd0*/  IADD3 R20, P4, PT, R21, R28, RZ ;  /* 0x0000001c15147210 */ /* 0x000fe40007f9e0ff */
[-C--:B------:R-:W-:Y:S01]  /*bce0*/  LEA.HI.X.SX32 R15, R26, R29.reuse, 0x1, P3 ;  /* 0x0000001d1a0f7211 */ /* 0x080fe200018f0eff */
[----:B------:R-:W-:Y:S01]  /*bcf0*/  STL.64 [R1+0x14e8], R8 ;  /* 0x0014e80801007387 */ /* 0x000fe20000100a00 */
[----:B------:R-:W-:Y:S01]  /*bd00*/  LEA.HI.X.SX32 R21, R27, R29, 0x1, P4 ;  /* 0x0000001d1b157211 */ /* 0x000fe200020f0eff */
[----:B------:R-:W1:Y:S02]  /*bd10*/  LDC R23, c[0x0][0x3d8] ;  /* 0x0000f600ff177b82 */ /* 0x000e640000000800 */
[----:B------:R-:W-:Y:S04]  /*bd20*/  STL.64 [R1+0x1088], R10 ;  /* 0x0010880a01007387 */ /* 0x000fe80000100a00 */
[----:B------:R-:W-:Y:S02]  /*bd30*/  STL.64 [R1+0x1080], R12 ;  /* 0x0010800c01007387 */ /* 0x000fe40000100a00 */
[----:B------:R-:W2:Y:S02]  /*bd40*/  LDC R27, c[0x0][0x3d8] ;  /* 0x0000f600ff1b7b82 */ /* 0x000ea40000000800 */
[----:B------:R-:W-:Y:S01]  /*bd50*/  STL.64 [R1+0x14e0], R14 ;  /* 0x0014e00e01007387 */ /* 0x000fe20000100a00 */
[----:B0-----:R-:W-:-:S03]  /*bd60*/  IMAD R3, R3, 0x2a0, RZ ;  /* 0x000002a003037824 */ /* 0x001fc600078e02ff */
[----:B------:R0:W-:Y:S01]  /*bd70*/  STL.64 [R1+0x1078], R20 ;  /* 0x0010781401007387 */ /* 0x0001e20000100a00 */
[----:B------:R-:W-:Y:S01]  /*bd80*/  IMAD R22, R2, 0x2a, RZ ;  /* 0x0000002a02167824 */ /* 0x000fe200078e02ff */
[----:B------:R-:W3:Y:S01]  /*bd90*/  LDC R26, c[0x0][0x3d8] ;  /* 0x0000f600ff1a7b82 */ /* 0x000ee20000000800 */
[----:B-1----:R-:W-:-:S07]  /*bda0*/  IMAD R18, R23, 0x14f, RZ ;  /* 0x0000014f17127824 */ /* 0x002fce00078e02ff */
[----:B------:R-:W1:Y:S01]  /*bdb0*/  LDC R2, c[0x0][0x3d8] ;  /* 0x0000f600ff027b82 */ /* 0x000e620000000800 */
[----:B0-----:R-:W-:-:S07]  /*bdc0*/  IADD3 R20, P4, PT, R3, R28, RZ ;  /* 0x0000001c03147210 */ /* 0x001fce0007f9e0ff */
[----:B------:R-:W0:Y:S01]  /*bdd0*/  LDC R3, c[0x0][0x3d8] ;  /* 0x0000f600ff037b82 */ /* 0x000e220000000800 */
[----:B--2---:R-:W-:Y:S01]  /*bde0*/  IMAD R23, R27, 0x2a2, RZ ;  /* 0x000002a21b177824 */ /* 0x004fe200078e02ff */
[----:B------:R-:W-:Y:S01]  /*bdf0*/  IADD3 R8, P6, PT, R22, R28, RZ ;  /* 0x0000001c16087210 */ /* 0x000fe20007fde0ff */
[----:B0-----:R-:W-:-:S05]  /*be00*/  IMAD R27, R3, 0x15, RZ ;  /* 0x00000015031b7824 */ /* 0x001fca00078e02ff */
[----:B------:R-:W0:Y:S01]  /*be10*/  LDC R3, c[0x0][0x3d8] ;  /* 0x0000f600ff037b82 */ /* 0x000e220000000800 */
[----:B------:R-:W-:Y:S01]  /*be20*/  LEA.HI.X.SX32 R9, R27, R29, 0x1, P6 ;  /* 0x0000001d1b097211 */ /* 0x000fe200030f0eff */
[----:B-1----:R-:W-:Y:S02]  /*be30*/  IMAD R2, R2, 0x54, RZ ;  /* 0x0000005402027824 */ /* 0x002fe400078e02ff */
[----:B0-----:R-:W-:-:S04]  /*be40*/  IMAD R27, R3, 0x2a4, RZ ;  /* 0x000002a4031b7824 */ /* 0x001fc800078e02ff */
[----:B------:R-:W0:Y:S01]  /*be50*/  LDC R3, c[0x0][0x3d8] ;  /* 0x0000f600ff037b82 */ /* 0x000e220000000800 */
[-C--:B------:R-:W-:Y:S02]  /*be60*/  IADD3 R10, P1, PT, R2, R28.reuse, RZ ;  /* 0x0000001c020a7210 */ /* 0x080fe40007f3e0ff */
[-C--:B------:R-:W-:Y:S02]  /*be70*/  IADD3 R12, P2, PT, R24, R28.reuse, RZ ;  /* 0x0000001c180c7210 */ /* 0x080fe40007f5e0ff */
[-C--:B------:R-:W-:Y:S02]  /*be80*/  LEA.HI.X.SX32 R5, R18, R29.reuse, 0x1, P5 ;  /* 0x0000001d12057211 */ /* 0x080fe400028f0eff */
[-C--:B------:R-:W-:Y:S02]  /*be90*/  LEA.HI.X.SX32 R11, R22, R29.reuse, 0x1, P1 ;  /* 0x0000001d160b7211 */ /* 0x080fe400008f0eff */
[-C--:B------:R-:W-:Y:S01]  /*bea0*/  LEA.HI.X.SX32 R13, R2, R29.reuse, 0x1, P2 ;  /* 0x0000001d020d7211 */ /* 0x080fe200010f0eff */
[----:B------:R-:W-:Y:S01]  /*beb0*/  STL.64 [R1+0x1070], R4 ;  /* 0x0010700401007387 */ /* 0x000fe20000100a00 */
[C---:B------:R-:W-:Y:S01]  /*bec0*/  IADD3 R14, P3, PT, R25.reuse, R28, RZ ;  /* 0x0000001c190e7210 */ /* 0x040fe20007f7e0ff */
        /* <DEDUP_REMOVED lines=90> */
[CC--:B------:R-:W-:Y:S01]  /*c470*/  IADD3 R8, P6, PT, R24.reuse, R28.reuse, RZ ;  /* 0x0000001c18087210 */ /* 0x0c0fe20007fde0ff */
        /* <DEDUP_REMOVED lines=46> */
[CC--:B------:R-:W-:Y:S01]  /*c760*/  IADD3 R10, P1, PT, R26.reuse, R28.reuse, RZ ;  /* 0x0000001c1a0a7210 */ /* 0x0c0fe20007f3e0ff */
        /* <DEDUP_REMOVED lines=90> */
[----:B------:R-:W-:Y:S01]  /*cd10*/  LEA.HI.X.SX32 R21, R24, R29, 0x1, P4 ;  /* 0x0000001d18157211 */ /* 0x000fe200020f0eff */
[----:B------:R-:W-:Y:S04]  /*cd20*/  STL.64 [R1+0xfd8], R14 ;  /* 0x000fd80e01007387 */ /* 0x000fe80000100a00 */
[----:B------:R3:W-:Y:S01]  /*cd30*/  STL.64 [R1+0xfd0], R20 ;  /* 0x000fd01401007387 */ /* 0x0007e20000100a00 */
[----:B-1----:R-:W-:Y:S01]  /*cd40*/  IMAD R27, R27, 0xb2, RZ ;  /* 0x000000b21b1b7824 */ /* 0x002fe200078e02ff */
[----:B------:R-:W1:Y:S01]  /*cd50*/  LDC R24, c[0x0][0x3d8] ;  /* 0x0000f600ff187b82 */ /* 0x000e620000000800 */
[----:B---3--:R-:W-:Y:S02]  /*cd60*/  IMAD R21, R26, 0x2cc, RZ ;  /* 0x000002cc1a157824 */ /* 0x008fe400078e02ff */
[----:B0-----:R-:W-:-:S05]  /*cd70*/  IMAD R26, R3, 0x59, RZ ;  /* 0x00000059031a7824 */ /* 0x001fca00078e02ff */
[----:B------:R-:W0:Y:S01]  /*cd80*/  LDC R3, c[0x0][0x3d8] ;  /* 0x0000f600ff037b82 */ /* 0x000e220000000800 */
[----:B------:R-:W-:-:S04]  /*cd90*/  IADD3 R4, P5, PT, R27, R28, RZ ;  /* 0x0000001c1b047210 */ /* 0x000fc80007fbe0ff */
[-C--:B------:R-:W-:Y:S01]  /*cda0*/  LEA.HI.X.SX32 R5, R26, R29.reuse, 0x1, P5 ;  /* 0x0000001d1a057211 */ /* 0x080fe200028f0eff */
[----:B------:R-:W-:Y:S02]  /*cdb0*/  IMAD R2, R2, 0x164, RZ ;  /* 0x0000016402027824 */ /* 0x000fe400078e02ff */
[----:B0-----:R-:W-:Y:S02]  /*cdc0*/  IMAD R26, R3, 0x5a, RZ ;  /* 0x0000005a031a7824 */ /* 0x001fe400078e02ff */
[----:B------:R-:W0:Y:S01]  /*cdd0*/  LDC R3, c[0x0][0x3d8] ;  /* 0x0000f600ff037b82 */ /* 0x000e220000000800 */
[----:B-1----:R-:W-:Y:S01]  /*cde0*/  IMAD R24, R24, 0x2ce, RZ ;  /* 0x000002ce18187824 */ /* 0x002fe200078e02ff */
[----:B------:R-:W-:Y:S01]  /*cdf0*/  IADD3 R8, P6, PT, R2, R28, RZ ;  /* 0x0000001c02087210 */ /* 0x000fe20007fde0ff */
[----:B------:R1:W-:Y:S03]  /*ce00*/  STL.64 [R1+0x16f8], R4 ;  /* 0x0016f80401007387 */ /* 0x0003e60000100a00 */
[----:B------:R-:W-:-:S02]  /*ce10*/  LEA.HI.X.SX32 R9, R27, R29, 0x1, P6 ;  /* 0x0000001d1b097211 */ /* 0x000fc400030f0eff */
[----:B------:R-:W-:Y:S02]  /*ce20*/  LEA.HI.X.SX32 R11, R2, R29, 0x1, P1 ;  /* 0x0000001d020b7211 */ /* 0x000fe400008f0eff */
[----:B------:R-:W2:Y:S01]  /*ce30*/  LDC R2, c[0x0][0x3d8] ;  /* 0x0000f600ff027b82 */ /* 0x000ea20000000800 */
[----:B-1----:R-:W-:-:S07]  /*ce40*/  IADD3 R4, P5, PT, R24, R28, RZ ;  /* 0x0000001c18047210 */ /* 0x002fce0007fbe0ff */
[----:B------:R-:W1:Y:S01]  /*ce50*/  LDC R24, c[0x0][0x3d8] ;  /* 0x0000f600ff187b82 */ /* 0x000e620000000800 */
[----:B0-----:R-:W-:-:S07]  /*ce60*/  IMAD R27, R3, 0xb4, RZ ;  /* 0x000000b4031b7824 */ /* 0x001fce00078e02ff */
[----:B------:R-:W0:Y:S01]  /*ce70*/  LDC R3, c[0x0][0x3d8] ;  /* 0x0000f600ff037b82 */ /* 0x000e220000000800 */
[----:B------:R-:W-:Y:S01]  /*ce80*/  IADD3 R14, P3, PT, R22, R28, RZ ;  /* 0x0000001c160e7210 */ /* 0x000fe20007f7e0ff */
[----:B--2---:R-:W-:Y:S02]  /*ce90*/  IMAD R2, R2, 0xb3, RZ ;  /* 0x000000b302027824 */ /* 0x004fe400078e02ff */
[----:B-1----:R-:W-:Y:S02]  /*cea0*/  IMAD R25, R24, 0x168, RZ ;  /* 0x0000016818197824 */ /* 0x002fe400078e02ff */
[----:B0-----:R-:W-:Y:S02]  /*ceb0*/  IMAD R24, R3, 0x165, RZ ;  /* 0x0000016503187824 */ /* 0x001fe400078e02ff */
[----:B------:R-:W0:Y:S01]  /*cec0*/  LDC R3, c[0x0][0x3d8] ;  /* 0x0000f600ff037b82 */ /* 0x000e220000000800 */
[----:B------:R-:W-:-:S07]  /*ced0*/  LEA.HI.X.SX32 R15, R2, R29, 0x1, P3 ;  /* 0x0000001d020f7211 */ /* 0x000fce00018f0eff */
[----:B------:R-:W1:Y:S01]  /*cee0*/  LDC R2, c[0x0][0x3d8] ;  /* 0x0000f600ff027b82 */ /* 0x000e620000000800 */
[----:B------:R-:W-:Y:S01]  /*cef0*/  LEA.HI.X.SX32 R13, R24, R29, 0x1, P2 ;  /* 0x0000001d180d7211 */ /* 0x000fe200010f0eff */
[----:B------:R-:W-:Y:S01]  /*cf00*/  STL.64 [R1+0x1488], R8 ;  /* 0x0014880801007387 */ /* 0x000fe20000100a00 */
[----:B------:R-:W-:-:S03]  /*cf10*/  IADD3 R20, P4, PT, R21, R28, RZ ;  /* 0x0000001c15147210 */ /* 0x000fc60007f9e0ff */
[----:B------:R-:W-:Y:S01]  /*cf20*/  STL.64 [R1+0xfc8], R10 ;  /* 0x000fc80a01007387 */ /* 0x000fe20000100a00 */
[----:B------:R-:W-:Y:S01]  /*cf30*/  LEA.HI.X.SX32 R21, R22, R29, 0x1, P4 ;  /* 0x0000001d16157211 */ /* 0x000fe200020f0eff */
[----:B------:R-:W2:Y:S02]  /*cf40*/  LDC R24, c[0x0][0x3d8] ;  /* 0x0000f600ff187b82 */ /* 0x000ea40000000800 */
[----:B------:R-:W-:Y:S01]  /*cf50*/  STL.64 [R1+0xfc0], R12 ;  /* 0x000fc00c01007387 */ /* 0x000fe20000100a00 */
[----:B0-----:R-:W-:-:S03]  /*cf60*/  IMAD R3, R3, 0x2d0, RZ ;  /* 0x000002d003037824 */ /* 0x001fc600078e02ff */
[----:B------:R0:W-:Y:S04]  /*cf70*/  STL.64 [R1+0x1480], R14 ;  /* 0x0014800e01007387 */ /* 0x0001e80000100a00 */
[----:B------:R1:W-:Y:S01]  /*cf80*/  STL.64 [R1+0xfb8], R20 ;  /* 0x000fb81401007387 */ /* 0x0003e20000100a00 */
[----:B0-----:R-:W-:Y:S02]  /*cf90*/  IADD3 R14, P3, PT, R3, R28, RZ ;  /* 0x0000001c030e7210 */ /* 0x001fe40007f7e0ff */
[----:B------:R-:W0:Y:S01]  /*cfa0*/  LDC R3, c[0x0][0x3d8] ;  /* 0x0000f600ff037b82 */ /* 0x000e220000000800 */
[----:B-1----:R-:W-:-:S07]  /*cfb0*/  IMAD R21, R2, 0x2d2, RZ ;  /* 0x000002d202157824 */ /* 0x002fce00078e02ff */
[----:B------:R-:W1:Y:S01]  /*cfc0*/  LDC R2, c[0x0][0x3d8] ;  /* 0x0000f600ff027b82 */ /* 0x000e620000000800 */
[----:B0-----:R-:W-:Y:S01]  /*cfd0*/  IMAD R22, R3, 0x167, RZ ;  /* 0x0000016703167824 */ /* 0x001fe200078e02ff */
[----:B------:R-:W-:-:S06]  /*cfe0*/  IADD3 R8, P6, PT, R26, R28, RZ ;  /* 0x0000001c1a087210 */ /* 0x000fcc0007fde0ff */
[----:B------:R-:W0:Y:S01]  /*cff0*/  LDC R3, c[0x0][0x3d8] ;  /* 0x0000f600ff037b82 */ /* 0x000e220000000800 */
[----:B------:R-:W-:Y:S01]  /*d000*/  LEA.HI.X.SX32 R5, R22, R29, 0x1, P5 ;  /* 0x0000001d16057211 */ /* 0x000fe200028f0eff */
[----:B-1----:R-:W-:-:S06]  /*d010*/  IMAD R22, R2, 0x2d, RZ ;  /* 0x0000002d02167824 */ /* 0x002fcc00078e02ff */
[----:B------:R-:W1:Y:S01]  /*d020*/  LDC R2, c[0x0][0x3d8] ;  /* 0x0000f600ff027b82 */ /* 0x000e620000000800 */
[-C--:B------:R-:W-:Y:S02]  /*d030*/  IADD3 R10, P1, PT, R27, R28.reuse, RZ ;  /* 0x0000001c1b0a7210 */ /* 0x080fe40007f3e0ff */
[-C--:B------:R-:W-:Y:S02]  /*d040*/  LEA.HI.X.SX32 R9, R22, R29.reuse, 0x1, P6 ;  /* 0x0000001d16097211 */ /* 0x080fe400030f0eff */
[-C--:B------:R-:W-:Y:S01]  /*d050*/  LEA.HI.X.SX32 R11, R26, R29.reuse, 0x1, P1 ;  /* 0x0000001d1a0b7211 */ /* 0x080fe200008f0eff */
[----:B------:R-:W-:Y:S01]  /*d060*/  STL.64 [R1+0xfb0], R4 ;  /* 0x000fb00401007387 */ /* 0x000fe20000100a00 */
[-C--:B------:R-:W-:Y:S01]  /*d070*/  IADD3 R12, P2, PT, R25, R28.reuse, RZ ;  /* 0x0000001c190c7210 */ /* 0x080fe20007f5e0ff */
[----:B--2---:R-:W-:Y:S01]  /*d080*/  IMAD R24, R24, 0x16a, RZ ;  /* 0x0000016a18187824 */ /* 0x004fe200078e02ff */
[----:B------:R-:W-:Y:S01]  /*d090*/  IADD3 R20, P4, PT, R21, R28, RZ ;  /* 0x0000001c15147210 */ /* 0x000fe20007f9e0ff */
[----:B------:R-:W-:Y:S01]  /*d0a0*/  STL.64 [R1+0x1828], R8 ;  /* 0x0018280801007387 */ /* 0x000fe20000100a00 */
[-C--:B------:R-:W-:Y:S01]  /*d0b0*/  LEA.HI.X.SX32 R15, R25, R29.reuse, 0x1, P3 ;  /* 0x0000001d190f7211 */ /* 0x080fe200018f0eff */
[----:B------:R-:W2:Y:S02]  /*d0c0*/  LDC R26, c[0x0][0x3d8] ;  /* 0x0000f600ff1a7b82 */ /* 0x000ea40000000800 */
[----:B------:R3:W-:Y:S01]  /*d0d0*/  STL.64 [R1+0x16f0], R10 ;  /* 0x0016f00a01007387 */ /* 0x0007e20000100a00 */
[----:B-1----:R-:W-:Y:S01]  /*d0e0*/  IMAD R2, R2, 0x2d6, RZ ;  /* 0x000002d602027824 */ /* 0x002fe200078e02ff */
[----:B------:R-:W-:-:S04]  /*d0f0*/  LEA.HI.X.SX32 R13, R27, R29, 0x1, P2 ;  /* 0x0000001d1b0d7211 */ /* 0x000fc800010f0eff */
[----:B------:R-:W1:Y:S01]  /*d100*/  LDC R25, c[0x0][0x3d8] ;  /* 0x0000f600ff197b82 */ /* 0x000e620000000800 */
[----:B---3--:R-:W-:-:S07]  /*d110*/  IADD3 R10, P1, PT, R2, R28, RZ ;  /* 0x0000001c020a7210 */ /* 0x008fce0007f3e0ff */
[----:B------:R-:W3:Y:S02]  /*d120*/  LDC R2, c[0x0][0x3d8] ;  /* 0x0000f600ff027b82 */ /* 0x000ee40000000800 */
[----:B---3--:R-:W-:Y:S02]  /*d130*/  IMAD R27, R2, 0x169, RZ ;  /* 0x00000169021b7824 */ /* 0x008fe400078e02ff */
[----:B0-----:R-:W-:Y:S01]  /*d140*/  IMAD R3, R3, 0x2d4, RZ ;  /* 0x000002d403037824 */ /* 0x001fe200078e02ff */
[-C--:B------:R-:W-:Y:S01]  /*d150*/  IADD3 R4, P5, PT, R24, R28.reuse, RZ ;  /* 0x0000001c18047210 */ /* 0x080fe20007fbe0ff */
[----:B-1----:R-:W-:Y:S01]  /*d160*/  IMAD R22, R25, 0xb5, RZ ;  /* 0x000000b519167824 */ /* 0x002fe200078e02ff */
[----:B------:R-:W-:Y:S01]  /*d170*/  LEA.HI.X.SX32 R21, R27, R29, 0x1, P4 ;  /* 0x0000001d1b157211 */ /* 0x000fe200020f0eff */
[----:B------:R-:W-:Y:S01]  /*d180*/  STL.64 [R1+0x1478], R12 ;  /* 0x0014780c01007387 */ /* 0x000fe20000100a00 */
[----:B------:R-:W0:Y:S01]  /*d190*/  LDC R27, c[0x0][0x3d8] ;  /* 0x0000f600ff1b7b82 */ /* 0x000e220000000800 */
[----:B------:R-:W-:-:S04]  /*d1a0*/  IADD3 R8, P6, PT, R3, R28, RZ ;  /* 0x0000001c03087210 */ /* 0x000fc80007fde0ff */
[----:B------:R-:W-:-:S03]  /*d1b0*/  LEA.HI.X.SX32 R9, R24, R29, 0x1, P6 ;  /* 0x0000001d18097211 */ /* 0x000fc600030f0eff */
[----:B------:R-:W1:Y:S08]  /*d1c0*/  LDC R24, c[0x0][0x3d8] ;  /* 0x0000f600ff187b82 */ /* 0x000e700000000800 */
[----:B------:R-:W3:Y:S01]  /*d1d0*/  LDC R3, c[0x0][0x3d8] ;  /* 0x0000f600ff037b82 */ /* 0x000ee20000000800 */
[----:B0-----:R-:W-:-:S07]  /*d1e0*/  IMAD R25, R27, 0x2da, RZ ;  /* 0x000002da1b197824 */ /* 0x001fce00078e02ff */
[----:B------:R-:W0:Y:S08]  /*d1f0*/  LDC R2, c[0x0][0x3d8] ;  /* 0x0000f600ff027b82 */ /* 0x000e300000000800 */
[----:B------:R-:W0:Y:S01]  /*d200*/  LDC R27, c[0x0][0x3d8] ;  /* 0x0000f600ff1b7b82 */ /* 0x000e220000000800 */
[----:B------:R-:W-:Y:S01]  /*d210*/  LEA.HI.X.SX32 R5, R22, R29, 0x1, P5 ;  /* 0x0000001d16057211 */ /* 0x000fe200028f0eff */
[----:B------:R-:W-:Y:S04]  /*d220*/  STL.64 [R1+0xfa8], R14 ;  /* 0x000fa80e01007387 */ /* 0x000fe80000100a00 */
[----:B------:R-:W-:Y:S04]  /*d230*/  STL.64 [R1+0xfa0], R20 ;  /* 0x000fa01401007387 */ /* 0x000fe80000100a00 */
[----:B------:R4:W-:Y:S01]  /*d240*/  STL.64 [R1+0x1470], R4 ;  /* 0x0014700401007387 */ /* 0x0009e20000100a00 */
[----:B--2---:R-:W-:-:S02]  /*d250*/  IMAD R26, R26, 0x16c, RZ ;  /* 0x0000016c1a1a7824 */ /* 0x004fc400078e02ff */
[----:B-1----:R-:W-:Y:S02]  /*d260*/  IMAD R22, R24, 0x2dc, RZ ;  /* 0x000002dc18167824 */ /* 0x002fe400078e02ff */
[----:B---3--:R-:W-:Y:S01]  /*d270*/  IMAD R3, R3, 0xb6, RZ ;  /* 0x000000b603037824 */ /* 0x008fe200078e02ff */
[----:B------:R-:W1:Y:S01]  /*d280*/  LDC R24, c[0x0][0x3d8] ;  /* 0x0000f600ff187b82 */ /* 0x000e620000000800 */
[----:B----4-:R-:W-:Y:S01]  /*d290*/  IADD3 R4, P5, PT, R25, R28, RZ ;  /* 0x0000001c19047210 */ /* 0x010fe20007fbe0ff */
[----:B0-----:R-:W-:-:S06]  /*d2a0*/  IMAD R25, R27, 0x16b, RZ ;  /* 0x0000016b1b197824 */ /* 0x001fcc00078e02ff */
[----:B------:R-:W0:Y:S01]  /*d2b0*/  LDC R27, c[0x0][0x3d8] ;  /* 0x0000f600ff1b7b82 */ /* 0x000e220000000800 */
[-C--:B------:R-:W-:Y:S02]  /*d2c0*/  IADD3 R14, P3, PT, R26, R28.reuse, RZ ;  /* 0x0000001c1a0e7210 */ /* 0x080fe40007f7e0ff */
[C---:B------:R-:W-:Y:S02]  /*d2d0*/  IADD3 R12, P2, PT, R3.reuse, R28, RZ ;  /* 0x0000001c030c7210 */ /* 0x040fe40007f5e0ff */
[----:B------:R-:W-:-:S03]  /*d2e0*/  LEA.HI.X.SX32 R15, R3, R29, 0x1, P3 ;  /* 0x0000001d030f7211 */ /* 0x000fc600018f0eff */
[----:B------:R-:W2:Y:S01]  /*d2f0*/  LDC R3, c[0x0][0x3d8] ;  /* 0x0000f600ff037b82 */ /* 0x000ea20000000800 */
[----:B------:R-:W-:Y:S01]  /*d300*/  LEA.HI.X.SX32 R11, R25, R29, 0x1, P1 ;  /* 0x0000001d190b7211 */ /* 0x000fe200008f0eff */
[----:B------:R-:W-:Y:S01]  /*d310*/  STL.64 [R1+0xf98], R8 ;  /* 0x000f980801007387 */ /* 0x000fe20000100a00 */
[----:B-1----:R-:W-:-:S03]  /*d320*/  IMAD R24, R24, 0x2de, RZ ;  /* 0x000002de18187824 */ /* 0x002fc600078e02ff */
[----:B------:R1:W-:Y:S01]  /*d330*/  STL.64 [R1+0xf90], R10 ;  /* 0x000f900a01007387 */ /* 0x0003e20000100a00 */
[----:B0-----:R-:W-:Y:S02]  /*d340*/  IMAD R25, R27, 0x5b, RZ ;  /* 0x0000005b1b197824 */ /* 0x001fe400078e02ff */
[----:B------:R-:W-:Y:S01]  /*d350*/  IMAD R21, R2, 0x2d8, RZ ;  /* 0x000002d802157824 */ /* 0x000fe200078e02ff */
[----:B-1----:R-:W-:Y:S01]  /*d360*/  IADD3 R10, P1, PT, R22, R28, RZ ;  /* 0x0000001c160a7210 */ /* 0x002fe20007f3e0ff */
[----:B------:R-:W0:Y:S01]  /*d370*/  LDC R2, c[0x0][0x3d8] ;  /* 0x0000f600ff027b82 */ /* 0x000e220000000800 */
[----:B------:R-:W-:-:S05]  /*d380*/  LEA.HI.X.SX32 R13, R25, R29, 0x1, P2 ;  /* 0x0000001d190d7211 */ /* 0x000fca00010f0eff */
[----:B------:R1:W-:Y:S02]  /*d390*/  STL.64 [R1+0x16e8], R12 ;  /* 0x0016e80c01007387 */ /* 0x0003e40000100a00 */
[----:B------:R-:W3:Y:S08]  /*d3a0*/  LDC R25, c[0x0][0x3d8] ;  /* 0x0000f600ff197b82 */ /* 0x000ef00000000800 */
[----:B------:R-:W4:Y:S01]  /*d3b0*/  LDC R27, c[0x0][0x3d8] ;  /* 0x0000f600ff1b7b82 */ /* 0x000f220000000800 */
[----:B-1----:R-:W-:Y:S01]  /*d3c0*/  IADD3 R12, P2, PT, R24, R28, RZ ;  /* 0x0000001c180c7210 */ /* 0x002fe20007f5e0ff */
[----:B--2---:R-:W-:-:S06]  /*d3d0*/  IMAD R24, R3, 0xb8, RZ ;  /* 0x000000b803187824 */ /* 0x004fcc00078e02ff */
[----:B------:R-:W1:Y:S01]  /*d3e0*/  LDC R3, c[0x0][0x3d8] ;  /* 0x0000f600ff037b82 */ /* 0x000e620000000800 */
[----:B------:R-:W-:-:S04]  /*d3f0*/  IADD3 R20, P4, PT, R21, R28, RZ ;  /* 0x0000001c15147210 */ /* 0x000fc80007f9e0ff */
[----:B------:R-:W-:-:S03]  /*d400*/  LEA.HI.X.SX32 R21, R26, R29, 0x1, P4 ;  /* 0x0000001d1a157211 */ /* 0x000fc600020f0eff */
[----:B------:R-:W2:Y:S01]  /*d410*/  LDC R26, c[0x0][0x3d8] ;  /* 0x0000f600ff1a7b82 */ /* 0x000ea20000000800 */
[----:B---3--:R-:W-:Y:S02]  /*d420*/  IMAD R23, R25, 0x16d, RZ ;  /* 0x0000016d19177824 */ /* 0x008fe400078e02ff */
[----:B-1----:R-:W-:-:S05]  /*d430*/  IMAD R25, R3, 0x170, RZ ;  /* 0x0000017003197824 */ /* 0x002fca00078e02ff */
[----:B------:R-:W1:Y:S01]  /*d440*/  LDC R3, c[0x0][0x3d8] ;  /* 0x0000f600ff037b82 */ /* 0x000e620000000800 */
[----:B0-----:R-:W-:Y:S01]  /*d450*/  IMAD R2, R2, 0x16e, RZ ;  /* 0x0000016e02027824 */ /* 0x001fe200078e02ff */
[----:B------:R-:W-:Y:S01]  /*d460*/  LEA.HI.X.SX32 R5, R23, R29, 0x1, P5 ;  /* 0x0000001d17057211 */ /* 0x000fe200028f0eff */
[----:B--2---:R-:W-:-:S03]  /*d470*/  IMAD R26, R26, 0xb7, RZ ;  /* 0x000000b71a1a7824 */ /* 0x004fc600078e02ff */
[C---:B------:R-:W-:Y:S01]  /*d480*/  IADD3 R8, P6, PT, R2.reuse, R28, RZ ;  /* 0x0000001c02087210 */ /* 0x040fe20007fde0ff */
[----:B------:R-:W-:Y:S01]  /*d490*/  STL.64 [R1+0x1468], R14 ;  /* 0x0014680e01007387 */ /* 0x000fe20000100a00 */
[-C--:B------:R-:W-:Y:S01]  /*d4a0*/  LEA.HI.X.SX32 R11, R2, R29.reuse, 0x1, P1 ;  /* 0x0000001d020b7211 */ /* 0x080fe200008f0eff */
[----:B------:R-:W0:Y:S01]  /*d4b0*/  LDC R23, c[0x0][0x3d8] ;  /* 0x0000f600ff177b82 */ /* 0x000e220000000800 */
[----:B------:R-:W-:Y:S01]  /*d4c0*/  LEA.HI.X.SX32 R9, R26, R29, 0x1, P6 ;  /* 0x0000001d1a097211 */ /* 0x000fe200030f0eff */
[----:B------:R-:W-:Y:S04]  /*d4d0*/  STL.64 [R1+0xf88], R20 ;  /* 0x000f881401007387 */ /* 0x000fe80000100a00 */
[----:B------:R-:W-:Y:S02]  /*d4e0*/  STL.64 [R1+0xf80], R4 ;  /* 0x000f800401007387 */ /* 0x000fe40000100a00 */
[----:B------:R-:W2:Y:S02]  /*d4f0*/  LDC R2, c[0x0][0x3d8] ;  /* 0x0000f600ff027b82 */ /* 0x000ea40000000800 */
[----:B------:R-:W-:Y:S01]  /*d500*/  STL.64 [R1+0x1460], R8 ;  /* 0x0014600801007387 */ /* 0x000fe20000100a00 */
[----:B-1----:R-:W-:-:S03]  /*d510*/  IMAD R3, R3, 0x2e0, RZ ;  /* 0x000002e003037824 */ /* 0x002fc600078e02ff */
[----:B------:R1:W-:Y:S01]  /*d520*/  STL.64 [R1+0xf78], R10 ;  /* 0x000f780a01007387 */ /* 0x0003e20000100a00 */
[----:B----4-:R-:W-:Y:S01]  /*d530*/  IMAD R22, R27, 0x2e, RZ ;  /* 0x0000002e1b167824 */ /* 0x010fe200078e02ff */
[----:B------:R-:W3:Y:S08]  /*d540*/  LDC R26, c[0x0][0x3d8] ;  /* 0x0000f600ff1a7b82 */ /* 0x000ef00000000800 */
[----:B------:R-:W4:Y:S01]  /*d550*/  LDC R27, c[0x0][0x3d8] ;  /* 0x0000f600ff1b7b82 */ /* 0x000f220000000800 */
[----:B-1----:R-:W-:-:S07]  /*d560*/  IADD3 R10, P1, PT, R3, R28, RZ ;  /* 0x0000001c030a7210 */ /* 0x002fce0007f3e0ff */
[----:B------:R-:W1:Y:S01]  /*d570*/  LDC R3, c[0x0][0x3d8] ;  /* 0x0000f600ff037b82 */ /* 0x000e620000000800 */
[----:B0-----:R-:W-:Y:S02]  /*d580*/  IMAD R18, R23, 0x16f, RZ ;  /* 0x0000016f17127824 */ /* 0x001fe400078e02ff */
[----:B--2---:R-:W-:Y:S01]  /*d590*/  IMAD R23, R2, 0x2e2, RZ ;  /* 0x000002e202177824 */ /* 0x004fe200078e02ff */
[-C--:B------:R-:W-:Y:S01]  /*d5a0*/  IADD3 R14, P3, PT, R22, R28.reuse, RZ ;  /* 0x0000001c160e7210 */ /* 0x080fe20007f7e0ff */
[----:B-1----:R-:W-:Y:S02]  /*d5b0*/  IMAD R2, R3, 0x17, RZ ;  /* 0x0000001703027824 */ /* 0x002fe400078e02ff */
[----:B----4-:R-:W-:Y:S01]  /*d5c0*/  IMAD R27, R27, 0x5c, RZ ;  /* 0x0000005c1b1b7824 */ /* 0x010fe200078e02ff */
[----:B------:R-:W-:Y:S01]  /*d5d0*/  IADD3 R4, P5, PT, R24, R28, RZ ;  /* 0x0000001c18047210 */ /* 0x000fe20007fbe0ff */
[----:B------:R-:W0:Y:S01]  /*d5e0*/  LDC R3, c[0x0][0x3d8] ;  /* 0x0000f600ff037b82 */ /* 0x000e220000000800 */
[----:B------:R-:W-:-:S07]  /*d5f0*/  LEA.HI.X.SX32 R15, R2, R29, 0x1, P3 ;  /* 0x0000001d020f7211 */ /* 0x000fce00018f0eff */
[----:B------:R-:W1:Y:S01]  /*d600*/  LDC R2, c[0x0][0x3d8] ;  /* 0x0000f600ff027b82 */ /* 0x000e620000000800 */
[CC--:B------:R-:W-:Y:S02]  /*d610*/  IADD3 R20, P4, PT, R27.reuse, R28.reuse, RZ ;  /* 0x0000001c1b147210 */ /* 0x0c0fe40007f9e0ff */
        /* <DEDUP_REMOVED lines=8> */
[----:B-1----:R-:W-:-:S03]  /*d6a0*/  IMAD R2, R2, 0x2e6, RZ ;  /* 0x000002e602027824 */ /* 0x002fc600078e02ff */
[----:B------:R-:W-:Y:S01]  /*d6b0*/  STL.64 [R1+0x1820], R20 ;  /* 0x0018201401007387 */ /* 0x000fe20000100a00 */
[----:B------:R-:W-:Y:S01]  /*d6c0*/  LEA.HI.X.SX32 R9, R24, R29, 0x1, P6 ;  /* 0x0000001d18097211 */ /* 0x000fe200030f0eff */
[----:B------:R-:W1:Y:S02]  /*d6d0*/  LDC R25, c[0x0][0x3d8] ;  /* 0x0000f600ff197b82 */ /* 0x000e640000000800 */
[----:B------:R2:W-:Y:S01]  /*d6e0*/  STL.64 [R1+0x16e0], R4 ;  /* 0x0016e00401007387 */ /* 0x0005e20000100a00 */
[----:B0-----:R-:W-:-:S05]  /*d6f0*/  IMAD R3, R3, 0x2e4, RZ ;  /* 0x000002e403037824 */ /* 0x001fca00078e02ff */
[----:B------:R-:W0:Y:S01]  /*d700*/  LDC R27, c[0x0][0x3d8] ;  /* 0x0000f600ff1b7b82 */ /* 0x000e220000000800 */
[----:B--2---:R-:W-:-:S07]  /*d710*/  IADD3 R4, P5, PT, R2, R28, RZ ;  /* 0x0000001c02047210 */ /* 0x004fce0007fbe0ff */
[----:B------:R-:W2:Y:S02]  /*d720*/  LDC R2, c[0x0][0x3d8] ;  /* 0x0000f600ff027b82 */ /* 0x000ea40000000800 */
[----:B--2---:R-:W-:-:S06]  /*d730*/  IMAD R24, R2, 0x171, RZ ;  /* 0x0000017102187824 */ /* 0x004fcc00078e02ff */
[----:B------:R-:W2:Y:S01]  /*d740*/  LDC R2, c[0x0][0x3d8] ;  /* 0x0000f600ff027b82 */ /* 0x000ea20000000800 */
[-C--:B------:R-:W-:Y:S01]  /*d750*/  IADD3 R12, P2, PT, R23, R28.reuse, RZ ;  /* 0x0000001c170c7210 */ /* 0x080fe20007f5e0ff */
[----:B------:R-:W-:Y:S03]  /*d760*/  STL.64 [R1+0x1458], R8 ;  /* 0x0014580801007387 */ /* 0x000fe60000100a00 */
[----:B------:R-:W-:Y:S01]  /*d770*/  LEA.HI.X.SX32 R13, R24, R29, 0x1, P2 ;  /* 0x0000001d180d7211 */ /* 0x000fe200010f0eff */
[----:B--2---:R-:W-:Y:S02]  /*d780*/  IMAD R22, R2, 0x2e8, RZ ;  /* 0x000002e802167824 */ /* 0x004fe400078e02ff */
[----:B------:R-:W2:Y:S08]  /*d790*/  LDC R24, c[0x0][0x3d8] ;  /* 0x0000f600ff187b82 */ /* 0x000eb00000000800 */
[----:B------:R-:W3:Y:S01]  /*d7a0*/  LDC R2, c[0x0][0x3d8] ;  /* 0x0000f600ff027b82 */ /* 0x000ee20000000800 */
[----:B------:R-:W-:Y:S04]  /*d7b0*/  STL.64 [R1+0xf68], R10 ;  /* 0x000f680a01007387 */ /* 0x000fe80000100a00 */
[----:B------:R4:W-:Y:S02]  /*d7c0*/  STL.64 [R1+0xf60], R12 ;  /* 0x000f600c01007387 */ /* 0x0009e40000100a00 */
[----:B----4-:R-:W-:Y:S01]  /*d7d0*/  IADD3 R12, P2, PT, R22, R28, RZ ;  /* 0x0000001c160c7210 */ /* 0x010fe20007f5e0ff */
[----:B---3--:R-:W-:-:S02]  /*d7e0*/  IMAD R22, R2, 0x176, RZ ;  /* 0x0000017602167824 */ /* 0x008fc400078e02ff */
[----:B------:R-:W3:Y:S01]  /*d7f0*/  LDC R2, c[0x0][0x3d8] ;  /* 0x0000f600ff027b82 */ /* 0x000ee20000000800 */
[----:B-1----:R-:W-:Y:S01]  /*d800*/  IMAD R25, R25, 0xb9, RZ ;  /* 0x000000b919197824 */ /* 0x002fe200078e02ff */
[-C--:B------:R-:W-:Y:S01]  /*d810*/  IADD3 R14, P3, PT, R26, R28.reuse, RZ ;  /* 0x0000001c1a0e7210 */ /* 0x080fe20007f7e0ff */
[----:B--2---:R-:W-:Y:S01]  /*d820*/  IMAD R24, R24, 0x2ea, RZ ;  /* 0x000002ea18187824 */ /* 0x004fe200078e02ff */
[-C--:B------:R-:W-:Y:S02]  /*d830*/  IADD3 R20, P4, PT, R3, R28.reuse, RZ ;  /* 0x0000001c03147210 */ /* 0x080fe40007f9e0ff */
[-C--:B------:R-:W-:Y:S02]  /*d840*/  LEA.HI.X.SX32 R15, R25, R29.reuse, 0x1, P3 ;  /* 0x0000001d190f7211 */ /* 0x080fe400018f0eff */
[----:B------:R-:W-:Y:S01]  /*d850*/  LEA.HI.X.SX32 R21, R26, R29, 0x1, P4 ;  /* 0x0000001d1a157211 */ /* 0x000fe200020f0eff */
[----:B------:R-:W1:Y:S02]  /*d860*/  LDC R3, c[0x0][0x3d8] ;  /* 0x0000f600ff037b82 */ /* 0x000e640000000800 */
[----:B------:R2:W-:Y:S06]  /*d870*/  STL.64 [R1+0x1450], R14 ;  /* 0x0014500e01007387 */ /* 0x0005ec0000100a00 */
[----:B------:R-:W4:Y:S01]  /*d880*/  LDC R26, c[0x0][0x3d8] ;  /* 0x0000f600ff1a7b82 */ /* 0x000f220000000800 */
[----:B--2---:R-:W-:Y:S01]  /*d890*/  IADD3 R14, P3, PT, R24, R28, RZ ;  /* 0x0000001c180e7210 */ /* 0x004fe20007f7e0ff */
[----:B---3--:R-:W-:-:S06]  /*d8a0*/  IMAD R24, R2, 0x173, RZ ;  /* 0x0000017302187824 */ /* 0x008fcc00078e02ff */
[----:B------:R-:W2:Y:S01]  /*d8b0*/  LDC R2, c[0x0][0x3d8] ;  /* 0x0000f600ff027b82 */ /* 0x000ea20000000800 */
[----:B----4-:R-:W-:Y:S02]  /*d8c0*/  IMAD R25, R26, 0x2ec, RZ ;  /* 0x000002ec1a197824 */ /* 0x010fe400078e02ff */
[----:B--2---:R-:W-:-:S05]  /*d8d0*/  IMAD R26, R2, 0x5d, RZ ;  /* 0x0000005d021a7824 */ /* 0x004fca00078e02ff */
[----:B------:R-:W2:Y:S01]  /*d8e0*/  LDC R2, c[0x0][0x3d8] ;  /* 0x0000f600ff027b82 */ /* 0x000ea20000000800 */
[----:B-1----:R-:W-:-:S05]  /*d8f0*/  IMAD R3, R3, 0xba, RZ ;  /* 0x000000ba03037824 */ /* 0x002fca00078e02ff */
[----:B------:R-:W-:-:S04]  /*d900*/  IADD3 R8, P6, PT, R3, R28, RZ ;  /* 0x0000001c03087210 */ /* 0x000fc80007fde0ff */
[-C--:B------:R-:W-:Y:S01]  /*d910*/  LEA.HI.X.SX32 R9, R26, R29.reuse, 0x1, P6 ;  /* 0x0000001d1a097211 */ /* 0x080fe200030f0eff */
[----:B--2---:R-:W-:Y:S02]  /*d920*/  IMAD R26, R2, 0x5e, RZ ;  /* 0x0000005e021a7824 */ /* 0x004fe400078e02ff */
[----:B------:R-:W1:Y:S01]  /*d930*/  LDC R2, c[0x0][0x3d8] ;  /* 0x0000f600ff027b82 */ /* 0x000e620000000800 */
[----:B------:R-:W-:Y:S01]  /*d940*/  LEA.HI.X.SX32 R5, R24, R29, 0x1, P5 ;  /* 0x0000001d18057211 */ /* 0x000fe200028f0eff */
[----:B------:R-:W-:Y:S06]  /*d950*/  STL.64 [R1+0xf58], R20 ;  /* 0x000f581401007387 */ /* 0x000fec0000100a00 */
[----:B------:R-:W2:Y:S01]  /*d960*/  LDC R24, c[0x0][0x3d8] ;  /* 0x0000f600ff187b82 */ /* 0x000ea20000000800 */
[----:B------:R3:W-:Y:S02]  /*d970*/  STL.64 [R1+0xf50], R4 ;  /* 0x000f500401007387 */ /* 0x0007e40000100a00 */
[----:B---3--:R-:W-:Y:S01]  /*d980*/  IADD3 R4, P5, PT, R25, R28, RZ ;  /* 0x0000001c19047210 */ /* 0x008fe20007fbe0ff */
[----:B-1----:R-:W-:-:S04]  /*d990*/  IMAD R25, R2, 0xbc, RZ ;  /* 0x000000bc02197824 */ /* 0x002fc800078e02ff */
[----:B------:R-:W1:Y:S01]  /*d9a0*/  LDC R2, c[0x0][0x3d8] ;  /* 0x0000f600ff027b82 */ /* 0x000e620000000800 */
[----:B0-----:R-:W-:Y:S01]  /*d9b0*/  IMAD R27, R27, 0x174, RZ ;  /* 0x000001741b1b7824 */ /* 0x001fe200078e02ff */
[----:B------:R0:W-:Y:S04]  /*d9c0*/  STL.64 [R1+0x16d8], R8 ;  /* 0x0016d80801007387 */ /* 0x0001e80000100a00 */
[CC--:B------:R-:W-:Y:S01]  /*d9d0*/  IADD3 R10, P1, PT, R27.reuse, R28.reuse, RZ ;  /* 0x0000001c1b0a7210 */ /* 0x0c0fe20007f3e0ff */
[----:B--2---:R-:W-:Y:S01]  /*d9e0*/  IMAD R24, R24, 0x2ee, RZ ;  /* 0x000002ee18187824 */ /* 0x004fe200078e02ff */
[----:B------:R-:W-:Y:S02]  /*d9f0*/  LEA.HI.X.SX32 R13, R27, R29, 0x1, P2 ;  /* 0x0000001d1b0d7211 */ /* 0x000fe400010f0eff */
[----:B------:R-:W2:Y:S02]  /*da00*/  LDC R27, c[0x0][0x3d8] ;  /* 0x0000f600ff1b7b82 */ /* 0x000ea40000000800 */
[----:B0-----:R-:W-:Y:S01]  /*da10*/  IADD3 R8, P6, PT, R24, R28, RZ ;  /* 0x0000001c18087210 */ /* 0x001fe20007fde0ff */
[----:B-1----:R-:W-:-:S05]  /*da20*/  IMAD R24, R2, 0x175, RZ ;  /* 0x0000017502187824 */ /* 0x002fca00078e02ff */
[----:B------:R-:W0:Y:S01]  /*da30*/  LDC R2, c[0x0][0x3d8] ;  /* 0x0000f600ff027b82 */ /* 0x000e220000000800 */
[----:B------:R-:W-:Y:S02]  /*da40*/  IADD3 R20, P4, PT, R22, R28, RZ ;  /* 0x0000001c16147210 */ /* 0x000fe40007f9e0ff */
[-C--:B------:R-:W-:Y:S01]  /*da50*/  LEA.HI.X.SX32 R11, R3, R29.reuse, 0x1, P1 ;  /* 0x0000001d030b7211 */ /* 0x080fe200008f0eff */
[----:B--2---:R-:W-:Y:S01]  /*da60*/  IMAD R27, R27, 0xbb, RZ ;  /* 0x000000bb1b1b7824 */ /* 0x004fe200078e02ff */
[----:B------:R-:W-:-:S03]  /*da70*/  LEA.HI.X.SX32 R15, R24, R29, 0x1, P3 ;  /* 0x0000001d180f7211 */ /* 0x000fc600018f0eff */
[----:B------:R-:W-:Y:S01]  /*da80*/  STL.64 [R1+0x1448], R10 ;  /* 0x0014480a01007387 */ /* 0x000fe20000100a00 */
[-C--:B------:R-:W-:Y:S01]  /*da90*/  LEA.HI.X.SX32 R5, R22, R29.reuse, 0x1, P5 ;  /* 0x0000001d16057211 */ /* 0x080fe200028f0eff */
[----:B------:R-:W1:Y:S01]  /*daa0*/  LDC R24, c[0x0][0x3d8] ;  /* 0x0000f600ff187b82 */ /* 0x000e620000000800 */
[----:B------:R-:W-:Y:S01]  /*dab0*/  LEA.HI.X.SX32 R21, R27, R29, 0x1, P4 ;  /* 0x0000001d1b157211 */ /* 0x000fe200020f0eff */
[----:B------:R-:W-:Y:S04]  /*dac0*/  STL.64 [R1+0xf48], R12 ;  /* 0x000f480c01007387 */ /* 0x000fe80000100a00 */
[----:B------:R-:W-:Y:S02]  /*dad0*/  STL.64 [R1+0xf40], R14 ;  /* 0x000f400e01007387 */ /* 0x000fe40000100a00 */
[----:B------:R-:W2:Y:S01]  /*dae0*/  LDC R27, c[0x0][0x3d8] ;  /* 0x0000f600ff1b7b82 */ /* 0x000ea20000000800 */
[----:B0-----:R-:W-:Y:S01]  /*daf0*/  IMAD R2, R2, 0x2f0, RZ ;  /* 0x000002f002027824 */ /* 0x001fe200078e02ff */
[----:B------:R0:W-:Y:S06]  /*db00*/  STL.64 [R1+0x1440], R20 ;  /* 0x0014401401007387 */ /* 0x0001ec0000100a00 */
[----:B------:R-:W3:Y:S01]  /*db10*/  LDC R3, c[0x0][0x3d8] ;  /* 0x0000f600ff037b82 */ /* 0x000ee20000000800 */
[----:B0-----:R-:W-:-:S07]  /*db20*/  IADD3 R20, P4, PT, R2, R28, RZ ;  /* 0x0000001c02147210 */ /* 0x001fce0007f9e0ff */
        /* <DEDUP_REMOVED lines=10> */
[----:B------:R-:W-:Y:S02]  /*dbd0*/  IADD3 R12, P2, PT, R25, R28, RZ ;  /* 0x0000001c190c7210 */ /* 0x000fe40007f5e0ff */
[-C--:B------:R-:W-:Y:S02]  /*dbe0*/  LEA.HI.X.SX32 R11, R22, R29.reuse, 0x1, P1 ;  /* 0x0000001d160b7211 */ /* 0x080fe400008f0eff */
[----:B------:R-:W-:Y:S01]  /*dbf0*/  LEA.HI.X.SX32 R13, R26, R29, 0x1, P2 ;  /* 0x0000001d1a0d7211 */ /* 0x000fe200010f0eff */
[----:B------:R-:W-:Y:S01]  /*dc00*/  STL.64 [R1+0xf38], R4 ;  /* 0x000f380401007387 */ /* 0x000fe20000100a00 */
[----:B-1----:R-:W-:Y:S01]  /*dc10*/  IMAD R24, R24, 0x17a, RZ ;  /* 0x0000017a18187824 */ /* 0x002fe200078e02ff */
[----:B------:R-:W1:Y:S02]  /*dc20*/  LDC R26, c[0x0][0x3d8] ;  /* 0x0000f600ff1a7b82 */ /* 0x000e640000000800 */
        /* <DEDUP_REMOVED lines=17> */
[----:B---3--:R-:W-:Y:S02]  /*dd40*/  IMAD R3, R3, 0x178, RZ ;  /* 0x0000017803037824 */ /* 0x008fe400078e02ff */
[----:B0-----:R-:W-:-:S05]  /*dd50*/  IMAD R24, R2, 0x17b, RZ ;  /* 0x0000017b02187824 */ /* 0x001fca00078e02ff */
[----:B------:R-:W0:Y:S01]  /*dd60*/  LDC R2, c[0x0][0x3d8] ;  /* 0x0000f600ff027b82 */ /* 0x000e220000000800 */
[----:B------:R-:W-:-:S04]  /*dd70*/  IADD3 R14, P3, PT, R3, R28, RZ ;  /* 0x0000001c030e7210 */ /* 0x000fc80007f7e0ff */
[-C--:B------:R-:W-:Y:S01]  /*dd80*/  LEA.HI.X.SX32 R15, R25, R29.reuse, 0x1, P3 ;  /* 0x0000001d190f7211 */ /* 0x080fe200018f0eff */
[----:B--2---:R-:W-:Y:S01]  /*dd90*/  IMAD R27, R27, 0xbe, RZ ;  /* 0x000000be1b1b7824 */ /* 0x004fe200078e02ff */
[----:B------:R-:W-:Y:S01]  /*dda0*/  LEA.HI.X.SX32 R21, R3, R29, 0x1, P4 ;  /* 0x0000001d03157211 */ /* 0x000fe200020f0eff */
[----:B------:R-:W2:Y:S02]  /*ddb0*/  LDC R25, c[0x0][0x3d8] ;  /* 0x0000f600ff197b82 */ /* 0x000ea40000000800 */
[----:B------:R3:W-:Y:S06]  /*ddc0*/  STL.64 [R1+0x1438], R14 ;  /* 0x0014380e01007387 */ /* 0x0007ec0000100a00 */
[----:B------:R-:W4:Y:S01]  /*ddd0*/  LDC R3, c[0x0][0x3d8] ;  /* 0x0000f600ff037b82 */ /* 0x000f220000000800 */
[----:B---3--:R-:W-:Y:S01]  /*dde0*/  IADD3 R14, P3, PT, R27, R28, RZ ;  /* 0x0000001c1b0e7210 */ /* 0x008fe20007f7e0ff */
[----:B0-----:R-:W-:-:S05]  /*ddf0*/  IMAD R2, R2, 0x5f, RZ ;  /* 0x0000005f02027824 */ /* 0x001fca00078e02ff */
[----:B------:R-:W-:Y:S02]  /*de00*/  LEA.HI.X.SX32 R15, R2, R29, 0x1, P3 ;  /* 0x0000001d020f7211 */ /* 0x000fe400018f0eff */
[----:B------:R-:W0:Y:S01]  /*de10*/  LDC R2, c[0x0][0x3d8] ;  /* 0x0000f600ff027b82 */ /* 0x000e220000000800 */
[----:B--2---:R-:W-:Y:S01]  /*de20*/  IMAD R25, R25, 0x2fa, RZ ;  /* 0x000002fa19197824 */ /* 0x004fe200078e02ff */
[----:B------:R2:W-:Y:S01]  /*de30*/  STL.64 [R1+0xf28], R20 ;  /* 0x000f281401007387 */ /* 0x0005e20000100a00 */
[----:B-1----:R-:W-:Y:S02]  /*de40*/  IMAD R26, R26, 0x17c, RZ ;  /* 0x0000017c1a1a7824 */ /* 0x002fe400078e02ff */
[----:B----4-:R-:W-:Y:S02]  /*de50*/  IMAD R22, R3, 0x2f8, RZ ;  /* 0x000002f803167824 */ /* 0x010fe400078e02ff */
[----:B0-----:R-:W-:Y:S01]  /*de60*/  IMAD R18, R2, 0xc, RZ ;  /* 0x0000000c02127824 */ /* 0x001fe200078e02ff */
[----:B------:R0:W-:Y:S01]  /*de70*/  STL.64 [R1+0xf20], R4 ;  /* 0x000f200401007387 */ /* 0x0001e20000100a00 */
[----:B------:R-:W1:Y:S03]  /*de80*/  LDC R2, c[0x0][0x3d8] ;  /* 0x0000f600ff027b82 */ /* 0x000e660000000800 */
[----:B------:R3:W-:Y:S01]  /*de90*/  STL.64 [R1+0x1430], R8 ;  /* 0x0014300801007387 */ /* 0x0007e20000100a00 */
[----:B--2---:R-:W-:-:S04]  /*dea0*/  IADD3 R20, P4, PT, R26, R28, RZ ;  /* 0x0000001c1a147210 */ /* 0x004fc80007f9e0ff */
[----:B------:R-:W2:Y:S01]  /*deb0*/  LDC R3, c[0x0][0x3d8] ;  /* 0x0000f600ff037b82 */ /* 0x000ea20000000800 */
[-C--:B0-----:R-:W-:Y:S02]  /*dec0*/  IADD3 R4, P5, PT, R22, R28.reuse, RZ ;  /* 0x0000001c16047210 */ /* 0x081fe40007fbe0ff */
[----:B---3--:R-:W-:-:S05]  /*ded0*/  IADD3 R8, P6, PT, R25, R28, RZ ;  /* 0x0000001c19087210 */ /* 0x008fca0007fde0ff */
[----:B------:R-:W0:Y:S01]  /*dee0*/  LDC R25, c[0x0][0x3d8] ;  /* 0x0000f600ff197b82 */ /* 0x000e220000000800 */
[----:B------:R-:W-:Y:S01]  /*def0*/  LEA.HI.X.SX32 R5, R26, R29, 0x1, P5 ;  /* 0x0000001d1a057211 */ /* 0x000fe200028f0eff */
[----:B-1----:R-:W-:-:S06]  /*df00*/  IMAD R26, R2, 0x17d, RZ ;  /* 0x0000017d021a7824 */ /* 0x002fcc00078e02ff */
[----:B------:R-:W1:Y:S01]  /*df10*/  LDC R2, c[0x0][0x3d8] ;  /* 0x0000f600ff027b82 */ /* 0x000e620000000800 */
[-C--:B------:R-:W-:Y:S01]  /*df20*/  LEA.HI.X.SX32 R13, R24, R29.reuse, 0x1, P2 ;  /* 0x0000001d180d7211 */ /* 0x080fe200010f0eff */
[----:B------:R3:W-:Y:S01]  /*df30*/  STL.64 [R1+0xf18], R10 ;  /* 0x000f180a01007387 */ /* 0x0007e20000100a00 */
[-C--:B------:R-:W-:Y:S01]  /*df40*/  LEA.HI.X.SX32 R21, R27, R29.reuse, 0x1, P4 ;  /* 0x0000001d1b157211 */ /* 0x080fe200020f0eff */
[----:B--2---:R-:W-:Y:S01]  /*df50*/  IMAD R3, R3, 0x17e, RZ ;  /* 0x0000017e03037824 */ /* 0x004fe200078e02ff */
[----:B------:R-:W-:-:S03]  /*df60*/  LEA.HI.X.SX32 R9, R26, R29, 0x1, P6 ;  /* 0x0000001d1a097211 */ /* 0x000fc600030f0eff */
[----:B------:R-:W2:Y:S01]  /*df70*/  LDC R24, c[0x0][0x3d8] ;  /* 0x0000f600ff187b82 */ /* 0x000ea20000000800 */
[----:B------:R4:W-:Y:S01]  /*df80*/  STL.64 [R1+0xf10], R12 ;  /* 0x000f100c01007387 */ /* 0x0009e20000100a00 */
[----:B0-----:R-:W-:Y:S01]  /*df90*/  IMAD R25, R25, 0x2fc, RZ ;  /* 0x000002fc19197824 */ /* 0x001fe200078e02ff */
[-C--:B---3--:R-:W-:Y:S02]  /*dfa0*/  IADD3 R10, P1, PT, R3, R28.reuse, RZ ;  /* 0x0000001c030a7210 */ /* 0x088fe40007f3e0ff */
[----:B------:R-:W-:Y:S03]  /*dfb0*/  STL.64 [R1+0x16c8], R14 ;  /* 0x0016c80e01007387 */ /* 0x000fe60000100a00 */
[----:B------:R-:W0:Y:S01]  /*dfc0*/  LDC R27, c[0x0][0x3d8] ;  /* 0x0000f600ff1b7b82 */ /* 0x000e220000000800 */
[----:B----4-:R-:W-:Y:S01]  /*dfd0*/  IADD3 R12, P2, PT, R25, R28, RZ ;  /* 0x0000001c190c7210 */ /* 0x010fe20007f5e0ff */
[----:B-1----:R-:W-:Y:S01]  /*dfe0*/  IMAD R26, R2, 0xbf, RZ ;  /* 0x000000bf021a7824 */ /* 0x002fe200078e02ff */
[----:B------:R1:W-:Y:S02]  /*dff0*/  STL.64 [R1+0x1428], R20 ;  /* 0x0014281401007387 */ /* 0x0003e40000100a00 */
[----:B------:R-:W-:-:S03]  /*e000*/  LEA.HI.X.SX32 R13, R3, R29, 0x1, P2 ;  /* 0x0000001d030d7211 */ /* 0x000fc600010f0eff */
[----:B------:R-:W3:Y:S01]  /*e010*/  LDC R25, c[0x0][0x3d8] ;  /* 0x0000f600ff197b82 */ /* 0x000ee20000000800 */
[----:B------:R-:W-:-:S07]  /*e020*/  LEA.HI.X.SX32 R11, R26, R29, 0x1, P1 ;  /* 0x0000001d1a0b7211 */ /* 0x000fce00008f0eff */
[----:B------:R-:W4:Y:S08]  /*e030*/  LDC R26, c[0x0][0x3d8] ;  /* 0x0000f600ff1a7b82 */ /* 0x000f300000000800 */
[----:B-1----:R-:W1:Y:S08]  /*e040*/  LDC R21, c[0x0][0x3d8] ;  /* 0x0000f600ff157b82 */ /* 0x002e700000000800 */
[----:B------:R-:W0:Y:S01]  /*e050*/  LDC R3, c[0x0][0x3d8] ;  /* 0x0000f600ff037b82 */ /* 0x000e220000000800 */
[----:B--2---:R-:W-:-:S05]  /*e060*/  IMAD R24, R24, 0x2fe, RZ ;  /* 0x000002fe18187824 */ /* 0x004fca00078e02ff */
[----:B------:R-:W-:Y:S02]  /*e070*/  IADD3 R14, P3, PT, R24, R28, RZ ;  /* 0x0000001c180e7210 */ /* 0x000fe40007f7e0ff */
[----:B------:R-:W2:Y:S01]  /*e080*/  LDC R2, c[0x0][0x3d8] ;  /* 0x0000f600ff027b82 */ /* 0x000ea20000000800 */
[----:B-1----:R-:W-:-:S07]  /*e090*/  IMAD R24, R21, 0x30, RZ ;  /* 0x0000003015187824 */ /* 0x002fce00078e02ff */
[----:B------:R-:W1:Y:S01]  /*e0a0*/  LDC R20, c[0x0][0x3d8] ;  /* 0x0000f600ff147b82 */ /* 0x000e620000000800 */
[----:B----4-:R-:W-:Y:S02]  /*e0b0*/  IMAD R21, R26, 0xc0, RZ ;  /* 0x000000c01a157824 */ /* 0x010fe400078e02ff */
[----:B0-----:R-:W-:-:S05]  /*e0c0*/  IMAD R3, R3, 0x17f, RZ ;  /* 0x0000017f03037824 */ /* 0x001fca00078e02ff */
[----:B------:R-:W0:Y:S01]  /*e0d0*/  LDC R26, c[0x0][0x3d8] ;  /* 0x0000f600ff1a7b82 */ /* 0x000e220000000800 */
[----:B------:R-:W-:-:S07]  /*e0e0*/  LEA.HI.X.SX32 R15, R3, R29, 0x1, P3 ;  /* 0x0000001d030f7211 */ /* 0x000fce00018f0eff */
[----:B------:R-:W4:Y:S01]  /*e0f0*/  LDC R3, c[0x0][0x3d8] ;  /* 0x0000f600ff037b82 */ /* 0x000f220000000800 */
[----:B---3--:R-:W-:-:S05]  /*e100*/  IMAD R16, R25, 0x6, RZ ;  /* 0x0000000619107824 */ /* 0x008fca00078e02ff */
[----:B------:R-:W-:Y:S01]  /*e110*/  IADD3 R22, P4, PT, R16, R28, RZ ;  /* 0x0000001c10167210 */ /* 0x000fe20007f9e0ff */
[----:B0-----:R-:W-:-:S05]  /*e120*/  IMAD R26, R26, 0x3, RZ ;  /* 0x000000031a1a7824 */ /* 0x001fca00078e02ff */
[----:B------:R-:W-:Y:S02]  /*e130*/  LEA.HI.X.SX32 R23, R26, R29, 0x1, P4 ;  /* 0x0000001d1a177211 */ /* 0x000fe400020f0eff */
[----:B------:R-:W0:Y:S01]  /*e140*/  LDC R26, c[0x0][0x3d8] ;  /* 0x0000f600ff1a7b82 */ /* 0x000e220000000800 */
[----:B----4-:R-:W-:-:S07]  /*e150*/  IMAD R25, R3, 0x300, RZ ;  /* 0x0000030003197824 */ /* 0x010fce00078e02ff */
[----:B------:R-:W3:Y:S01]  /*e160*/  LDC R3, c[0x0][0x3d8] ;  /* 0x0000f600ff037b82 */ /* 0x000ee20000000800 */
[----:B------:R4:W-:Y:S04]  /*e170*/  STL.64 [R1+0xf08], R4 ;  /* 0x000f080401007387 */ /* 0x0009e80000100a00 */
[----:B------:R-:W-:Y:S01]  /*e180*/  STL.64 [R1+0xf00], R8 ;  /* 0x000f000801007387 */ /* 0x000fe20000100a00 */
[----:B----4-:R-:W-:-:S03]  /*e190*/  IADD3 R4, P5, PT, R18, R28, RZ ;  /* 0x0000001c12047210 */ /* 0x010fc60007fbe0ff */
[----:B------:R-:W-:Y:S01]  /*e1a0*/  STL.64 [R1+0x1420], R10 ;  /* 0x0014200a01007387 */ /* 0x000fe20000100a00 */
[----:B------:R-:W-:-:S03]  /*e1b0*/  LEA.HI.X.SX32 R5, R16, R29, 0x1, P5 ;  /* 0x0000001d10057211 */ /* 0x000fc600028f0eff */
[----:B------:R-:W-:Y:S04]  /*e1c0*/  STL.64 [R1+0xef8], R12 ;  /* 0x000ef80c01007387 */ /* 0x000fe80000100a00 */
[----:B------:R-:W-:Y:S04]  /*e1d0*/  STL.64 [R1+0xef0], R14 ;  /* 0x000ef00e01007387 */ /* 0x000fe80000100a00 */
[----:B------:R-:W-:Y:S04]  /*e1e0*/  STL.64 [R1+0x1940], R22 ;  /* 0x0019401601007387 */ /* 0x000fe80000100a00 */
[----:B------:R4:W-:Y:S02]  /*e1f0*/  STL.64 [R1+0x1930], R4 ;  /* 0x0019300401007387 */ /* 0x0009e40000100a00 */
[----:B----4-:R-:W-:Y:S01]  /*e200*/  IADD3 R4, P5, PT, R25, R28, RZ ;  /* 0x0000001c19047210 */ /* 0x010fe20007fbe0ff */
[----:B0-----:R-:W-:-:S02]  /*e210*/  IMAD R25, R26, 0x302, RZ ;  /* 0x000003021a197824 */ /* 0x001fc400078e02ff */
[----:B---3--:R-:W-:Y:S02]  /*e220*/  IMAD R26, R3, 0x182, RZ ;  /* 0x00000182031a7824 */ /* 0x008fe400078e02ff */
[----:B------:R-:W0:Y:S01]  /*e230*/  LDC R3, c[0x0][0x3d8] ;  /* 0x0000f600ff037b82 */ /* 0x000e220000000800 */
[----:B------:R-:W-:Y:S01]  /*e240*/  IMAD R27, R27, 0x18, RZ ;  /* 0x000000181b1b7824 */ /* 0x000fe200078e02ff */
[----:B------:R-:W-:-:S04]  /*e250*/  IADD3 R10, P1, PT, R24, R28, RZ ;  /* 0x0000001c180a7210 */ /* 0x000fc80007f3e0ff */
[CC--:B------:R-:W-:Y:S02]  /*e260*/  IADD3 R8, P6, PT, R27.reuse, R28.reuse, RZ ;  /* 0x0000001c1b087210 */ /* 0x0c0fe40007fde0ff */
[----:B------:R-:W-:Y:S01]  /*e270*/  LEA.HI.X.SX32 R11, R27, R29, 0x1, P1 ;  /* 0x0000001d1b0b7211 */ /* 0x000fe200008f0eff */
[----:B--2---:R-:W-:Y:S02]  /*e280*/  IMAD R2, R2, 0x60, RZ ;  /* 0x0000006002027824 */ /* 0x004fe400078e02ff */
        /* <DEDUP_REMOVED lines=8> */
[----:B-1----:R-:W-:Y:S01]  /*e310*/  IMAD R20, R20, 0x180, RZ ;  /* 0x0000018014147824 */ /* 0x002fe200078e02ff */
        /* <DEDUP_REMOVED lines=11> */
[----:B------:R-:W-:-:S07]  /*e3d0*/  LEA.HI.X.SX32 R5, R20, R29, 0x1, P5 ;  /* 0x0000001d14057211 */ /* 0x000fce00028f0eff */
[----:B------:R-:W2:Y:S01]  /*e3e0*/  LDC R20, c[0x0][0x3d8] ;  /* 0x0000f600ff147b82 */ /* 0x000ea20000000800 */
[----:B------:R-:W-:Y:S01]  /*e3f0*/  IADD3 R8, P6, PT, R25, R28, RZ ;  /* 0x0000001c19087210 */ /* 0x000fe20007fde0ff */
[----:B0-----:R-:W-:-:S06]  /*e400*/  IMAD R24, R3, 0x308, RZ ;  /* 0x0000030803187824 */ /* 0x001fcc00078e02ff */
[----:B------:R-:W0:Y:S01]  /*e410*/  LDC R3, c[0x0][0x3d8] ;  /* 0x0000f600ff037b82 */ /* 0x000e220000000800 */
[----:B------:R-:W-:Y:S01]  /*e420*/  LEA.HI.X.SX32 R9, R21, R29, 0x1, P6 ;  /* 0x0000001d15097211 */ /* 0x000fe200030f0eff */
[----:B------:R-:W-:Y:S04]  /*e430*/  STL.64 [R1+0x1418], R22 ;  /* 0x0014181601007387 */ /* 0x000fe80000100a00 */
[----:B------:R-:W-:Y:S02]  /*e440*/  STL.64 [R1+0xee8], R4 ;  /* 0x000ee80401007387 */ /* 0x000fe40000100a00 */
[----:B------:R-:W3:Y:S02]  /*e450*/  LDC R21, c[0x0][0x3d8] ;  /* 0x0000f600ff157b82 */ /* 0x000ee40000000800 */
[----:B------:R4:W-:Y:S02]  /*e460*/  STL.64 [R1+0xee0], R8 ;  /* 0x000ee00801007387 */ /* 0x0009e40000100a00 */
[----:B----4-:R-:W-:Y:S01]  /*e470*/  IADD3 R8, P6, PT, R24, R28, RZ ;  /* 0x0000001c18087210 */ /* 0x010fe20007fde0ff */
[----:B--2---:R-:W-:-:S02]  /*e480*/  IMAD R24, R20, 0xc1, RZ ;  /* 0x000000c114187824 */ /* 0x004fc400078e02ff */
[----:B0-----:R-:W-:Y:S02]  /*e490*/  IMAD R20, R3, 0x186, RZ ;  /* 0x0000018603147824 */ /* 0x001fe400078e02ff */
[----:B------:R-:W0:Y:S01]  /*e4a0*/  LDC R3, c[0x0][0x3d8] ;  /* 0x0000f600ff037b82 */ /* 0x000e220000000800 */
[-C--:B------:R-:W-:Y:S02]  /*e4b0*/  IADD3 R10, P1, PT, R26, R28.reuse, RZ ;  /* 0x0000001c1a0a7210 */ /* 0x080fe40007f3e0ff */
[-C--:B------:R-:W-:Y:S02]  /*e4c0*/  IADD3 R12, P2, PT, R27, R28.reuse, RZ ;  /* 0x0000001c1b0c7210 */ /* 0x080fe40007f5e0ff */
[-C--:B------:R-:W-:Y:S01]  /*e4d0*/  LEA.HI.X.SX32 R11, R24, R29.reuse, 0x1, P1 ;  /* 0x0000001d180b7211 */ /* 0x080fe200008f0eff */
[----:B---3--:R-:W-:Y:S01]  /*e4e0*/  IMAD R21, R21, 0x30a, RZ ;  /* 0x0000030a15157824 */ /* 0x008fe200078e02ff */
[----:B------:R-:W-:Y:S01]  /*e4f0*/  LEA.HI.X.SX32 R13, R26, R29, 0x1, P2 ;  /* 0x0000001d1a0d7211 */ /* 0x000fe200010f0eff */
[----:B------:R-:W2:Y:S02]  /*e500*/  LDC R27, c[0x0][0x3d8] ;  /* 0x0000f600ff1b7b82 */ /* 0x000ea40000000800 */
[----:B------:R3:W-:Y:S06]  /*e510*/  STL.64 [R1+0x1410], R10 ;  /* 0x0014100a01007387 */ /* 0x0007ec0000100a00 */
[----:B------:R-:W4:Y:S01]  /*e520*/  LDC R26, c[0x0][0x3d8] ;  /* 0x0000f600ff1a7b82 */ /* 0x000f220000000800 */
[----:B---3--:R-:W-:Y:S01]  /*e530*/  IADD3 R10, P1, PT, R21, R28, RZ ;  /* 0x0000001c150a7210 */ /* 0x008fe20007f3e0ff */
[----:B0-----:R-:W-:-:S06]  /*e540*/  IMAD R21, R3, 0x183, RZ ;  /* 0x0000018303157824 */ /* 0x001fcc00078e02ff */
[----:B------:R-:W0:Y:S01]  /*e550*/  LDC R3, c[0x0][0x3d8] ;  /* 0x0000f600ff037b82 */ /* 0x000e220000000800 */
[----:B----4-:R-:W-:Y:S02]  /*e560*/  IMAD R24, R26, 0x30c, RZ ;  /* 0x0000030c1a187824 */ /* 0x010fe400078e02ff */
[----:B0-----:R-:W-:-:S05]  /*e570*/  IMAD R26, R3, 0x61, RZ ;  /* 0x00000061031a7824 */ /* 0x001fca00078e02ff */
[----:B------:R-:W0:Y:S01]  /*e580*/  LDC R3, c[0x0][0x3d8] ;  /* 0x0000f600ff037b82 */ /* 0x000e220000000800 */
[----:B--2---:R-:W-:-:S05]  /*e590*/  IMAD R27, R27, 0xc2, RZ ;  /* 0x000000c21b1b7824 */ /* 0x004fca00078e02ff */
[----:B------:R-:W-:-:S04]  /*e5a0*/  IADD3 R22, P4, PT, R27, R28, RZ ;  /* 0x0000001c1b167210 */ /* 0x000fc80007f9e0ff */
[----:B------:R-:W-:Y:S01]  /*e5b0*/  LEA.HI.X.SX32 R23, R26, R29, 0x1, P4 ;  /* 0x0000001d1a177211 */ /* 0x000fe200020f0eff */
[----:B0-----:R-:W-:Y:S02]  /*e5c0*/  IMAD R26, R3, 0x62, RZ ;  /* 0x00000062031a7824 */ /* 0x001fe400078e02ff */
[----:B------:R-:W0:Y:S01]  /*e5d0*/  LDC R3, c[0x0][0x3d8] ;  /* 0x0000f600ff037b82 */ /* 0x000e220000000800 */
[----:B-1----:R-:W-:-:S05]  /*e5e0*/  IMAD R2, R2, 0x184, RZ ;  /* 0x0000018402027824 */ /* 0x002fca00078e02ff */
[----:B------:R-:W-:-:S04]  /*e5f0*/  IADD3 R4, P5, PT, R2, R28, RZ ;  /* 0x0000001c02047210 */ /* 0x000fc80007fbe0ff */
[-C--:B------:R-:W-:Y:S02]  /*e600*/  LEA.HI.X.SX32 R5, R27, R29.reuse, 0x1, P5 ;  /* 0x0000001d1b057211 */ /* 0x080fe400028f0eff */
[----:B------:R-:W-:Y:S02]  /*e610*/  LEA.HI.X.SX32 R9, R2, R29, 0x1, P6 ;  /* 0x0000001d02097211 */ /* 0x000fe400030f0eff */
[----:B------:R-:W1:Y:S01]  /*e620*/  LDC R2, c[0x0][0x3d8] ;  /* 0x0000f600ff027b82 */ /* 0x000e620000000800 */
[----:B0-----:R-:W-:-:S07]  /*e630*/  IMAD R27, R3, 0xc4, RZ ;  /* 0x000000c4031b7824 */ /* 0x001fce00078e02ff */
[----:B------:R-:W0:Y:S01]  /*e640*/  LDC R3, c[0x0][0x3d8] ;  /* 0x0000f600ff037b82 */ /* 0x000e220000000800 */
[----:B------:R-:W-:Y:S01]  /*e650*/  LEA.HI.X.SX32 R15, R21, R29, 0x1, P3 ;  /* 0x0000001d150f7211 */ /* 0x000fe200018f0eff */
[----:B------:R-:W-:Y:S04]  /*e660*/  STL.64 [R1+0xed8], R12 ;  /* 0x000ed80c01007387 */ /* 0x000fe80000100a00 */
[----:B------:R2:W-:Y:S02]  /*e670*/  STL.64 [R1+0xed0], R14 ;  /* 0x000ed00e01007387 */ /* 0x0005e40000100a00 */
[----:B------:R-:W3:Y:S01]  /*e680*/  LDC R21, c[0x0][0x3d8] ;  /* 0x0000f600ff157b82 */ /* 0x000ee20000000800 */
[----:B--2---:R-:W-:Y:S01]  /*e690*/  IADD3 R14, P3, PT, R24, R28, RZ ;  /* 0x0000001c180e7210 */ /* 0x004fe20007f7e0ff */
[----:B0-----:R-:W-:-:S06]  /*e6a0*/  IMAD R24, R3, 0x185, RZ ;  /* 0x0000018503187824 */ /* 0x001fcc00078e02ff */
[----:B------:R-:W0:Y:S01]  /*e6b0*/  LDC R3, c[0x0][0x3d8] ;  /* 0x0000f600ff037b82 */ /* 0x000e220000000800 */
[----:B-1----:R-:W-:Y:S01]  /*e6c0*/  IMAD R2, R2, 0xc3, RZ ;  /* 0x000000c302027824 */ /* 0x002fe200078e02ff */
[----:B------:R-:W-:-:S04]  /*e6d0*/  IADD3 R12, P2, PT, R20, R28, RZ ;  /* 0x0000001c140c7210 */ /* 0x000fc80007f5e0ff */
[-C--:B------:R-:W-:Y:S02]  /*e6e0*/  LEA.HI.X.SX32 R13, R2, R29.reuse, 0x1, P2 ;  /* 0x0000001d020d7211 */ /* 0x080fe400010f0eff */
[----:B------:R-:W1:Y:S01]  /*e6f0*/  LDC R2, c[0x0][0x3d8] ;  /* 0x0000f600ff027b82 */ /* 0x000e620000000800 */
[-C--:B------:R-:W-:Y:S01]  /*e700*/  LEA.HI.X.SX32 R11, R24, R29.reuse, 0x1, P1 ;  /* 0x0000001d180b7211 */ /* 0x080fe200008f0eff */
[----:B------:R-:W-:Y:S04]  /*e710*/  STL.64 [R1+0x16b8], R22 ;  /* 0x0016b81601007387 */ /* 0x000fe80000100a00 */
[----:B------:R-:W-:Y:S01]  /*e720*/  STL.64 [R1+0x1408], R4 ;  /* 0x0014080401007387 */ /* 0x000fe20000100a00 */
[----:B---3--:R-:W-:Y:S01]  /*e730*/  IMAD R21, R21, 0x30e, RZ ;  /* 0x0000030e15157824 */ /* 0x008fe200078e02ff */
[----:B------:R-:W-:Y:S01]  /*e740*/  LEA.HI.X.SX32 R15, R20, R29, 0x1, P3 ;  /* 0x0000001d140f7211 */ /* 0x000fe200018f0eff */
[----:B------:R-:W2:Y:S01]  /*e750*/  LDC R24, c[0x0][0x3d8] ;  /* 0x0000f600ff187b82 */ /* 0x000ea20000000800 */
[----:B------:R-:W-:Y:S01]  /*e760*/  STL.64 [R1+0xec8], R8 ;  /* 0x000ec80801007387 */ /* 0x000fe20000100a00 */
[----:B0-----:R-:W-:-:S03]  /*e770*/  IMAD R3, R3, 0x310, RZ ;  /* 0x0000031003037824 */ /* 0x001fc600078e02ff */
[----:B------:R-:W-:Y:S04]  /*e780*/  STL.64 [R1+0xec0], R10 ;  /* 0x000ec00a01007387 */ /* 0x000fe80000100a00 */
[----:B------:R0:W-:Y:S01]  /*e790*/  STL.64 [R1+0x1400], R12 ;  /* 0x0014000c01007387 */ /* 0x0001e20000100a00 */
[----:B-1----:R-:W-:Y:S02]  /*e7a0*/  IMAD R25, R2, 0x312, RZ ;  /* 0x0000031202197824 */ /* 0x002fe400078e02ff */
[----:B------:R-:W1:Y:S01]  /*e7b0*/  LDC R2, c[0x0][0x3d8] ;  /* 0x0000f600ff027b82 */ /* 0x000e620000000800 */
[----:B0-----:R-:W-:-:S07]  /*e7c0*/  IADD3 R12, P2, PT, R3, R28, RZ ;  /* 0x0000001c030c7210 */ /* 0x001fce0007f5e0ff */
[----:B------:R-:W0:Y:S01]  /*e7d0*/  LDC R3, c[0x0][0x3d8] ;  /* 0x0000f600ff037b82 */ /* 0x000e220000000800 */
[-C--:B------:R-:W-:Y:S02]  /*e7e0*/  IADD3 R22, P4, PT, R21, R28.reuse, RZ ;  /* 0x0000001c15167210 */ /* 0x080fe40007f9e0ff */
[-C--:B------:R-:W-:Y:S02]  /*e7f0*/  IADD3 R4, P5, PT, R26, R28.reuse, RZ ;  /* 0x0000001c1a047210 */ /* 0x080fe40007fbe0ff */
[----:B------:R-:W-:-:S03]  /*e800*/  IADD3 R8, P6, PT, R27, R28, RZ ;  /* 0x0000001c1b087210 */ /* 0x000fc60007fde0ff */
[----:B------:R-:W3:Y:S01]  /*e810*/  LDC R21, c[0x0][0x3d8] ;  /* 0x0000f600ff157b82 */ /* 0x000ee20000000800 */
[----:B0-----:R-:W-:Y:S01]  /*e820*/  IMAD R20, R3, 0x187, RZ ;  /* 0x0000018703147824 */ /* 0x001fe200078e02ff */
[-C--:B------:R-:W-:Y:S01]  /*e830*/  LEA.HI.X.SX32 R9, R26, R29.reuse, 0x1, P6 ;  /* 0x0000001d1a097211 */ /* 0x080fe200030f0eff */
[----:B------:R-:W-:Y:S05]  /*e840*/  STL.64 [R1+0xeb8], R14 ;  /* 0x000eb80e01007387 */ /* 0x000fea0000100a00 */
[----:B------:R-:W0:Y:S01]  /*e850*/  LDC R3, c[0x0][0x3d8] ;  /* 0x0000f600ff037b82 */ /* 0x000e220000000800 */
[----:B------:R-:W-:Y:S01]  /*e860*/  LEA.HI.X.SX32 R23, R20, R29, 0x1, P4 ;  /* 0x0000001d14177211 */ /* 0x000fe200020f0eff */
[----:B-1----:R-:W-:-:S06]  /*e870*/  IMAD R20, R2, 0x31, RZ ;  /* 0x0000003102147824 */ /* 0x002fcc00078e02ff */
[----:B------:R-:W1:Y:S01]  /*e880*/  LDC R2, c[0x0][0x3d8] ;  /* 0x0000f600ff027b82 */ /* 0x000e620000000800 */
[----:B------:R-:W-:Y:S01]  /*e890*/  LEA.HI.X.SX32 R5, R20, R29, 0x1, P5 ;  /* 0x0000001d14057211 */ /* 0x000fe200028f0eff */
[----:B------:R-:W-:Y:S04]  /*e8a0*/  STL.64 [R1+0xeb0], R22 ;  /* 0x000eb01601007387 */ /* 0x000fe80000100a00 */
[----:B------:R-:W-:Y:S01]  /*e8b0*/  STL.64 [R1+0x1808], R4 ;  /* 0x0018080401007387 */ /* 0x000fe20000100a00 */
[----:B---3--:R-:W-:Y:S01]  /*e8c0*/  IMAD R21, R21, 0x188, RZ ;  /* 0x0000018815157824 */ /* 0x008fe200078e02ff */
[----:B------:R-:W3:Y:S02]  /*e8d0*/  LDC R26, c[0x0][0x3d8] ;  /* 0x0000f600ff1a7b82 */ /* 0x000ee40000000800 */
[----:B------:R4:W-:Y:S01]  /*e8e0*/  STL.64 [R1+0x16b0], R8 ;  /* 0x0016b00801007387 */ /* 0x0009e20000100a00 */
[----:B-1----:R-:W-:-:S05]  /*e8f0*/  IMAD R2, R2, 0x316, RZ ;  /* 0x0000031602027824 */ /* 0x002fca00078e02ff */
[-C--:B----4-:R-:W-:Y:S02]  /*e900*/  IADD3 R8, P6, PT, R2, R28.reuse, RZ ;  /* 0x0000001c02087210 */ /* 0x090fe40007fde0ff */
[----:B------:R-:W1:Y:S01]  /*e910*/  LDC R2, c[0x0][0x3d8] ;  /* 0x0000f600ff027b82 */ /* 0x000e620000000800 */
[----:B------:R-:W-:-:S04]  /*e920*/  IADD3 R10, P1, PT, R21, R28, RZ ;  /* 0x0000001c150a7210 */ /* 0x000fc80007f3e0ff */
[-C--:B------:R-:W-:Y:S01]  /*e930*/  LEA.HI.X.SX32 R11, R27, R29.reuse, 0x1, P1 ;  /* 0x0000001d1b0b7211 */ /* 0x080fe200008f0eff */
[----:B-1----:R-:W-:Y:S02]  /*e940*/  IMAD R27, R2, 0x189, RZ ;  /* 0x00000189021b7824 */ /* 0x002fe400078e02ff */
[----:B------:R-:W1:Y:S01]  /*e950*/  LDC R2, c[0x0][0x3d8] ;  /* 0x0000f600ff027b82 */ /* 0x000e620000000800 */
[----:B------:R-:W-:Y:S02]  /*e960*/  IADD3 R14, P3, PT, R25, R28, RZ ;  /* 0x0000001c190e7210 */ /* 0x000fe40007f7e0ff */
[-C--:B------:R-:W-:Y:S02]  /*e970*/  LEA.HI.X.SX32 R13, R21, R29.reuse, 0x1, P2 ;  /* 0x0000001d150d7211 */ /* 0x080fe400010f0eff */
[----:B------:R-:W-:-:S03]  /*e980*/  LEA.HI.X.SX32 R15, R27, R29, 0x1, P3 ;  /* 0x0000001d1b0f7211 */ /* 0x000fc600018f0eff */
[----:B------:R-:W4:Y:S08]  /*e990*/  LDC R21, c[0x0][0x3d8] ;  /* 0x0000f600ff157b82 */ /* 0x000f300000000800 */
[----:B------:R-:W2:Y:S01]  /*e9a0*/  LDC R27, c[0x0][0x3d8] ;  /* 0x0000f600ff1b7b82 */ /* 0x000ea20000000800 */
[----:B-1----:R-:W-:-:S07]  /*e9b0*/  IMAD R20, R2, 0x318, RZ ;  /* 0x0000031802147824 */ /* 0x002fce00078e02ff */
[----:B------:R-:W1:Y:S01]  /*e9c0*/  LDC R2, c[0x0][0x3d8] ;  /* 0x0000f600ff027b82 */ /* 0x000e620000000800 */
[----:B------:R-:W-:Y:S01]  /*e9d0*/  STL.64 [R1+0x13f8], R10 ;  /* 0x0013f80a01007387 */ /* 0x000fe20000100a00 */
[----:B0-----:R-:W-:-:S03]  /*e9e0*/  IMAD R3, R3, 0x314, RZ ;  /* 0x0000031403037824 */ /* 0x001fc600078e02ff */
[----:B------:R-:W-:Y:S04]  /*e9f0*/  STL.64 [R1+0xea8], R12 ;  /* 0x000ea80c01007387 */ /* 0x000fe80000100a00 */
[----:B------:R0:W-:Y:S01]  /*ea00*/  STL.64 [R1+0xea0], R14 ;  /* 0x000ea00e01007387 */ /* 0x0001e20000100a00 */
[----:B--2---:R-:W-:Y:S01]  /*ea10*/  IMAD R24, R24, 0x18a, RZ ;  /* 0x0000018a18187824 */ /* 0x004fe200078e02ff */
[-C--:B------:R-:W-:Y:S02]  /*ea20*/  IADD3 R4, P5, PT, R3, R28.reuse, RZ ;  /* 0x0000001c03047210 */ /* 0x080fe40007fbe0ff */
[----:B------:R-:W2:Y:S01]  /*ea30*/  LDC R3, c[0x0][0x3d8] ;  /* 0x0000f600ff037b82 */ /* 0x000ea20000000800 */
[----:B0-----:R-:W-:Y:S01]  /*ea40*/  IADD3 R14, P3, PT, R20, R28, RZ ;  /* 0x0000001c140e7210 */ /* 0x001fe20007f7e0ff */
[----:B----4-:R-:W-:-:S02]  /*ea50*/  IMAD R20, R21, 0xc5, RZ ;  /* 0x000000c515147824 */ /* 0x010fc400078e02ff */
[----:B------:R-:W-:Y:S02]  /*ea60*/  IMAD R21, R27, 0x31a, RZ ;  /* 0x0000031a1b157824 */ /* 0x000fe400078e02ff */
[----:B-1----:R-:W-:Y:S02]  /*ea70*/  IMAD R27, R2, 0x18e, RZ ;  /* 0x0000018e021b7824 */ /* 0x002fe400078e02ff */
[----:B------:R-:W0:Y:S01]  /*ea80*/  LDC R2, c[0x0][0x3d8] ;  /* 0x0000f600ff027b82 */ /* 0x000e220000000800 */
[C---:B------:R-:W-:Y:S02]  /*ea90*/  IADD3 R22, P4, PT, R24.reuse, R28, RZ ;  /* 0x0000001c18167210 */ /* 0x040fe40007f9e0ff */
[----:B------:R-:W-:-:S05]  /*eaa0*/  LEA.HI.X.SX32 R5, R24, R29, 0x1, P5 ;  /* 0x0000001d18057211 */ /* 0x000fca00028f0eff */
[----:B------:R-:W1:Y:S01]  /*eab0*/  LDC R24, c[0x0][0x3d8] ;  /* 0x0000f600ff187b82 */ /* 0x000e620000000800 */
[----:B------:R-:W-:Y:S01]  /*eac0*/  LEA.HI.X.SX32 R23, R20, R29, 0x1, P4 ;  /* 0x0000001d14177211 */ /* 0x000fe200020f0eff */
[----:B---3--:R-:W-:Y:S02]  /*ead0*/  IMAD R26, R26, 0x18c, RZ ;  /* 0x0000018c1a1a7824 */ /* 0x008fe400078e02ff */
[----:B--2---:R-:W-:Y:S02]  /*eae0*/  IMAD R3, R3, 0xc6, RZ ;  /* 0x000000c603037824 */ /* 0x004fe400078e02ff */
[----:B------:R1:W-:Y:S01]  /*eaf0*/  STL.64 [R1+0x13f0], R22 ;  /* 0x0013f01601007387 */ /* 0x0003e20000100a00 */
[----:B------:R-:W-:Y:S01]  /*eb00*/  IADD3 R12, P2, PT, R26, R28, RZ ;  /* 0x0000001c1a0c7210 */ /* 0x000fe20007f5e0ff */
[----:B0-----:R-:W-:Y:S02]  /*eb10*/  IMAD R25, R2, 0x18b, RZ ;  /* 0x0000018b02197824 */ /* 0x001fe400078e02ff */
[----:B------:R-:W0:Y:S01]  /*eb20*/  LDC R2, c[0x0][0x3d8] ;  /* 0x0000f600ff027b82 */ /* 0x000e220000000800 */
[----:B-1----:R-:W-:-:S07]  /*eb30*/  IMAD R22, R24, 0x31c, RZ ;  /* 0x0000031c18167824 */ /* 0x002fce00078e02ff */
        /* <DEDUP_REMOVED lines=14> */
[----:B------:R-:W4:Y:S01]  /*ec20*/  LDC R26, c[0x0][0x3d8] ;  /* 0x0000f600ff1a7b82 */ /* 0x000f220000000800 */
[----:B---3--:R-:W-:Y:S01]  /*ec30*/  IADD3 R10, P1, PT, R24, R28, RZ ;  /* 0x0000001c180a7210 */ /* 0x008fe20007f3e0ff */
[----:B--2---:R-:W-:-:S06]  /*ec40*/  IMAD R24, R3, 0xc8, RZ ;  /* 0x000000c803187824 */ /* 0x004fcc00078e02ff */
[----:B------:R-:W2:Y:S01]  /*ec50*/  LDC R3, c[0x0][0x3d8] ;  /* 0x0000f600ff037b82 */ /* 0x000ea20000000800 */
[----:B-1----:R-:W-:Y:S02]  /*ec60*/  IMAD R23, R25, 0x18d, RZ ;  /* 0x0000018d19177824 */ /* 0x002fe400078e02ff */
[----:B--2---:R-:W-:-:S05]  /*ec70*/  IMAD R25, R3, 0x190, RZ ;  /* 0x0000019003197824 */ /* 0x004fca00078e02ff */
[----:B------:R-:W1:Y:S01]  /*ec80*/  LDC R3, c[0x0][0x3d8] ;  /* 0x0000f600ff037b82 */ /* 0x000e620000000800 */
[-C--:B------:R-:W-:Y:S01]  /*ec90*/  IADD3 R20, P4, PT, R21, R28.reuse, RZ ;  /* 0x0000001c15147210 */ /* 0x080fe20007f9e0ff */
[----:B----4-:R-:W-:Y:S01]  /*eca0*/  IMAD R26, R26, 0xc7, RZ ;  /* 0x000000c71a1a7824 */ /* 0x010fe200078e02ff */
[-C--:B------:R-:W-:Y:S02]  /*ecb0*/  IADD3 R4, P5, PT, R27, R28.reuse, RZ ;  /* 0x0000001c1b047210 */ /* 0x080fe40007fbe0ff */
[----:B------:R-:W-:Y:S02]  /*ecc0*/  IADD3 R8, P6, PT, R22, R28, RZ ;  /* 0x0000001c16087210 */ /* 0x000fe40007fde0ff */
[-C--:B------:R-:W-:Y:S02]  /*ecd0*/  LEA.HI.X.SX32 R21, R23, R29.reuse, 0x1, P4 ;  /* 0x0000001d17157211 */ /* 0x080fe400020f0eff */
[-C--:B------:R-:W-:Y:S01]  /*ece0*/  LEA.HI.X.SX32 R5, R26, R29.reuse, 0x1, P5 ;  /* 0x0000001d1a057211 */ /* 0x080fe200028f0eff */
[----:B------:R-:W-:Y:S01]  /*ecf0*/  STL.64 [R1+0x13e8], R12 ;  /* 0x0013e80c01007387 */ /* 0x000fe20000100a00 */
[----:B------:R-:W-:Y:S01]  /*ed00*/  LEA.HI.X.SX32 R9, R27, R29, 0x1, P6 ;  /* 0x0000001d1b097211 */ /* 0x000fe200030f0eff */
[----:B------:R-:W2:Y:S02]  /*ed10*/  LDC R23, c[0x0][0x3d8] ;  /* 0x0000f600ff177b82 */ /* 0x000ea40000000800 */
[----:B------:R-:W-:Y:S04]  /*ed20*/  STL.64 [R1+0xe88], R14 ;  /* 0x000e880e01007387 */ /* 0x000fe80000100a00 */
[----:B------:R-:W-:Y:S02]  /*ed30*/  STL.64 [R1+0xe80], R20 ;  /* 0x000e801401007387 */ /* 0x000fe40000100a00 */
[----:B------:R-:W3:Y:S01]  /*ed40*/  LDC R27, c[0x0][0x3d8] ;  /* 0x0000f600ff1b7b82 */ /* 0x000ee20000000800 */
[----:B-1----:R-:W-:Y:S01]  /*ed50*/  IMAD R3, R3, 0x320, RZ ;  /* 0x0000032003037824 */ /* 0x002fe200078e02ff */
[----:B------:R-:W-:Y:S01]  /*ed60*/  STL.64 [R1+0x13e0], R4 ;  /* 0x0013e00401007387 */ /* 0x000fe20000100a00 */
[----:B0-----:R-:W-:-:S05]  /*ed70*/  IMAD R22, R2, 0x32, RZ ;  /* 0x0000003202167824 */ /* 0x001fca00078e02ff */
[----:B------:R-:W0:Y:S01]  /*ed80*/  LDC R2, c[0x0][0x3d8] ;  /* 0x0000f600ff027b82 */ /* 0x000e220000000800 */
[----:B------:R1:W-:Y:S07]  /*ed90*/  STL.64 [R1+0xe78], R8 ;  /* 0x000e780801007387 */ /* 0x0003ee0000100a00 */
[----:B------:R-:W4:Y:S01]  /*eda0*/  LDC R26, c[0x0][0x3d8] ;  /* 0x0000f600ff1a7b82 */ /* 0x000f220000000800 */
[----:B-1----:R-:W-:-:S07]  /*edb0*/  IADD3 R8, P6, PT, R3, R28, RZ ;  /* 0x0000001c03087210 */ /* 0x002fce0007fde0ff */
[----:B------:R-:W1:Y:S01]  /*edc0*/  LDC R3, c[0x0][0x3d8] ;  /* 0x0000f600ff037b82 */ /* 0x000e620000000800 */
[----:B--2---:R-:W-:Y:S02]  /*edd0*/  IMAD R18, R23, 0x18f, RZ ;  /* 0x0000018f17127824 */ /* 0x004fe400078e02ff */
[----:B---3--:R-:W-:Y:S01]  /*ede0*/  IMAD R23, R27, 0x322, RZ ;  /* 0x000003221b177824 */ /* 0x008fe200078e02ff */
[----:B------:R-:W-:Y:S01]  /*edf0*/  IADD3 R12, P2, PT, R22, R28, RZ ;  /* 0x0000001c160c7210 */ /* 0x000fe20007f5e0ff */
[----:B-1----:R-:W-:-:S03]  /*ee00*/  IMAD R27, R3, 0x19, RZ ;  /* 0x00000019031b7824 */ /* 0x002fc600078e02ff */
[----:B------:R-:W1:Y:S02]  /*ee10*/  LDC R3, c[0x0][0x3d8] ;  /* 0x0000f600ff037b82 */ /* 0x000e640000000800 */
[----:B------:R-:W-:Y:S01]  /*ee20*/  LEA.HI.X.SX32 R13, R27, R29, 0x1, P2 ;  /* 0x0000001d1b0d7211 */ /* 0x000fe200010f0eff */
[----:B0-----:R-:W-:Y:S02]  /*ee30*/  IMAD R2, R2, 0x64, RZ ;  /* 0x0000006402027824 */ /* 0x001fe400078e02ff */
[----:B-1----:R-:W-:-:S03]  /*ee40*/  IMAD R27, R3, 0x324, RZ ;  /* 0x00000324031b7824 */ /* 0x002fc600078e02ff */
        /* <DEDUP_REMOVED lines=8> */
[----:B----4-:R-:W-:Y:S01]  /*eed0*/  IMAD R26, R26, 0x192, RZ ;  /* 0x000001921a1a7824 */ /* 0x010fe200078e02ff */
        /* <DEDUP_REMOVED lines=9> */
[----:B------:R-:W1:Y:S01]  /*ef70*/  LDC R3, c[0x0][0x3d8] ;  /* 0x0000f600ff037b82 */ /* 0x000e620000000800 */
[----:B------:R-:W-:Y:S01]  /*ef80*/  IADD3 R10, P1, PT, R23, R28, RZ ;  /* 0x0000001c170a7210 */ /* 0x000fe20007f3e0ff */
[----:B-1----:R-:W-:-:S06]  /*ef90*/  IMAD R24, R3, 0x191, RZ ;  /* 0x0000019103187824 */ /* 0x002fcc00078e02ff */
[----:B------:R-:W1:Y:S01]  /*efa0*/  LDC R3, c[0x0][0x3d8] ;  /* 0x0000f600ff037b82 */ /* 0x000e620000000800 */
[----:B------:R-:W-:-:S07]  /*efb0*/  LEA.HI.X.SX32 R11, R24, R29, 0x1, P1 ;  /* 0x0000001d180b7211 */ /* 0x000fce00008f0eff */
[----:B------:R-:W3:Y:S01]  /*efc0*/  LDC R24, c[0x0][0x3d8] ;  /* 0x0000f600ff187b82 */ /* 0x000ee20000000800 */
[----:B-1----:R-:W-:-:S07]  /*efd0*/  IMAD R22, R3, 0x328, RZ ;  /* 0x0000032803167824 */ /* 0x002fce00078e02ff */
[----:B------:R-:W1:Y:S01]  /*efe0*/  LDC R3, c[0x0][0x3d8] ;  /* 0x0000f600ff037b82 */ /* 0x000e620000000800 */
[----:B------:R-:W-:Y:S04]  /*eff0*/  STL.64 [R1+0x13d8], R4 ;  /* 0x0013d80401007387 */ /* 0x000fe80000100a00 */
[----:B------:R-:W-:Y:S04]  /*f000*/  STL.64 [R1+0xe68], R8 ;  /* 0x000e680801007387 */ /* 0x000fe80000100a00 */
[----:B------:R4:W-:Y:S02]  /*f010*/  STL.64 [R1+0xe60], R10 ;  /* 0x000e600a01007387 */ /* 0x0009e40000100a00 */
[----:B----4-:R-:W-:Y:S01]  /*f020*/  IADD3 R10, P1, PT, R22, R28, RZ ;  /* 0x0000001c160a7210 */ /* 0x010fe20007f3e0ff */
[----:B0-----:R-:W-:-:S02]  /*f030*/  IMAD R22, R25, 0xc9, RZ ;  /* 0x000000c919167824 */ /* 0x001fc400078e02ff */
[----:B---3--:R-:W-:Y:S02]  /*f040*/  IMAD R25, R24, 0x32a, RZ ;  /* 0x0000032a18197824 */ /* 0x008fe400078e02ff */
[----:B-1----:R-:W-:Y:S02]  /*f050*/  IMAD R24, R3, 0x196, RZ ;  /* 0x0000019603187824 */ /* 0x002fe400078e02ff */
[----:B------:R-:W0:Y:S01]  /*f060*/  LDC R3, c[0x0][0x3d8] ;  /* 0x0000f600ff037b82 */ /* 0x000e220000000800 */
[-C--:B------:R-:W-:Y:S02]  /*f070*/  IADD3 R12, P2, PT, R26, R28.reuse, RZ ;  /* 0x0000001c1a0c7210 */ /* 0x080fe40007f5e0ff */
[-C--:B------:R-:W-:Y:S02]  /*f080*/  IADD3 R14, P3, PT, R27, R28.reuse, RZ ;  /* 0x0000001c1b0e7210 */ /* 0x080fe40007f7e0ff */
[-C--:B------:R-:W-:Y:S02]  /*f090*/  LEA.HI.X.SX32 R13, R22, R29.reuse, 0x1, P2 ;  /* 0x0000001d160d7211 */ /* 0x080fe400010f0eff */
[----:B------:R-:W-:Y:S01]  /*f0a0*/  LEA.HI.X.SX32 R15, R26, R29, 0x1, P3 ;  /* 0x0000001d1a0f7211 */ /* 0x000fe200018f0eff */
[----:B------:R-:W1:Y:S02]  /*f0b0*/  LDC R27, c[0x0][0x3d8] ;  /* 0x0000f600ff1b7b82 */ /* 0x000e640000000800 */
[----:B------:R3:W-:Y:S06]  /*f0c0*/  STL.64 [R1+0x13d0], R12 ;  /* 0x0013d00c01007387 */ /* 0x0007ec0000100a00 */
[----:B------:R-:W4:Y:S01]  /*f0d0*/  LDC R26, c[0x0][0x3d8] ;  /* 0x0000f600ff1a7b82 */ /* 0x000f220000000800 */
[----:B---3--:R-:W-:Y:S01]  /*f0e0*/  IADD3 R12, P2, PT, R25, R28, RZ ;  /* 0x0000001c190c7210 */ /* 0x008fe20007f5e0ff */
[----:B0-----:R-:W-:-:S06]  /*f0f0*/  IMAD R25, R3, 0x193, RZ ;  /* 0x0000019303197824 */ /* 0x001fcc00078e02ff */
[----:B------:R-:W0:Y:S01]  /*f100*/  LDC R3, c[0x0][0x3d8] ;  /* 0x0000f600ff037b82 */ /* 0x000e220000000800 */
[----:B------:R-:W-:Y:S01]  /*f110*/  LEA.HI.X.SX32 R21, R25, R29, 0x1, P4 ;  /* 0x0000001d19157211 */ /* 0x000fe200020f0eff */
[----:B------:R-:W-:Y:S04]  /*f120*/  STL.64 [R1+0xe58], R14 ;  /* 0x000e580e01007387 */ /* 0x000fe80000100a00 */
[----:B------:R4:W-:Y:S02]  /*f130*/  STL.64 [R1+0xe50], R20 ;  /* 0x000e501401007387 */ /* 0x0009e40000100a00 */
[----:B----4-:R-:W-:Y:S01]  /*f140*/  IMAD R20, R26, 0x32c, RZ ;  /* 0x0000032c1a147824 */ /* 0x010fe200078e02ff */
[----:B------:R-:W3:Y:S01]  /*f150*/  LDC R21, c[0x0][0x3d8] ;  /* 0x0000f600ff157b82 */ /* 0x000ee20000000800 */
[----:B0-----:R-:W-:-:S07]  /*f160*/  IMAD R26, R3, 0x65, RZ ;  /* 0x00000065031a7824 */ /* 0x001fce00078e02ff */
[----:B------:R-:W0:Y:S01]  /*f170*/  LDC R3, c[0x0][0x3d8] ;  /* 0x0000f600ff037b82 */ /* 0x000e220000000800 */
[----:B-1----:R-:W-:-:S05]  /*f180*/  IMAD R27, R27, 0xca, RZ ;  /* 0x000000ca1b1b7824 */ /* 0x002fca00078e02ff */
[----:B------:R-:W-:-:S04]  /*f190*/  IADD3 R4, P5, PT, R27, R28, RZ ;  /* 0x0000001c1b047210 */ /* 0x000fc80007fbe0ff */
[----:B------:R-:W-:Y:S01]  /*f1a0*/  LEA.HI.X.SX32 R5, R26, R29, 0x1, P5 ;  /* 0x0000001d1a057211 */ /* 0x000fe200028f0eff */
[----:B0-----:R-:W-:Y:S02]  /*f1b0*/  IMAD R26, R3, 0x66, RZ ;  /* 0x00000066031a7824 */ /* 0x001fe400078e02ff */
[----:B------:R-:W0:Y:S01]  /*f1c0*/  LDC R3, c[0x0][0x3d8] ;  /* 0x0000f600ff037b82 */ /* 0x000e220000000800 */
[----:B--2---:R-:W-:Y:S01]  /*f1d0*/  IMAD R2, R2, 0x194, RZ ;  /* 0x0000019402027824 */ /* 0x004fe200078e02ff */
[----:B------:R-:W-:-:S04]  /*f1e0*/  IADD3 R22, P4, PT, R20, R28, RZ ;  /* 0x0000001c14167210 */ /* 0x000fc80007f9e0ff */
[----:B------:R-:W-:-:S04]  /*f1f0*/  IADD3 R8, P6, PT, R2, R28, RZ ;  /* 0x0000001c02087210 */ /* 0x000fc80007fde0ff */
[----:B------:R-:W-:Y:S02]  /*f200*/  LEA.HI.X.SX32 R9, R27, R29, 0x1, P6 ;  /* 0x0000001d1b097211 */ /* 0x000fe400030f0eff */
[----:B------:R-:W1:Y:S01]  /*f210*/  LDC R27, c[0x0][0x3d8] ;  /* 0x0000f600ff1b7b82 */ /* 0x000e620000000800 */
[----:B0-----:R-:W-:-:S07]  /*f220*/  IMAD R20, R3, 0xcc, RZ ;  /* 0x000000cc03147824 */ /* 0x001fce00078e02ff */
[----:B------:R-:W0:Y:S01]  /*f230*/  LDC R3, c[0x0][0x3d8] ;  /* 0x0000f600ff037b82 */ /* 0x000e220000000800 */
[----:B---3--:R-:W-:Y:S01]  /*f240*/  IMAD R21, R21, 0x32e, RZ ;  /* 0x0000032e15157824 */ /* 0x008fe200078e02ff */
[----:B------:R-:W-:Y:S01]  /*f250*/  LEA.HI.X.SX32 R11, R2, R29, 0x1, P1 ;  /* 0x0000001d020b7211 */ /* 0x000fe200008f0eff */
[----:B------:R2:W-:Y:S05]  /*f260*/  STL.64 [R1+0x1698], R4 ;  /* 0x0016980401007387 */ /* 0x0005ea0000100a00 */
[----:B------:R-:W3:Y:S01]  /*f270*/  LDC R2, c[0x0][0x3d8] ;  /* 0x0000f600ff027b82 */ /* 0x000ee20000000800 */
[----:B--2---:R-:W-:Y:S01]  /*f280*/  IADD3 R4, P5, PT, R21, R28, RZ ;  /* 0x0000001c15047210 */ /* 0x004fe20007fbe0ff */
[----:B-1----:R-:W-:-:S02]  /*f290*/  IMAD R21, R27, 0x198, RZ ;  /* 0x000001981b157824 */ /* 0x002fc400078e02ff */
[----:B0-----:R-:W-:-:S04]  /*f2a0*/  IMAD R27, R3, 0x195, RZ ;  /* 0x00000195031b7824 */ /* 0x001fc800078e02ff */
[----:B------:R-:W0:Y:S01]  /*f2b0*/  LDC R3, c[0x0][0x3d8] ;  /* 0x0000f600ff037b82 */ /* 0x000e220000000800 */
[----:B------:R-:W-:Y:S01]  /*f2c0*/  IADD3 R14, P3, PT, R24, R28, RZ ;  /* 0x0000001c180e7210 */ /* 0x000fe20007f7e0ff */
[----:B---3--:R-:W-:Y:S01]  /*f2d0*/  IMAD R2, R2, 0xcb, RZ ;  /* 0x000000cb02027824 */ /* 0x008fe200078e02ff */
        /* <DEDUP_REMOVED lines=23> */
[----:B------:R-:W-:Y:S01]  /*f450*/  LEA.HI.X.SX32 R11, R26, R29, 0x1, P1 ;  /* 0x0000001d1a0b7211 */ /* 0x000fe200008f0eff */
[----:B------:R-:W-:Y:S01]  /*f460*/  STL.64 [R1+0xe38], R22 ;  /* 0x000e381601007387 */ /* 0x000fe20000100a00 */
[----:B-1----:R-:W-:Y:S01]  /*f470*/  IMAD R27, R27, 0x19a, RZ ;  /* 0x0000019a1b1b7824 */ /* 0x002fe200078e02ff */
[----:B------:R-:W1:Y:S02]  /*f480*/  LDC R24, c[0x0][0x3d8] ;  /* 0x0000f600ff187b82 */ /* 0x000e640000000800 */
[----:B------:R-:W-:Y:S04]  /*f490*/  STL.64 [R1+0xe30], R4 ;  /* 0x000e300401007387 */ /* 0x000fe80000100a00 */
[----:B------:R-:W-:Y:S01]  /*f4a0*/  STL.64 [R1+0x17f8], R8 ;  /* 0x0017f80801007387 */ /* 0x000fe20000100a00 */
[----:B------:R-:W-:Y:S01]  /*f4b0*/  IADD3 R12, P2, PT, R21, R28, RZ ;  /* 0x0000001c150c7210 */ /* 0x000fe20007f5e0ff */
[----:B------:R-:W2:Y:S02]  /*f4c0*/  LDC R26, c[0x0][0x3d8] ;  /* 0x0000f600ff1a7b82 */ /* 0x000ea40000000800 */
[----:B------:R3:W-:Y:S01]  /*f4d0*/  STL.64 [R1+0x1690], R10 ;  /* 0x0016900a01007387 */ /* 0x0007e20000100a00 */
[----:B0-----:R-:W-:-:S05]  /*f4e0*/  IMAD R3, R3, 0x336, RZ ;  /* 0x0000033603037824 */ /* 0x001fca00078e02ff */
[-C--:B---3--:R-:W-:Y:S02]  /*f4f0*/  IADD3 R10, P1, PT, R3, R28.reuse, RZ ;  /* 0x0000001c030a7210 */ /* 0x088fe40007f3e0ff */
[----:B------:R-:W0:Y:S01]  /*f500*/  LDC R3, c[0x0][0x3d8] ;  /* 0x0000f600ff037b82 */ /* 0x000e220000000800 */
[-C--:B------:R-:W-:Y:S02]  /*f510*/  IADD3 R22, P4, PT, R25, R28.reuse, RZ ;  /* 0x0000001c19167210 */ /* 0x080fe40007f9e0ff */
[-C--:B------:R-:W-:Y:S02]  /*f520*/  IADD3 R4, P5, PT, R27, R28.reuse, RZ ;  /* 0x0000001c1b047210 */ /* 0x080fe40007fbe0ff */
[-C--:B------:R-:W-:Y:S02]  /*f530*/  LEA.HI.X.SX32 R13, R20, R29.reuse, 0x1, P2 ;  /* 0x0000001d140d7211 */ /* 0x080fe400010f0eff */
[-C--:B------:R-:W-:Y:S01]  /*f540*/  LEA.HI.X.SX32 R15, R21, R29.reuse, 0x1, P3 ;  /* 0x0000001d150f7211 */ /* 0x080fe200018f0eff */
[----:B-1----:R-:W-:Y:S01]  /*f550*/  IMAD R24, R24, 0x33a, RZ ;  /* 0x0000033a18187824 */ /* 0x002fe200078e02ff */
[----:B------:R-:W-:Y:S01]  /*f560*/  IADD3 R8, P6, PT, R2, R28, RZ ;  /* 0x0000001c02087210 */ /* 0x000fe20007fde0ff */
[----:B0-----:R-:W-:Y:S01]  /*f570*/  IMAD R3, R3, 0x199, RZ ;  /* 0x0000019903037824 */ /* 0x001fe200078e02ff */
[----:B------:R-:W-:Y:S01]  /*f580*/  STL.64 [R1+0x13b8], R12 ;  /* 0x0013b80c01007387 */ /* 0x000fe20000100a00 */
[----:B------:R-:W0:Y:S03]  /*f590*/  LDC R2, c[0x0][0x3d8] ;  /* 0x0000f600ff027b82 */ /* 0x000e260000000800 */
[----:B------:R-:W-:-:S05]  /*f5a0*/  LEA.HI.X.SX32 R23, R3, R29, 0x1, P4 ;  /* 0x0000001d03177211 */ /* 0x000fca00020f0eff */
[----:B------:R-:W1:Y:S08]  /*f5b0*/  LDC R3, c[0x0][0x3d8] ;  /* 0x0000f600ff037b82 */ /* 0x000e700000000800 */
[----:B------:R-:W3:Y:S01]  /*f5c0*/  LDC R21, c[0x0][0x3d8] ;  /* 0x0000f600ff157b82 */ /* 0x000ee20000000800 */
[----:B--2---:R-:W-:-:S07]  /*f5d0*/  IMAD R26, R26, 0x19c, RZ ;  /* 0x0000019c1a1a7824 */ /* 0x004fce00078e02ff */
[----:B------:R-:W2:Y:S01]  /*f5e0*/  LDC R25, c[0x0][0x3d8] ;  /* 0x0000f600ff197b82 */ /* 0x000ea20000000800 */
[----:B-1----:R-:W-:-:S05]  /*f5f0*/  IMAD R3, R3, 0xcd, RZ ;  /* 0x000000cd03037824 */ /* 0x002fca00078e02ff */
[----:B------:R-:W-:Y:S02]  /*f600*/  LEA.HI.X.SX32 R5, R3, R29, 0x1, P5 ;  /* 0x0000001d03057211 */ /* 0x000fe400028f0eff */
[----:B------:R-:W1:Y:S01]  /*f610*/  LDC R3, c[0x0][0x3d8] ;  /* 0x0000f600ff037b82 */ /* 0x000e620000000800 */
[----:B------:R-:W-:Y:S04]  /*f620*/  STL.64 [R1+0xe28], R14 ;  /* 0x000e280e01007387 */ /* 0x000fe80000100a00 */
[----:B------:R-:W-:Y:S04]  /*f630*/  STL.64 [R1+0xe20], R22 ;  /* 0x000e201601007387 */ /* 0x000fe80000100a00 */
[----:B------:R4:W-:Y:S02]  /*f640*/  STL.64 [R1+0x13b0], R4 ;  /* 0x0013b00401007387 */ /* 0x0009e40000100a00 */
[----:B----4-:R-:W-:Y:S01]  /*f650*/  IADD3 R4, P5, PT, R24, R28, RZ ;  /* 0x0000001c18047210 */ /* 0x010fe20007fbe0ff */
[----:B-1----:R-:W-:-:S02]  /*f660*/  IMAD R24, R3, 0x19b, RZ ;  /* 0x0000019b03187824 */ /* 0x002fc400078e02ff */
[----:B------:R-:W1:Y:S01]  /*f670*/  LDC R3, c[0x0][0x3d8] ;  /* 0x0000f600ff037b82 */ /* 0x000e620000000800 */
[----:B0-----:R-:W-:Y:S02]  /*f680*/  IMAD R2, R2, 0xce, RZ ;  /* 0x000000ce02027824 */ /* 0x001fe400078e02ff */
[----:B------:R-:W-:-:S03]  /*f690*/  LEA.HI.X.SX32 R11, R24, R29, 0x1, P1 ;  /* 0x0000001d180b7211 */ /* 0x000fc600008f0eff */
[----:B------:R-:W-:Y:S02]  /*f6a0*/  IADD3 R12, P2, PT, R2, R28, RZ ;  /* 0x0000001c020c7210 */ /* 0x000fe40007f5e0ff */
[----:B------:R-:W0:Y:S01]  /*f6b0*/  LDC R24, c[0x0][0x3d8] ;  /* 0x0000f600ff187b82 */ /* 0x000e220000000800 */
[----:B-1----:R-:W-:-:S05]  /*f6c0*/  IMAD R3, R3, 0x67, RZ ;  /* 0x0000006703037824 */ /* 0x002fca00078e02ff */
[-C--:B------:R-:W-:Y:S02]  /*f6d0*/  LEA.HI.X.SX32 R13, R3, R29.reuse, 0x1, P2 ;  /* 0x0000001d030d7211 */ /* 0x080fe400010f0eff */
[----:B------:R-:W1:Y:S01]  /*f6e0*/  LDC R3, c[0x0][0x3d8] ;  /* 0x0000f600ff037b82 */ /* 0x000e620000000800 */
[----:B------:R-:W-:Y:S01]  /*f6f0*/  LEA.HI.X.SX32 R9, R27, R29, 0x1, P6 ;  /* 0x0000001d1b097211 */ /* 0x000fe200030f0eff */
[----:B0-----:R-:W-:-:S04]  /*f700*/  IMAD R24, R24, 0x33e, RZ ;  /* 0x0000033e18187824 */ /* 0x001fc800078e02ff */
[----:B------:R-:W-:Y:S01]  /*f710*/  STL.64 [R1+0xe18], R8 ;  /* 0x000e180801007387 */ /* 0x000fe20000100a00 */
[----:B---3--:R-:W-:Y:S01]  /*f720*/  IMAD R21, R21, 0x338, RZ ;  /* 0x0000033815157824 */ /* 0x008fe200078e02ff */
[-C--:B------:R-:W-:Y:S01]  /*f730*/  IADD3 R14, P3, PT, R26, R28.reuse, RZ ;  /* 0x0000001c1a0e7210 */ /* 0x080fe20007f7e0ff */
[----:B--2---:R-:W-:Y:S01]  /*f740*/  IMAD R25, R25, 0x19e, RZ ;  /* 0x0000019e19197824 */ /* 0x004fe200078e02ff */
[----:B------:R-:W-:Y:S01]  /*f750*/  STL.64 [R1+0xe10], R10 ;  /* 0x000e100a01007387 */ /* 0x000fe20000100a00 */
[----:B------:R-:W0:Y:S03]  /*f760*/  LDC R27, c[0x0][0x3d8] ;  /* 0x0000f600ff1b7b82 */ /* 0x000e260000000800 */
[----:B------:R2:W-:Y:S02]  /*f770*/  STL.64 [R1+0x1688], R12 ;  /* 0x0016880c01007387 */ /* 0x0005e40000100a00 */
[----:B--2---:R-:W-:Y:S01]  /*f780*/  IADD3 R12, P2, PT, R24, R28, RZ ;  /* 0x0000001c180c7210 */ /* 0x004fe20007f5e0ff */
[----:B-1----:R-:W-:-:S02]  /*f790*/  IMAD R24, R3, 0x34, RZ ;  /* 0x0000003403187824 */ /* 0x002fc400078e02ff */
[----:B------:R-:W1:Y:S01]  /*f7a0*/  LDC R3, c[0x0][0x3d8] ;  /* 0x0000f600ff037b82 */ /* 0x000e620000000800 */
[----:B------:R-:W-:Y:S02]  /*f7b0*/  IADD3 R20, P4, PT, R21, R28, RZ ;  /* 0x0000001c15147210 */ /* 0x000fe40007f9e0ff */
[-C--:B------:R-:W-:Y:S02]  /*f7c0*/  LEA.HI.X.SX32 R15, R2, R29.reuse, 0x1, P3 ;  /* 0x0000001d020f7211 */ /* 0x080fe400018f0eff */
[----:B------:R-:W-:-:S03]  /*f7d0*/  LEA.HI.X.SX32 R21, R26, R29, 0x1, P4 ;  /* 0x0000001d1a157211 */ /* 0x000fc600020f0eff */
[----:B------:R-:W-:Y:S01]  /*f7e0*/  STL.64 [R1+0x13a8], R14 ;  /* 0x0013a80e01007387 */ /* 0x000fe20000100a00 */
[----:B------:R-:W2:Y:S03]  /*f7f0*/  LDC R26, c[0x0][0x3d8] ;  /* 0x0000f600ff1a7b82 */ /* 0x000ea60000000800 */
[----:B------:R1:W-:Y:S01]  /*f800*/  STL.64 [R1+0xe08], R20 ;  /* 0x000e081401007387 */ /* 0x0003e20000100a00 */
[----:B------:R-:W-:Y:S01]  /*f810*/  IADD3 R8, P6, PT, R25, R28, RZ ;  /* 0x0000001c19087210 */ /* 0x000fe20007fde0ff */
[----:B0-----:R-:W-:-:S03]  /*f820*/  IMAD R27, R27, 0x33c, RZ ;  /* 0x0000033c1b1b7824 */ /* 0x001fc600078e02ff */
[----:B------:R-:W0:Y:S01]  /*f830*/  LDC R2, c[0x0][0x3d8] ;  /* 0x0000f600ff027b82 */ /* 0x000e220000000800 */
[----:B-1----:R-:W-:Y:S01]  /*f840*/  IMAD R21, R3, 0x19d, RZ ;  /* 0x0000019d03157824 */ /* 0x002fe200078e02ff */
[----:B------:R-:W-:-:S06]  /*f850*/  IADD3 R22, P4, PT, R24, R28, RZ ;  /* 0x0000001c18167210 */ /* 0x000fcc0007f9e0ff */
[----:B------:R-:W1:Y:S01]  /*f860*/  LDC R3, c[0x0][0x3d8] ;  /* 0x0000f600ff037b82 */ /* 0x000e620000000800 */
[----:B------:R-:W-:Y:S01]  /*f870*/  LEA.HI.X.SX32 R5, R21, R29, 0x1, P5 ;  /* 0x0000001d15057211 */ /* 0x000fe200028f0eff */
[----:B--2---:R-:W-:-:S06]  /*f880*/  IMAD R21, R26, 0xd0, RZ ;  /* 0x000000d01a157824 */ /* 0x004fcc00078e02ff */
[----:B------:R-:W2:Y:S01]  /*f890*/  LDC R20, c[0x0][0x3d8] ;  /* 0x0000f600ff147b82 */ /* 0x000ea20000000800 */
[----:B-1----:R-:W-:-:S07]  /*f8a0*/  IMAD R26, R3, 0xcf, RZ ;  /* 0x000000cf031a7824 */ /* 0x002fce00078e02ff */
[----:B------:R-:W1:Y:S01]  /*f8b0*/  LDC R3, c[0x0][0x3d8] ;  /* 0x0000f600ff037b82 */ /* 0x000e620000000800 */
[----:B------:R-:W-:Y:S02]  /*f8c0*/  LEA.HI.X.SX32 R9, R26, R29, 0x1, P6 ;  /* 0x0000001d1a097211 */ /* 0x000fe400030f0eff */
[----:B------:R-:W-:Y:S01]  /*f8d0*/  IADD3 R10, P1, PT, R27, R28, RZ ;  /* 0x0000001c1b0a7210 */ /* 0x000fe20007f3e0ff */
[----:B------:R-:W-:Y:S04]  /*f8e0*/  STL.64 [R1+0xe00], R4 ;  /* 0x000e000401007387 */ /* 0x000fe80000100a00 */
[----:B------:R-:W3:Y:S01]  /*f8f0*/  LDC R27, c[0x0][0x3d8] ;  /* 0x0000f600ff1b7b82 */ /* 0x000ee20000000800 */
[----:B-1----:R-:W-:-:S07]  /*f900*/  IMAD R26, R3, 0x19f, RZ ;  /* 0x0000019f031a7824 */ /* 0x002fce00078e02ff */
[----:B------:R-:W1:Y:S01]  /*f910*/  LDC R3, c[0x0][0x3d8] ;  /* 0x0000f600ff037b82 */ /* 0x000e620000000800 */
[-C--:B------:R-:W-:Y:S02]  /*f920*/  LEA.HI.X.SX32 R11, R25, R29.reuse, 0x1, P1 ;  /* 0x0000001d190b7211 */ /* 0x080fe400008f0eff */
[----:B------:R-:W-:-:S05]  /*f930*/  LEA.HI.X.SX32 R13, R26, R29, 0x1, P2 ;  /* 0x0000001d1a0d7211 */ /* 0x000fca00010f0eff */
[----:B------:R-:W4:Y:S08]  /*f940*/  LDC R25, c[0x0][0x3d8] ;  /* 0x0000f600ff197b82 */ /* 0x000f300000000800 */
[----:B------:R-:W0:Y:S01]  /*f950*/  LDC R26, c[0x0][0x3d8] ;  /* 0x0000f600ff1a7b82 */ /* 0x000e220000000800 */
[----:B-1----:R-:W-:-:S07]  /*f960*/  IMAD R18, R3, 0x340, RZ ;  /* 0x0000034003127824 */ /* 0x002fce00078e02ff */
[----:B------:R-:W1:Y:S01]  /*f970*/  LDC R3, c[0x0][0x3d8] ;  /* 0x0000f600ff037b82 */ /* 0x000e620000000800 */
[----:B------:R-:W-:Y:S04]  /*f980*/  STL.64 [R1+0x13a0], R8 ;  /* 0x0013a00801007387 */ /* 0x000fe80000100a00 */
[----:B------:R-:W-:Y:S04]  /*f990*/  STL.64 [R1+0xdf8], R10 ;  /* 0x000df80a01007387 */ /* 0x000fe80000100a00 */
[----:B------:R0:W-:Y:S02]  /*f9a0*/  STL.64 [R1+0xdf0], R12 ;  /* 0x000df00c01007387 */ /* 0x0001e40000100a00 */
[----:B0-----:R-:W-:Y:S01]  /*f9b0*/  IADD3 R12, P2, PT, R18, R28, RZ ;  /* 0x0000001c120c7210 */ /* 0x001fe20007f5e0ff */
[----:B----4-:R-:W-:-:S02]  /*f9c0*/  IMAD R18, R25, 0xd, RZ ;  /* 0x0000000d19127824 */ /* 0x010fc400078e02ff */
[----:B------:R-:W-:Y:S02]  /*f9d0*/  IMAD R25, R26, 0x342, RZ ;  /* 0x000003421a197824 */ /* 0x000fe400078e02ff */
[----:B-1----:R-:W-:Y:S02]  /*f9e0*/  IMAD R26, R3, 0x1a2, RZ ;  /* 0x000001a2031a7824 */ /* 0x002fe400078e02ff */
[----:B------:R-:W0:Y:S01]  /*f9f0*/  LDC R3, c[0x0][0x3d8] ;  /* 0x0000f600ff037b82 */ /* 0x000e220000000800 */
[----:B---3--:R-:W-:-:S05]  /*fa00*/  IMAD R27, R27, 0x1a, RZ ;  /* 0x0000001a1b1b7824 */ /* 0x008fca00078e02ff */
        /* <DEDUP_REMOVED lines=11> */
[----:B--2---:R-:W-:Y:S01]  /*fac0*/  IMAD R20, R20, 0x1a0, RZ ;  /* 0x000001a014147824 */ /* 0x004fe200078e02ff */
        /* <DEDUP_REMOVED lines=21> */
[----:B----4-:R-:W-:Y:S01]  /*fc20*/  IADD3 R14, P3, PT, R24, R28, RZ ;  /* 0x0000001c180e7210 */ /* 0x010fe20007f7e0ff */
[----:B0-----:R-:W-:-:S03]  /*fc30*/  IMAD R24, R3, 0x1a6, RZ ;  /* 0x000001a603187824 */ /* 0x001fc600078e02ff */
[----:B------:R-:W0:Y:S01]  /*fc40*/  LDC R3, c[0x0][0x3d8] ;  /* 0x0000f600ff037b82 */ /* 0x000e220000000800 */
[----:B--2---:R-:W-:Y:S01]  /*fc50*/  IMAD R20, R20, 0xd1, RZ ;  /* 0x000000d114147824 */ /* 0x004fe200078e02ff */
[----:B------:R-:W-:-:S04]  /*fc60*/  IADD3 R22, P4, PT, R26, R28, RZ ;  /* 0x0000001c1a167210 */ /* 0x000fc80007f9e0ff */
[----:B------:R-:W-:Y:S01]  /*fc70*/  LEA.HI.X.SX32 R23, R20, R29, 0x1, P4 ;  /* 0x0000001d14177211 */ /* 0x000fe200020f0eff */
[----:B---3--:R-:W-:-:S04]  /*fc80*/  IMAD R21, R21, 0x34a, RZ ;  /* 0x0000034a15157824 */ /* 0x008fc800078e02ff */
[----:B------:R2:W-:Y:S02]  /*fc90*/  STL.64 [R1+0x1390], R22 ;  /* 0x0013901601007387 */ /* 0x0005e40000100a00 */
[-C--:B--2---:R-:W-:Y:S01]  /*fca0*/  IADD3 R22, P4, PT, R21, R28.reuse, RZ ;  /* 0x0000001c15167210 */ /* 0x084fe20007f9e0ff */
[----:B0-----:R-:W-:Y:S02]  /*fcb0*/  IMAD R21, R3, 0x1a3, RZ ;  /* 0x000001a303157824 */ /* 0x001fe400078e02ff */
[----:B------:R-:W0:Y:S01]  /*fcc0*/  LDC R3, c[0x0][0x3d8] ;  /* 0x0000f600ff037b82 */ /* 0x000e220000000800 */
[----:B------:R-:W-:-:S04]  /*fcd0*/  IADD3 R4, P5, PT, R27, R28, RZ ;  /* 0x0000001c1b047210 */ /* 0x000fc80007fbe0ff */
[----:B------:R-:W-:-:S03]  /*fce0*/  LEA.HI.X.SX32 R5, R26, R29, 0x1, P5 ;  /* 0x0000001d1a057211 */ /* 0x000fc600028f0eff */
[----:B------:R-:W2:Y:S01]  /*fcf0*/  LDC R26, c[0x0][0x3d8] ;  /* 0x0000f600ff1a7b82 */ /* 0x000ea20000000800 */
[----:B------:R-:W-:-:S07]  /*fd00*/  LEA.HI.X.SX32 R9, R21, R29, 0x1, P6 ;  /* 0x0000001d15097211 */ /* 0x000fce00030f0eff */
[----:B------:R-:W3:Y:S01]  /*fd10*/  LDC R27, c[0x0][0x3d8] ;  /* 0x0000f600ff1b7b82 */ /* 0x000ee20000000800 */
[----:B0-----:R-:W-:-:S07]  /*fd20*/  IMAD R21, R3, 0x69, RZ ;  /* 0x0000006903157824 */ /* 0x001fce00078e02ff */
[----:B------:R-:W0:Y:S01]  /*fd30*/  LDC R3, c[0x0][0x3d8] ;  /* 0x0000f600ff037b82 */ /* 0x000e220000000800 */
[----:B------:R-:W-:Y:S01]  /*fd40*/  STL.64 [R1+0xdd8], R4 ;  /* 0x000dd80401007387 */ /* 0x000fe20000100a00 */
[----:B--2---:R-:W-:-:S06]  /*fd50*/  IMAD R20, R26, 0x34c, RZ ;  /* 0x0000034c1a147824 */ /* 0x004fcc00078e02ff */
[----:B------:R-:W2:Y:S01]  /*fd60*/  LDC R26, c[0x0][0x3d8] ;  /* 0x0000f600ff1a7b82 */ /* 0x000ea20000000800 */
[----:B------:R4:W-:Y:S02]  /*fd70*/  STL.64 [R1+0xdd0], R8 ;  /* 0x000dd00801007387 */ /* 0x0009e40000100a00 */
[----:B----4-:R-:W-:Y:S01]  /*fd80*/  IADD3 R8, P6, PT, R20, R28, RZ ;  /* 0x0000001c14087210 */ /* 0x010fe20007fde0ff */
[----:B0-----:R-:W-:-:S04]  /*fd90*/  IMAD R20, R3, 0x6a, RZ ;  /* 0x0000006a03147824 */ /* 0x001fc800078e02ff */
[----:B------:R-:W0:Y:S01]  /*fda0*/  LDC R3, c[0x0][0x3d8] ;  /* 0x0000f600ff037b82 */ /* 0x000e220000000800 */
[----:B---3--:R-:W-:Y:S02]  /*fdb0*/  IMAD R27, R27, 0xd2, RZ ;  /* 0x000000d21b1b7824 */ /* 0x008fe400078e02ff */
[----:B-1----:R-:W-:-:S03]  /*fdc0*/  IMAD R2, R2, 0x1a4, RZ ;  /* 0x000001a402027824 */ /* 0x002fc600078e02ff */
[-C--:B------:R-:W-:Y:S01]  /*fdd0*/  IADD3 R10, P1, PT, R27, R28.reuse, RZ ;  /* 0x0000001c1b0a7210 */ /* 0x080fe20007f3e0ff */
[----:B--2---:R-:W-:Y:S01]  /*fde0*/  IMAD R26, R26, 0x34e, RZ ;  /* 0x0000034e1a1a7824 */ /* 0x004fe200078e02ff */
[----:B------:R-:W-:Y:S02]  /*fdf0*/  IADD3 R12, P2, PT, R2, R28, RZ ;  /* 0x0000001c020c7210 */ /* 0x000fe40007f5e0ff */
[-C--:B------:R-:W-:Y:S02]  /*fe00*/  LEA.HI.X.SX32 R11, R21, R29.reuse, 0x1, P1 ;  /* 0x0000001d150b7211 */ /* 0x080fe400008f0eff */
[----:B------:R-:W-:-:S03]  /*fe10*/  LEA.HI.X.SX32 R13, R27, R29, 0x1, P2 ;  /* 0x0000001d1b0d7211 */ /* 0x000fc600010f0eff */
[----:B------:R1:W-:Y:S01]  /*fe20*/  STL.64 [R1+0x1678], R10 ;  /* 0x0016780a01007387 */ /* 0x0003e20000100a00 */
[----:B0-----:R-:W-:Y:S02]  /*fe30*/  IMAD R27, R3, 0xd4, RZ ;  /* 0x000000d4031b7824 */ /* 0x001fe400078e02ff */
[----:B------:R-:W0:Y:S01]  /*fe40*/  LDC R3, c[0x0][0x3d8] ;  /* 0x0000f600ff037b82 */ /* 0x000e220000000800 */
[----:B-1----:R-:W-:-:S07]  /*fe50*/  IADD3 R10, P1, PT, R26, R28, RZ ;  /* 0x0000001c1a0a7210 */ /* 0x002fce0007f3e0ff */
[----:B------:R-:W1:Y:S01]  /*fe60*/  LDC R26, c[0x0][0x3d8] ;  /* 0x0000f600ff1a7b82 */ /* 0x000e620000000800 */
[----:B------:R-:W-:-:S07]  /*fe70*/  LEA.HI.X.SX32 R15, R2, R29, 0x1, P3 ;  /* 0x0000001d020f7211 */ /* 0x000fce00018f0eff */
[----:B------:R-:W2:Y:S01]  /*fe80*/  LDC R2, c[0x0][0x3d8] ;  /* 0x0000f600ff027b82 */ /* 0x000ea20000000800 */
[----:B-1----:R-:W-:Y:S02]  /*fe90*/  IMAD R21, R26, 0x1a8, RZ ;  /* 0x000001a81a157824 */ /* 0x002fe400078e02ff */
[----:B0-----:R-:W-:-:S05]  /*fea0*/  IMAD R26, R3, 0x1a5, RZ ;  /* 0x000001a5031a7824 */ /* 0x001fca00078e02ff */
[----:B------:R-:W0:Y:S01]  /*feb0*/  LDC R3, c[0x0][0x3d8] ;  /* 0x0000f600ff037b82 */ /* 0x000e220000000800 */
[----:B------:R-:W-:Y:S01]  /*fec0*/  IADD3 R4, P5, PT, R24, R28, RZ ;  /* 0x0000001c18047210 */ /* 0x000fe20007fbe0ff */
[----:B--2---:R-:W-:Y:S01]  /*fed0*/  IMAD R2, R2, 0xd3, RZ ;  /* 0x000000d302027824 */ /* 0x004fe200078e02ff */
[-C--:B------:R-:W-:Y:S01]  /*fee0*/  LEA.HI.X.SX32 R23, R26, R29.reuse, 0x1, P4 ;  /* 0x0000001d1a177211 */ /* 0x080fe200020f0eff */
[----:B------:R-:W-:Y:S04]  /*fef0*/  STL.64 [R1+0x1388], R12 ;  /* 0x0013880c01007387 */ /* 0x000fe80000100a00 */
[----:B------:R-:W1:Y:S01]  /*ff00*/  LDC R26, c[0x0][0x3d8] ;  /* 0x0000f600ff1a7b82 */ /* 0x000e620000000800 */
[-C--:B------:R-:W-:Y:S01]  /*ff10*/  LEA.HI.X.SX32 R5, R2, R29.reuse, 0x1, P5 ;  /* 0x0000001d02057211 */ /* 0x080fe200028f0eff */
[----:B------:R-:W-:Y:S04]  /*ff20*/  STL.64 [R1+0xdc8], R14 ;  /* 0x000dc80e01007387 */ /* 0x000fe80000100a00 */
[----:B------:R-:W-:Y:S01]  /*ff30*/  STL.64 [R1+0xdc0], R22 ;  /* 0x000dc01601007387 */ /* 0x000fe20000100a00 */
[----:B------:R-:W-:Y:S01]  /*ff40*/  LEA.HI.X.SX32 R9, R24, R29, 0x1, P6 ;  /* 0x0000001d18097211 */ /* 0x000fe200030f0eff */
[----:B------:R-:W2:Y:S02]  /*ff50*/  LDC R2, c[0x0][0x3d8] ;  /* 0x0000f600ff027b82 */ /* 0x000ea40000000800 */
[----:B------:R3:W-:Y:S01]  /*ff60*/  STL.64 [R1+0x1380], R4 ;  /* 0x0013800401007387 */ /* 0x0007e20000100a00 */
[----:B0-----:R-:W-:-:S05]  /*ff70*/  IMAD R3, R3, 0x350, RZ ;  /* 0x0000035003037824 */ /* 0x001fca00078e02ff */
[----:B---3--:R-:W-:Y:S02]  /*ff80*/  IADD3 R4, P5, PT, R3, R28, RZ ;  /* 0x0000001c03047210 */ /* 0x008fe40007fbe0ff */
[----:B------:R-:W0:Y:S01]  /*ff90*/  LDC R3, c[0x0][0x3d8] ;  /* 0x0000f600ff037b82 */ /* 0x000e220000000800 */
[----:B-1----:R-:W-:-:S07]  /*ffa0*/  IMAD R25, R26, 0x352, RZ ;  /* 0x000003521a197824 */ /* 0x002fce00078e02ff */
[----:B------:R-:W1:Y:S01]  /*ffb0*/  LDC R26, c[0x0][0x3d8] ;  /* 0x0000f600ff1a7b82 */ /* 0x000e620000000800 */
[----:B0-----:R-:W-:-:S07]  /*ffc0*/  IMAD R24, R3, 0x1a7, RZ ;  /* 0x000001a703187824 */ /* 0x001fce00078e02ff */
        /* <DEDUP_REMOVED lines=8> */
[----:B------:R-:W-:Y:S01]  /*10050*/  LEA.HI.X.SX32 R15, R20, R29, 0x1, P3 ;  /* 0x0000001d140f7211 */ /* 0x000fe200018f0eff */
[----:B------:R-:W-:Y:S01]  /*10060*/  STL.64 [R1+0xdb8], R8 ;  /* 0x000db80801007387 */ /* 0x000fe20000100a00 */
[----:B------:R-:W-:Y:S01]  /*10070*/  IADD3 R22, P4, PT, R21, R28, RZ ;  /* 0x0000001c15167210 */ /* 0x000fe20007f9e0ff */
[----:B------:R-:W1:Y:S02]  /*10080*/  LDC R20, c[0x0][0x3d8] ;  /* 0x0000f600ff147b82 */ /* 0x000e640000000800 */
[----:B------:R-:W-:Y:S04]  /*10090*/  STL.64 [R1+0xdb0], R10 ;  /* 0x000db00a01007387 */ /* 0x000fe80000100a00 */
[----:B------:R-:W-:Y:S04]  /*100a0*/  STL.64 [R1+0x17e8], R12 ;  /* 0x0017e80c01007387 */ /* 0x000fe80000100a00 */
[----:B------:R3:W-:Y:S01]  /*100b0*/  STL.64 [R1+0x1670], R14 ;  /* 0x0016700e01007387 */ /* 0x0007e20000100a00 */
[----:B0-----:R-:W-:-:S05]  /*100c0*/  IMAD R3, R3, 0x356, RZ ;  /* 0x0000035603037824 */ /* 0x001fca00078e02ff */
[----:B---3--:R-:W-:Y:S02]  /*100d0*/  IADD3 R14, P3, PT, R3, R28, RZ ;  /* 0x0000001c030e7210 */ /* 0x008fe40007f7e0ff */
[----:B------:R-:W0:Y:S01]  /*100e0*/  LDC R3, c[0x0][0x3d8] ;  /* 0x0000f600ff037b82 */ /* 0x000e220000000800 */
[----:B------:R-:W-:Y:S01]  /*100f0*/  LEA.HI.X.SX32 R23, R27, R29, 0x1, P4 ;  /* 0x0000001d1b177211 */ /* 0x000fe200020f0eff */
[----:B0-----:R-:W-:-:S06]  /*10100*/  IMAD R27, R3, 0x1a9, RZ ;  /* 0x000001a9031b7824 */ /* 0x001fcc00078e02ff */
[----:B------:R-:W0:Y:S01]  /*10110*/  LDC R3, c[0x0][0x3d8] ;  /* 0x0000f600ff037b82 */ /* 0x000e220000000800 */
[----:B------:R-:W-:-:S07]  /*10120*/  LEA.HI.X.SX32 R5, R21, R29, 0x1, P5 ;  /* 0x0000001d15057211 */ /* 0x000fce00028f0eff */
[----:B------:R-:W3:Y:S01]  /*10130*/  LDC R21, c[0x0][0x3d8] ;  /* 0x0000f600ff157b82 */ /* 0x000ee20000000800 */
[-C--:B------:R-:W-:Y:S01]  /*10140*/  IADD3 R8, P6, PT, R25, R28.reuse, RZ ;  /* 0x0000001c19087210 */ /* 0x080fe20007fde0ff */
[----:B0-----:R-:W-:Y:S01]  /*10150*/  IMAD R24, R3, 0x358, RZ ;  /* 0x0000035803187824 */ /* 0x001fe200078e02ff */
[----:B------:R-:W-:Y:S05]  /*10160*/  STL.64 [R1+0x1378], R22 ;  /* 0x0013781601007387 */ /* 0x000fea0000100a00 */
[----:B------:R-:W0:Y:S01]  /*10170*/  LDC R3, c[0x0][0x3d8] ;  /* 0x0000f600ff037b82 */ /* 0x000e220000000800 */
[----:B------:R-:W-:Y:S01]  /*10180*/  LEA.HI.X.SX32 R9, R27, R29, 0x1, P6 ;  /* 0x0000001d1b097211 */ /* 0x000fe200030f0eff */
[----:B------:R-:W-:Y:S06]  /*10190*/  STL.64 [R1+0xda8], R4 ;  /* 0x000da80401007387 */ /* 0x000fec0000100a00 */
[----:B------:R-:W4:Y:S01]  /*101a0*/  LDC R27, c[0x0][0x3d8] ;  /* 0x0000f600ff1b7b82 */ /* 0x000f220000000800 */
[----:B------:R1:W-:Y:S01]  /*101b0*/  STL.64 [R1+0xda0], R8 ;  /* 0x000da00801007387 */ /* 0x0003e20000100a00 */
[----:B------:R-:W-:-:S06]  /*101c0*/  IADD3 R12, P2, PT, R26, R28, RZ ;  /* 0x0000001c1a0c7210 */ /* 0x000fcc0007f5e0ff */
[----:B------:R-:W4:Y:S01]  /*101d0*/  LDC R26, c[0x0][0x3d8] ;  /* 0x0000f600ff1a7b82 */ /* 0x000f220000000800 */
[----:B-1----:R-:W-:Y:S01]  /*101e0*/  IADD3 R8, P6, PT, R24, R28, RZ ;  /* 0x0000001c18087210 */ /* 0x002fe20007fde0ff */
[----:B---3--:R-:W-:Y:S02]  /*101f0*/  IMAD R24, R21, 0xd5, RZ ;  /* 0x000000d515187824 */ /* 0x008fe400078e02ff */
[----:B0-----:R-:W-:-:S04]  /*10200*/  IMAD R21, R3, 0x1ae, RZ ;  /* 0x000001ae03157824 */ /* 0x001fc800078e02ff */
[----:B------:R-:W0:Y:S08]  /*10210*/  LDC R25, c[0x0][0x3d8] ;  /* 0x0000f600ff197b82 */ /* 0x000e300000000800 */
[----:B------:R-:W1:Y:S01]  /*10220*/  LDC R3, c[0x0][0x3d8] ;  /* 0x0000f600ff037b82 */ /* 0x000e620000000800 */
[----:B--2---:R-:W-:-:S05]  /*10230*/  IMAD R2, R2, 0x1aa, RZ ;  /* 0x000001aa02027824 */ /* 0x004fca00078e02ff */
[----:B------:R-:W-:Y:S01]  /*10240*/  IADD3 R10, P1, PT, R2, R28, RZ ;  /* 0x0000001c020a7210 */ /* 0x000fe20007f3e0ff */
[----:B----4-:R-:W-:-:S03]  /*10250*/  IMAD R27, R27, 0x35a, RZ ;  /* 0x0000035a1b1b7824 */ /* 0x010fc600078e02ff */
[----:B------:R-:W-:Y:S01]  /*10260*/  LEA.HI.X.SX32 R11, R24, R29, 0x1, P1 ;  /* 0x0000001d180b7211 */ /* 0x000fe200008f0eff */
[----:B------:R-:W-:-:S04]  /*10270*/  IMAD R20, R20, 0x1ac, RZ ;  /* 0x000001ac14147824 */ /* 0x000fc800078e02ff */
[----:B------:R2:W-:Y:S01]  /*10280*/  STL.64 [R1+0x1370], R10 ;  /* 0x0013700a01007387 */ /* 0x0005e20000100a00 */
[----:B------:R-:W-:Y:S01]  /*10290*/  IMAD R26, R26, 0xd6, RZ ;  /* 0x000000d61a1a7824 */ /* 0x000fe200078e02ff */
[-C--:B------:R-:W-:Y:S02]  /*102a0*/  IADD3 R4, P5, PT, R20, R28.reuse, RZ ;  /* 0x0000001c14047210 */ /* 0x080fe40007fbe0ff */
[-C--:B--2---:R-:W-:Y:S01]  /*102b0*/  IADD3 R10, P1, PT, R27, R28.reuse, RZ ;  /* 0x0000001c1b0a7210 */ /* 0x084fe20007f3e0ff */
[----:B-1----:R-:W-:Y:S02]  /*102c0*/  IMAD R27, R3, 0x1ab, RZ ;  /* 0x000001ab031b7824 */ /* 0x002fe400078e02ff */
[----:B------:R-:W1:Y:S01]  /*102d0*/  LDC R3, c[0x0][0x3d8] ;  /* 0x0000f600ff037b82 */ /* 0x000e620000000800 */
[C---:B------:R-:W-:Y:S02]  /*102e0*/  IADD3 R22, P4, PT, R26.reuse, R28, RZ ;  /* 0x0000001c1a167210 */ /* 0x040fe40007f9e0ff */
[----:B------:R-:W-:-:S05]  /*102f0*/  LEA.HI.X.SX32 R5, R26, R29, 0x1, P5 ;  /* 0x0000001d1a057211 */ /* 0x000fca00028f0eff */
[----:B------:R-:W2:Y:S01]  /*10300*/  LDC R26, c[0x0][0x3d8] ;  /* 0x0000f600ff1a7b82 */ /* 0x000ea20000000800 */
[-C--:B------:R-:W-:Y:S02]  /*10310*/  LEA.HI.X.SX32 R13, R2, R29.reuse, 0x1, P2 ;  /* 0x0000001d020d7211 */ /* 0x080fe400010f0eff */
[----:B------:R-:W-:-:S05]  /*10320*/  LEA.HI.X.SX32 R15, R27, R29, 0x1, P3 ;  /* 0x0000001d1b0f7211 */ /* 0x000fca00018f0eff */
[----:B------:R-:W3:Y:S01]  /*10330*/  LDC R2, c[0x0][0x3d8] ;  /* 0x0000f600ff027b82 */ /* 0x000ee20000000800 */
[----:B------:R-:W-:Y:S01]  /*10340*/  STL.64 [R1+0xd98], R12 ;  /* 0x000d980c01007387 */ /* 0x000fe20000100a00 */
[----:B-1----:R-:W-:-:S03]  /*10350*/  IMAD R24, R3, 0x35c, RZ ;  /* 0x0000035c03187824 */ /* 0x002fc600078e02ff */
[----:B------:R1:W-:Y:S01]  /*10360*/  STL.64 [R1+0xd90], R14 ;  /* 0x000d900e01007387 */ /* 0x0003e20000100a00 */
[----:B------:R-:W-:Y:S02]  /*10370*/  LEA.HI.X.SX32 R9, R20, R29, 0x1, P6 ;  /* 0x0000001d14097211 */ /* 0x000fe400030f0eff */
[----:B------:R-:W4:Y:S08]  /*10380*/  LDC R3, c[0x0][0x3d8] ;  /* 0x0000f600ff037b82 */ /* 0x000f300000000800 */
[----:B------:R-:W0:Y:S01]  /*10390*/  LDC R20, c[0x0][0x3d8] ;  /* 0x0000f600ff147b82 */ /* 0x000e220000000800 */
[----:B-1----:R-:W-:Y:S01]  /*103a0*/  IADD3 R14, P3, PT, R24, R28, RZ ;  /* 0x0000001c180e7210 */ /* 0x002fe20007f7e0ff */
[----:B--2---:R-:W-:-:S06]  /*103b0*/  IMAD R24, R26, 0xd8, RZ ;  /* 0x000000d81a187824 */ /* 0x004fcc00078e02ff */
[----:B------:R-:W1:Y:S01]  /*103c0*/  LDC R26, c[0x0][0x3d8] ;  /* 0x0000f600ff1a7b82 */ /* 0x000e620000000800 */
[----:B---3--:R-:W-:-:S05]  /*103d0*/  IMAD R27, R2, 0x6b, RZ ;  /* 0x0000006b021b7824 */ /* 0x008fca00078e02ff */
[-C--:B------:R-:W-:Y:S02]  /*103e0*/  LEA.HI.X.SX32 R23, R27, R29.reuse, 0x1, P4 ;  /* 0x0000001d1b177211 */ /* 0x080fe400020f0eff */
[C---:B------:R-:W-:Y:S01]  /*103f0*/  IADD3 R12, P2, PT, R21.reuse, R28, RZ ;  /* 0x0000001c150c7210 */ /* 0x040fe20007f5e0ff */
[----:B------:R-:W2:Y:S02]  /*10400*/  LDC R2, c[0x0][0x3d8] ;  /* 0x0000f600ff027b82 */ /* 0x000ea40000000800 */
[----:B------:R3:W-:Y:S01]  /*10410*/  STL.64 [R1+0x1668], R22 ;  /* 0x0016681601007387 */ /* 0x0007e20000100a00 */
[----:B0-----:R-:W-:Y:S01]  /*10420*/  IMAD R20, R20, 0xd7, RZ ;  /* 0x000000d714147824 */ /* 0x001fe200078e02ff */
[----:B------:R-:W-:-:S04]  /*10430*/  LEA.HI.X.SX32 R15, R21, R29, 0x1, P3 ;  /* 0x0000001d150f7211 */ /* 0x000fc800018f0eff */
[----:B------:R-:W0:Y:S01]  /*10440*/  LDC R27, c[0x0][0x3d8] ;  /* 0x0000f600ff1b7b82 */ /* 0x000e220000000800 */
[----:B---3--:R-:W-:Y:S02]  /*10450*/  IMAD R22, R25, 0x1ad, RZ ;  /* 0x000001ad19167824 */ /* 0x008fe400078e02ff */
[----:B-1----:R-:W-:Y:S01]  /*10460*/  IMAD R25, R26, 0x1b0, RZ ;  /* 0x000001b01a197824 */ /* 0x002fe200078e02ff */
[----:B------:R-:W-:-:S04]  /*10470*/  LEA.HI.X.SX32 R13, R20, R29, 0x1, P2 ;  /* 0x0000001d140d7211 */ /* 0x000fc800010f0eff */
[----:B------:R-:W1:Y:S01]  /*10480*/  LDC R26, c[0x0][0x3d8] ;  /* 0x0000f600ff1a7b82 */ /* 0x000e620000000800 */
[----:B------:R-:W-:Y:S01]  /*10490*/  LEA.HI.X.SX32 R11, R22, R29, 0x1, P1 ;  /* 0x0000001d160b7211 */ /* 0x000fe200008f0eff */
[----:B------:R-:W-:Y:S04]  /*104a0*/  STL.64 [R1+0x1368], R4 ;  /* 0x0013680401007387 */ /* 0x000fe80000100a00 */
[----:B------:R-:W-:Y:S02]  /*104b0*/  STL.64 [R1+0xd88], R8 ;  /* 0x000d880801007387 */ /* 0x000fe40000100a00 */
[----:B------:R-:W3:Y:S02]  /*104c0*/  LDC R22, c[0x0][0x3d8] ;  /* 0x0000f600ff167b82 */ /* 0x000ee40000000800 */
[----:B------:R-:W-:Y:S04]  /*104d0*/  STL.64 [R1+0xd80], R10 ;  /* 0x000d800a01007387 */ /* 0x000fe80000100a00 */
[----:B------:R-:W-:Y:S02]  /*104e0*/  STL.64 [R1+0x1360], R12 ;  /* 0x0013600c01007387 */ /* 0x000fe40000100a00 */
[----:B------:R-:W0:Y:S02]  /*104f0*/  LDC R21, c[0x0][0x3d8] ;  /* 0x0000f600ff157b82 */ /* 0x000e240000000800 */
[----:B------:R1:W-:Y:S02]  /*10500*/  STL.64 [R1+0xd78], R14 ;  /* 0x000d780e01007387 */ /* 0x0003e40000100a00 */
[----:B-1----:R-:W-:-:S04]  /*10510*/  IMAD R26, R26, 0x360, RZ ;  /* 0x000003601a1a7824 */ /* 0x002fc800078e02ff */
[----:B------:R-:W1:Y:S01]  /*10520*/  LDC R20, c[0x0][0x3d8] ;  /* 0x0000f600ff147b82 */ /* 0x000e620000000800 */
[----:B------:R-:W-:-:S07]  /*10530*/  IADD3 R14, P3, PT, R26, R28, RZ ;  /* 0x0000001c1a0e7210 */ /* 0x000fce0007f7e0ff */
[----:B------:R-:W1:Y:S01]  /*10540*/  LDC R26, c[0x0][0x3d8] ;  /* 0x0000f600ff1a7b82 */ /* 0x000e620000000800 */
[----:B---3--:R-:W-:Y:S02]  /*10550*/  IMAD R23, R22, 0x1af, RZ ;  /* 0x000001af16177824 */ /* 0x008fe400078e02ff */
[----:B0-----:R-:W-:Y:S02]  /*10560*/  IMAD R22, R21, 0x362, RZ ;  /* 0x0000036215167824 */ /* 0x001fe400078e02ff */
[----:B--2---:R-:W-:Y:S02]  /*10570*/  IMAD R18, R2, 0x36, RZ ;  /* 0x0000003602127824 */ /* 0x004fe400078e02ff */
[----:B-1----:R-:W-:Y:S02]  /*10580*/  IMAD R21, R26, 0x1b, RZ ;  /* 0x0000001b1a157824 */ /* 0x002fe400078e02ff */
[----:B------:R-:W0:Y:S01]  /*10590*/  LDC R26, c[0x0][0x3d8] ;  /* 0x0000f600ff1a7b82 */ /* 0x000e220000000800 */
[----:B------:R-:W-:-:S04]  /*105a0*/  IADD3 R4, P5, PT, R18, R28, RZ ;  /* 0x0000001c12047210 */ /* 0x000fc80007fbe0ff */
[----:B------:R-:W-:Y:S01]  /*105b0*/  LEA.HI.X.SX32 R5, R21, R29, 0x1, P5 ;  /* 0x0000001d15057211 */ /* 0x000fe200028f0eff */
[----:B----4-:R-:W-:Y:S02]  /*105c0*/  IMAD R3, R3, 0x35e, RZ ;  /* 0x0000035e03037824 */ /* 0x010fe400078e02ff */
[----:B------:R-:W-:Y:S02]  /*105d0*/  IMAD R27, R27, 0x6c, RZ ;  /* 0x0000006c1b1b7824 */ /* 0x000fe400078e02ff */
[----:B0-----:R-:W-:Y:S02]  /*105e0*/  IMAD R21, R26, 0x364, RZ ;  /* 0x000003641a157824 */ /* 0x001fe400078e02ff */
[----:B------:R-:W0:Y:S01]  /*105f0*/  LDC R26, c[0x0][0x3d8] ;  /* 0x0000f600ff1a7b82 */ /* 0x000e220000000800 */
[-C--:B------:R-:W-:Y:S02]  /*10600*/  IADD3 R2, P4, PT, R3, R28.reuse, RZ ;  /* 0x0000001c03027210 */ /* 0x080fe40007f9e0ff */
[----:B------:R-:W-:-:S02]  /*10610*/  IADD3 R8, P6, PT, R27, R28, RZ ;  /* 0x0000001c1b087210 */ /* 0x000fc40007fde0ff */
[----:B------:R-:W-:Y:S02]  /*10620*/  IADD3 R10, P1, PT, R24, R28, RZ ;  /* 0x0000001c180a7210 */ /* 0x000fe40007f3e0ff */
[-C--:B------:R-:W-:Y:S02]  /*10630*/  LEA.HI.X.SX32 R3, R23, R29.reuse, 0x1, P4 ;  /* 0x0000001d17037211 */ /* 0x080fe400020f0eff */
[-C--:B------:R-:W-:Y:S02]  /*10640*/  LEA.HI.X.SX32 R9, R18, R29.reuse, 0x1, P6 ;  /* 0x0000001d12097211 */ /* 0x080fe400030f0eff */
[----:B------:R-:W-:Y:S01]  /*10650*/  LEA.HI.X.SX32 R11, R27, R29, 0x1, P1 ;  /* 0x0000001d1b0b7211 */ /* 0x000fe200008f0eff */
[----:B------:R1:W-:Y:S01]  /*10660*/  STL.64 [R1+0xd70], R2 ;  /* 0x000d700201007387 */ /* 0x0003e20000100a00 */
[----:B0-----:R-:W-:-:S03]  /*10670*/  IMAD R26, R26, 0x366, RZ ;  /* 0x000003661a1a7824 */ /* 0x001fc600078e02ff */
[----:B-1----:R-:W2:Y:S01]  /*10680*/  LDL.LU.64 R2, [R1+0x2c30] ;  /* 0x002c300001027983 */ /* 0x002ea20000300a00 */
[CC--:B------:R-:W-:Y:S01]  /*10690*/  IADD3 R12, P2, PT, R25.reuse, R28.reuse, RZ ;  /* 0x0000001c190c7210 */ /* 0x0c0fe20007f5e0ff */
[----:B------:R-:W-:Y:S01]  /*106a0*/  IMAD R20, R20, 0x1b2, RZ ;  /* 0x000001b214147824 */ /* 0x000fe200078e02ff */
[-C--:B------:R-:W-:Y:S01]  /*106b0*/  IADD3 R22, P4, PT, R22, R28.reuse, RZ ;  /* 0x0000001c16167210 */ /* 0x080fe20007f9e0ff */
[----:B------:R-:W-:Y:S01]  /*106c0*/  STL.64 [R1+0x18a0], R4 ;  /* 0x0018a00401007387 */ /* 0x000fe20000100a00 */
[-C--:B------:R-:W-:Y:S01]  /*106d0*/  LEA.HI.X.SX32 R15, R25, R29.reuse, 0x1, P3 ;  /* 0x0000001d190f7211 */ /* 0x080fe200018f0eff */
[----:B------:R-:W0:Y:S02]  /*106e0*/  LDC R27, c[0x0][0x3d8] ;  /* 0x0000f600ff1b7b82 */ /* 0x000e240000000800 */
[----:B------:R-:W-:Y:S04]  /*106f0*/  STL.64 [R1+0x17e0], R8 ;  /* 0x0017e00801007387 */ /* 0x000fe80000100a00 */
[----:B------:R1:W-:Y:S01]  /*10700*/  STL.64 [R1+0x1660], R10 ;  /* 0x0016600a01007387 */ /* 0x0003e20000100a00 */
[----:B------:R-:W-:Y:S01]  /*10710*/  LEA.HI.X.SX32 R13, R24, R29, 0x1, P2 ;  /* 0x0000001d180d7211 */ /* 0x000fe200010f0eff */
[----:B------:R-:W3:Y:S01]  /*10720*/  LDC R25, c[0x0][0x3d8] ;  /* 0x0000f600ff197b82 */ /* 0x000ee20000000800 */
[----:B-1----:R-:W-:-:S07]  /*10730*/  IADD3 R10, P1, PT, R26, R28, RZ ;  /* 0x0000001c1a0a7210 */ /* 0x002fce0007f3e0ff */
[----:B------:R-:W1:Y:S01]  /*10740*/  LDC R26, c[0x0][0x3d8] ;  /* 0x0000f600ff1a7b82 */ /* 0x000e620000000800 */
[----:B------:R-:W-:Y:S01]  /*10750*/  STL.64 [R1+0x1358], R12 ;  /* 0x0013580c01007387 */ /* 0x000fe20000100a00 */
[----:B-1----:R-:W-:-:S06]  /*10760*/  IMAD R24, R26, 0x1b1, RZ ;  /* 0x000001b11a187824 */ /* 0x002fcc00078e02ff */
[----:B------:R-:W1:Y:S01]  /*10770*/  LDC R26, c[0x0][0x3d8] ;  /* 0x0000f600ff1a7b82 */ /* 0x000e620000000800 */
[----:B------:R-:W-:Y:S01]  /*10780*/  LEA.HI.X.SX32 R23, R24, R29, 0x1, P4 ;  /* 0x0000001d18177211 */ /* 0x000fe200020f0eff */
[----:B------:R-:W-:Y:S04]  /*10790*/  STL.64 [R1+0xd68], R14 ;  /* 0x000d680e01007387 */ /* 0x000fe80000100a00 */
[----:B------:R1:W-:Y:S02]  /*107a0*/  STL.64 [R1+0xd60], R22 ;  /* 0x000d601601007387 */ /* 0x0003e40000100a00 */
[----:B------:R-:W4:Y:S01]  /*107b0*/  LDC R24, c[0x0][0x3d8] ;  /* 0x0000f600ff187b82 */ /* 0x000f220000000800 */
[----:B-1----:R-:W-:-:S07]  /*107c0*/  IMAD R22, R26, 0x368, RZ ;  /* 0x000003681a167824 */ /* 0x002fce00078e02ff */
[----:B------:R-:W1:Y:S01]  /*107d0*/  LDC R26, c[0x0][0x3d8] ;  /* 0x0000f600ff1a7b82 */ /* 0x000e620000000800 */
[----:B---3--:R-:W-:Y:S01]  /*107e0*/  IMAD R25, R25, 0xd9, RZ ;  /* 0x000000d919197824 */ /* 0x008fe200078e02ff */
[-C--:B------:R-:W-:Y:S02]  /*107f0*/  IADD3 R4, P5, PT, R20, R28.reuse, RZ ;  /* 0x0000001c14047210 */ /* 0x080fe40007fbe0ff */
[----:B------:R-:W-:Y:S02]  /*10800*/  IADD3 R8, P6, PT, R21, R28, RZ ;  /* 0x0000001c15087210 */ /* 0x000fe40007fde0ff */
[-C--:B------:R-:W-:Y:S01]  /*10810*/  LEA.HI.X.SX32 R5, R25, R29.reuse, 0x1, P5 ;  /* 0x0000001d19057211 */ /* 0x080fe200028f0eff */
[----:B-1----:R-:W-:Y:S01]  /*10820*/  IMAD R18, R26, 0x1b6, RZ ;  /* 0x000001b61a127824 */ /* 0x002fe200078e02ff */
[----:B------:R-:W1:Y:S08]  /*10830*/  LDC R21, c[0x0][0x3d8] ;  /* 0x0000f600ff157b82 */ /* 0x000e700000000800 */
[----:B------:R-:W3:Y:S01]  /*10840*/  LDC R26, c[0x0][0x3d8] ;  /* 0x0000f600ff1a7b82 */ /* 0x000ee20000000800 */
[----:B----4-:R-:W-:Y:S01]  /*10850*/  IMAD R24, R24, 0x36a, RZ ;  /* 0x0000036a18187824 */ /* 0x010fe200078e02ff */
[----:B------:R4:W-:Y:S01]  /*10860*/  STL.64 [R1+0x1350], R4 ;  /* 0x0013500401007387 */ /* 0x0009e20000100a00 */
[----:B------:R-:W-:-:S05]  /*10870*/  LEA.HI.X.SX32 R9, R20, R29, 0x1, P6 ;  /* 0x0000001d14097211 */ /* 0x000fca00030f0eff */
[----:B------:R-:W0:Y:S01]  /*10880*/  LDC R20, c[0x0][0x3d8] ;  /* 0x0000f600ff147b82 */ /* 0x000e220000000800 */
[----:B----4-:R-:W-:Y:S01]  /*10890*/  IADD3 R4, P5, PT, R24, R28, RZ ;  /* 0x0000001c18047210 */ /* 0x010fe20007fbe0ff */
[----:B---3--:R-:W-:-:S06]  /*108a0*/  IMAD R24, R26, 0x1b3, RZ ;  /* 0x000001b31a187824 */ /* 0x008fcc00078e02ff */
[----:B------:R-:W3:Y:S01]  /*108b0*/  LDC R26, c[0x0][0x3d8] ;  /* 0x0000f600ff1a7b82 */ /* 0x000ee20000000800 */
[----:B0-----:R-:W-:Y:S02]  /*108c0*/  IMAD R25, R20, 0x36c, RZ ;  /* 0x0000036c14197824 */ /* 0x001fe400078e02ff */
[----:B-1----:R-:W-:Y:S02]  /*108d0*/  IMAD R21, R21, 0xda, RZ ;  /* 0x000000da15157824 */ /* 0x002fe400078e02ff */
[----:B---3--:R-:W-:-:S03]  /*108e0*/  IMAD R20, R26, 0x6d, RZ ;  /* 0x0000006d1a147824 */ /* 0x008fc600078e02ff */
[----:B------:R-:W0:Y:S01]  /*108f0*/  LDC R26, c[0x0][0x3d8] ;  /* 0x0000f600ff1a7b82 */ /* 0x000e220000000800 */
[----:B------:R-:W-:-:S04]  /*10900*/  IADD3 R12, P2, PT, R21, R28, RZ ;  /* 0x0000001c150c7210 */ /* 0x000fc80007f5e0ff */
[-C--:B------:R-:W-:Y:S01]  /*10910*/  LEA.HI.X.SX32 R13, R20, R29.reuse, 0x1, P2 ;  /* 0x0000001d140d7211 */ /* 0x080fe200010f0eff */
[----:B------:R-:W-:Y:S02]  /*10920*/  IMAD R27, R27, 0x1b4, RZ ;  /* 0x000001b41b1b7824 */ /* 0x000fe400078e02ff */
[----:B0-----:R-:W-:Y:S02]  /*10930*/  IMAD R20, R26, 0x6e, RZ ;  /* 0x0000006e1a147824 */ /* 0x001fe400078e02ff */
[----:B------:R-:W0:Y:S01]  /*10940*/  LDC R26, c[0x0][0x3d8] ;  /* 0x0000f600ff1a7b82 */ /* 0x000e220000000800 */
[-C--:B------:R-:W-:Y:S02]  /*10950*/  LEA.HI.X.SX32 R11, R24, R29.reuse, 0x1, P1 ;  /* 0x0000001d180b7211 */ /* 0x080fe400008f0eff */
[----:B------:R-:W-:Y:S01]  /*10960*/  IADD3 R14, P3, PT, R27, R28, RZ ;  /* 0x0000001c1b0e7210 */ /* 0x000fe20007f7e0ff */
[----:B------:R-:W-:Y:S04]  /*10970*/  STL.64 [R1+0xd58], R8 ;  /* 0x000d580801007387 */ /* 0x000fe80000100a00 */
[----:B------:R-:W1:Y:S01]  /*10980*/  LDC R24, c[0x0][0x3d8] ;  /* 0x0000f600ff187b82 */ /* 0x000e620000000800 */
[----:B------:R3:W-:Y:S01]  /*10990*/  STL.64 [R1+0xd50], R10 ;  /* 0x000d500a01007387 */ /* 0x0007e20000100a00 */
[----:B------:R-:W-:-:S06]  /*109a0*/  LEA.HI.X.SX32 R15, R21, R29, 0x1, P3 ;  /* 0x0000001d150f7211 */ /* 0x000fcc00018f0eff */
[----:B------:R-:W4:Y:S01]  /*109b0*/  LDC R21, c[0x0][0x3d8] ;  /* 0x0000f600ff157b82 */ /* 0x000f220000000800 */
[----:B---3--:R-:W-:Y:S01]  /*109c0*/  IADD3 R10, P1, PT, R25, R28, RZ ;  /* 0x0000001c190a7210 */ /* 0x008fe20007f3e0ff */
[----:B0-----:R-:W-:-:S06]  /*109d0*/  IMAD R25, R26, 0xdc, RZ ;  /* 0x000000dc1a197824 */ /* 0x001fcc00078e02ff */
[----:B------:R-:W0:Y:S01]  /*109e0*/  LDC R26, c[0x0][0x3d8] ;  /* 0x0000f600ff1a7b82 */ /* 0x000e220000000800 */
[-C--:B------:R-:W-:Y:S01]  /*109f0*/  IADD3 R22, P4, PT, R22, R28.reuse, RZ ;  /* 0x0000001c16167210 */ /* 0x080fe20007f9e0ff */
[----:B------:R3:W-:Y:S03]  /*10a00*/  STL.64 [R1+0x1658], R12 ;  /* 0x0016580c01007387 */ /* 0x0007e60000100a00 */
[----:B------:R-:W-:Y:S01]  /*10a10*/  LEA.HI.X.SX32 R23, R27, R29, 0x1, P4 ;  /* 0x0000001d1b177211 */ /* 0x000fe200020f0eff */
[----:B-1----:R-:W-:Y:S02]  /*10a20*/  IMAD R24, R24, 0x36e, RZ ;  /* 0x0000036e18187824 */ /* 0x002fe400078e02ff */
[----:B------:R-:W1:Y:S03]  /*10a30*/  LDC R27, c[0x0][0x3d8] ;  /* 0x0000f600ff1b7b82 */ /* 0x000e660000000800 */
[----:B---3--:R-:W-:Y:S01]  /*10a40*/  IADD3 R12, P2, PT, R24, R28, RZ ;  /* 0x0000001c180c7210 */ /* 0x008fe20007f5e0ff */
[----:B----4-:R-:W-:-:S02]  /*10a50*/  IMAD R24, R21, 0x1b8, RZ ;  /* 0x000001b815187824 */ /* 0x010fc400078e02ff */
[----:B0-----:R-:W-:Y:S02]  /*10a60*/  IMAD R21, R26, 0x1b5, RZ ;  /* 0x000001b51a157824 */ /* 0x001fe400078e02ff */
[----:B------:R-:W0:Y:S01]  /*10a70*/  LDC R26, c[0x0][0x3d8] ;  /* 0x0000f600ff1a7b82 */ /* 0x000e220000000800 */
[C---:B------:R-:W-:Y:S01]  /*10a80*/  IADD3 R8, P6, PT, R18.reuse, R28, RZ ;  /* 0x0000001c12087210 */ /* 0x040fe20007fde0ff */
[----:B-1----:R-:W-:Y:S01]  /*10a90*/  IMAD R27, R27, 0xdb, RZ ;  /* 0x000000db1b1b7824 */ /* 0x002fe200078e02ff */
[-C--:B------:R-:W-:Y:S01]  /*10aa0*/  LEA.HI.X.SX32 R5, R21, R29.reuse, 0x1, P5 ;  /* 0x0000001d15057211 */ /* 0x080fe200028f0eff */
[----:B------:R-:W-:Y:S04]  /*10ab0*/  STL.64 [R1+0x1348], R14 ;  /* 0x0013480e01007387 */ /* 0x000fe80000100a00 */
[----:B------:R-:W1:Y:S01]  /*10ac0*/  LDC R21, c[0x0][0x3d8] ;  /* 0x0000f600ff157b82 */ /* 0x000e620000000800 */
[-C--:B------:R-:W-:Y:S01]  /*10ad0*/  LEA.HI.X.SX32 R9, R27, R29.reuse, 0x1, P6 ;  /* 0x0000001d1b097211 */ /* 0x080fe200030f0eff */
[----:B------:R-:W-:Y:S04]  /*10ae0*/  STL.64 [R1+0xd48], R22 ;  /* 0x000d481601007387 */ /* 0x000fe80000100a00 */
[----:B------:R-:W-:Y:S01]  /*10af0*/  STL.64 [R1+0xd40], R4 ;  /* 0x000d400401007387 */ /* 0x000fe20000100a00 */
[----:B------:R-:W-:Y:S01]  /*10b00*/  LEA.HI.X.SX32 R11, R18, R29, 0x1, P1 ;  /* 0x0000001d120b7211 */ /* 0x000fe200008f0eff */
[----:B------:R-:W3:Y:S02]  /*10b10*/  LDC R27, c[0x0][0x3d8] ;  /* 0x0000f600ff1b7b82 */ /* 0x000ee40000000800 */
[----:B------:R4:W-:Y:S01]  /*10b20*/  STL.64 [R1+0x1340], R8 ;  /* 0x0013400801007387 */ /* 0x0009e20000100a00 */
[----:B0-----:R-:W-:-:S05]  /*10b30*/  IMAD R26, R26, 0x370, RZ ;  /* 0x000003701a1a7824 */ /* 0x001fca00078e02ff */
[----:B----4-:R-:W-:Y:S02]  /*10b40*/  IADD3 R8, P6, PT, R26, R28, RZ ;  /* 0x0000001c1a087210 */ /* 0x010fe40007fde0ff */
        /* <DEDUP_REMOVED lines=15> */
[----:B---3--:R-:W-:Y:S01]  /*10c40*/  IMAD R27, R27, 0x1ba, RZ ;  /* 0x000001ba1b1b7824 */ /* 0x008fe200078e02ff */
[----:B------:R-:W-:Y:S01]  /*10c50*/  LEA.HI.X.SX32 R9, R24, R29, 0x1, P6 ;  /* 0x0000001d18097211 */ /* 0x000fe200030f0eff */
[----:B------:R-:W-:Y:S01]  /*10c60*/  STL.64 [R1+0xd30], R12 ;  /* 0x000d300c01007387 */ /* 0x000fe20000100a00 */
[----:B------:R-:W1:Y:S03]  /*10c70*/  LDC R24, c[0x0][0x3d8] ;  /* 0x0000f600ff187b82 */ /* 0x000e660000000800 */
[----:B------:R-:W-:Y:S04]  /*10c80*/  STL.64 [R1+0x17d8], R14 ;  /* 0x0017d80e01007387 */ /* 0x000fe80000100a00 */
[----:B------:R3:W-:Y:S01]  /*10c90*/  STL.64 [R1+0x1650], R22 ;  /* 0x0016501601007387 */ /* 0x0007e20000100a00 */
[----:B0-----:R-:W-:Y:S01]  /*10ca0*/  IMAD R26, R26, 0x376, RZ ;  /* 0x000003761a1a7824 */ /* 0x001fe200078e02ff */
[----:B------:R-:W0:Y:S04]  /*10cb0*/  LDC R20, c[0x0][0x3d8] ;  /* 0x0000f600ff147b82 */ /* 0x000e280000000800 */
[----:B---3--:R-:W-:-:S04]  /*10cc0*/  IADD3 R22, P4, PT, R26, R28, RZ ;  /* 0x0000001c1a167210 */ /* 0x008fc80007f9e0ff */
[----:B------:R-:W3:Y:S01]  /*10cd0*/  LDC R26, c[0x0][0x3d8] ;  /* 0x0000f600ff1a7b82 */ /* 0x000ee20000000800 */
[----:B------:R-:W-:Y:S02]  /*10ce0*/  IADD3 R10, P1, PT, R16, R28, RZ ;  /* 0x0000001c100a7210 */ /* 0x000fe40007f3e0ff */
[----:B------:R-:W-:-:S05]  /*10cf0*/  LEA.HI.X.SX32 R5, R25, R29, 0x1, P5 ;  /* 0x0000001d19057211 */ /* 0x000fca00028f0eff */
[----:B------:R-:W4:Y:S01]  /*10d00*/  LDC R25, c[0x0][0x3d8] ;  /* 0x0000f600ff197b82 */ /* 0x000f220000000800 */
[----:B---3--:R-:W-:-:S05]  /*10d10*/  IMAD R26, R26, 0x1b9, RZ ;  /* 0x000001b91a1a7824 */ /* 0x008fca00078e02ff */
[-C--:B------:R-:W-:Y:S02]  /*10d20*/  LEA.HI.X.SX32 R11, R26, R29.reuse, 0x1, P1 ;  /* 0x0000001d1a0b7211 */ /* 0x080fe400008f0eff */
[----:B------:R-:W3:Y:S01]  /*10d30*/  LDC R26, c[0x0][0x3d8] ;  /* 0x0000f600ff1a7b82 */ /* 0x000ee20000000800 */
[----:B-1----:R-:W-:Y:S01]  /*10d40*/  IMAD R24, R24, 0xdd, RZ ;  /* 0x000000dd18187824 */ /* 0x002fe200078e02ff */
[----:B------:R-:W-:Y:S01]  /*10d50*/  IADD3 R12, P2, PT, R27, R28, RZ ;  /* 0x0000001c1b0c7210 */ /* 0x000fe20007f5e0ff */
[----:B------:R-:W-:Y:S03]  /*10d60*/  STL.64 [R1+0x1338], R4 ;  /* 0x0013380401007387 */ /* 0x000fe60000100a00 */
[----:B------:R-:W-:Y:S01]  /*10d70*/  LEA.HI.X.SX32 R13, R24, R29, 0x1, P2 ;  /* 0x0000001d180d7211 */ /* 0x000fe200010f0eff */
[----:B------:R-:W-:Y:S01]  /*10d80*/  STL.64 [R1+0xd28], R8 ;  /* 0x000d280801007387 */ /* 0x000fe20000100a00 */
[----:B----4-:R-:W-:Y:S01]  /*10d90*/  IMAD R18, R25, 0x378, RZ ;  /* 0x0000037819127824 */ /* 0x010fe200078e02ff */
[----:B------:R-:W1:Y:S02]  /*10da0*/  LDC R24, c[0x0][0x3d8] ;  /* 0x0000f600ff187b82 */ /* 0x000e640000000800 */
[----:B------:R-:W-:Y:S04]  /*10db0*/  STL.64 [R1+0xd20], R10 ;  /* 0x000d200a01007387 */ /* 0x000fe80000100a00 */
[----:B------:R4:W-:Y:S02]  /*10dc0*/  STL.64 [R1+0x1330], R12 ;  /* 0x0013300c01007387 */ /* 0x0009e40000100a00 */
[----:B------:R-:W0:Y:S01]  /*10dd0*/  LDC R25, c[0x0][0x3d8] ;  /* 0x0000f600ff197b82 */ /* 0x000e220000000800 */
[----:B---3--:R-:W-:-:S05]  /*10de0*/  IMAD R26, R26, 0x37a, RZ ;  /* 0x0000037a1a1a7824 */ /* 0x008fca00078e02ff */
[-C--:B----4-:R-:W-:Y:S02]  /*10df0*/  IADD3 R12, P2, PT, R26, R28.reuse, RZ ;  /* 0x0000001c1a0c7210 */ /* 0x090fe40007f5e0ff */
[----:B------:R-:W3:Y:S01]  /*10e00*/  LDC R26, c[0x0][0x3d8] ;  /* 0x0000f600ff1a7b82 */ /* 0x000ee20000000800 */
[----:B0-----:R-:W-:Y:S02]  /*10e10*/  IMAD R16, R25, 0x1be, RZ ;  /* 0x000001be19107824 */ /* 0x001fe400078e02ff */
[----:B-1----:R-:W-:Y:S01]  /*10e20*/  IMAD R25, R24, 0x1bb, RZ ;  /* 0x000001bb18197824 */ /* 0x002fe200078e02ff */
[----:B------:R-:W-:-:S04]  /*10e30*/  IADD3 R14, P3, PT, R21, R28, RZ ;  /* 0x0000001c150e7210 */ /* 0x000fc80007f7e0ff */
[----:B------:R-:W0:Y:S01]  /*10e40*/  LDC R21, c[0x0][0x3d8] ;  /* 0x0000f600ff157b82 */ /* 0x000e220000000800 */
[----:B---3--:R-:W-:-:S07]  /*10e50*/  IMAD R24, R26, 0x37c, RZ ;  /* 0x0000037c1a187824 */ /* 0x008fce00078e02ff */
[----:B------:R-:W1:Y:S01]  /*10e60*/  LDC R26, c[0x0][0x3d8] ;  /* 0x0000f600ff1a7b82 */ /* 0x000e620000000800 */
[-C--:B------:R-:W-:Y:S02]  /*10e70*/  LEA.HI.X.SX32 R15, R27, R29.reuse, 0x1, P3 ;  /* 0x0000001d1b0f7211 */ /* 0x080fe400018f0eff */
[----:B------:R-:W-:-:S05]  /*10e80*/  LEA.HI.X.SX32 R23, R25, R29, 0x1, P4 ;  /* 0x0000001d19177211 */ /* 0x000fca00020f0eff */
[----:B------:R-:W3:Y:S01]  /*10e90*/  LDC R27, c[0x0][0x3d8] ;  /* 0x0000f600ff1b7b82 */ /* 0x000ee20000000800 */
[----:B------:R-:W-:Y:S04]  /*10ea0*/  STL.64 [R1+0xd18], R14 ;  /* 0x000d180e01007387 */ /* 0x000fe80000100a00 */
[----:B------:R4:W-:Y:S01]  /*10eb0*/  STL.64 [R1+0xd10], R22 ;  /* 0x000d101601007387 */ /* 0x0009e20000100a00 */
[----:B0-----:R-:W-:Y:S01]  /*10ec0*/  IMAD R21, R21, 0xde, RZ ;  /* 0x000000de15157824 */ /* 0x001fe200078e02ff */
[-C--:B----4-:R-:W-:Y:S01]  /*10ed0*/  IADD3 R22, P4, PT, R24, R28.reuse, RZ ;  /* 0x0000001c18167210 */ /* 0x090fe20007f9e0ff */
[----:B-1----:R-:W-:Y:S02]  /*10ee0*/  IMAD R24, R26, 0x37e, RZ ;  /* 0x0000037e1a187824 */ /* 0x002fe400078e02ff */
[----:B------:R-:W0:Y:S01]  /*10ef0*/  LDC R26, c[0x0][0x3d8] ;  /* 0x0000f600ff1a7b82 */ /* 0x000e220000000800 */
[----:B------:R-:W-:Y:S01]  /*10f00*/  IADD3 R4, P5, PT, R21, R28, RZ ;  /* 0x0000001c15047210 */ /* 0x000fe20007fbe0ff */
[----:B---3--:R-:W-:-:S05]  /*10f10*/  IMAD R27, R27, 0x6f, RZ ;  /* 0x0000006f1b1b7824 */ /* 0x008fca00078e02ff */
[----:B------:R-:W-:Y:S02]  /*10f20*/  LEA.HI.X.SX32 R5, R27, R29, 0x1, P5 ;  /* 0x0000001d1b057211 */ /* 0x000fe400028f0eff */
[-C--:B------:R-:W-:Y:S01]  /*10f30*/  IADD3 R10, P1, PT, R18, R28.reuse, RZ ;  /* 0x0000001c120a7210 */ /* 0x080fe20007f3e0ff */
[----:B------:R-:W-:Y:S01]  /*10f40*/  IMAD R20, R20, 0x1bc, RZ ;  /* 0x000001bc14147824 */ /* 0x000fe200078e02ff */
[-C--:B------:R-:W-:Y:S01]  /*10f50*/  IADD3 R14, P3, PT, R16, R28.reuse, RZ ;  /* 0x0000001c100e7210 */ /* 0x080fe20007f7e0ff */
[----:B------:R1:W-:Y:S01]  /*10f60*/  STL.64 [R1+0x1648], R4 ;  /* 0x0016480401007387 */ /* 0x0003e20000100a00 */
[----:B------:R-:W3:Y:S01]  /*10f70*/  LDC R27, c[0x0][0x3d8] ;  /* 0x0000f600ff1b7b82 */ /* 0x000ee20000000800 */
[----:B-1----:R-:W-:Y:S01]  /*10f80*/  IADD3 R4, P5, PT, R24, R28, RZ ;  /* 0x0000001c18047210 */ /* 0x002fe20007fbe0ff */
[----:B0-----:R-:W-:-:S06]  /*10f90*/  IMAD R24, R26, 0xe, RZ ;  /* 0x0000000e1a187824 */ /* 0x001fcc00078e02ff */
[----:B------:R-:W0:Y:S02]  /*10fa0*/  LDC R26, c[0x0][0x3d8] ;  /* 0x0000f600ff1a7b82 */ /* 0x000e240000000800 */
[----:B0-----:R-:W-:-:S06]  /*10fb0*/  IMAD R18, R26, 0x38, RZ ;  /* 0x000000381a127824 */ /* 0x001fcc00078e02ff */
[----:B------:R-:W0:Y:S01]  /*10fc0*/  LDC R26, c[0x0][0x3d8] ;  /* 0x0000f600ff1a7b82 */ /* 0x000e220000000800 */
[----:B------:R-:W-:Y:S01]  /*10fd0*/  IADD3 R8, P6, PT, R20, R28, RZ ;  /* 0x0000001c14087210 */ /* 0x000fe20007fde0ff */
[----:B0-----:R-:W-:-:S05]  /*10fe0*/  IMAD R26, R26, 0xdf, RZ ;  /* 0x000000df1a1a7824 */ /* 0x001fca00078e02ff */
[-C--:B------:R-:W-:Y:S02]  /*10ff0*/  LEA.HI.X.SX32 R15, R26, R29.reuse, 0x1, P3 ;  /* 0x0000001d1a0f7211 */ /* 0x080fe400018f0eff */
[----:B------:R-:W0:Y:S01]  /*11000*/  LDC R26, c[0x0][0x3d8] ;  /* 0x0000f600ff1a7b82 */ /* 0x000e220000000800 */
[----:B------:R-:W-:-:S05]  /*11010*/  LEA.HI.X.SX32 R9, R21, R29, 0x1, P6 ;  /* 0x0000001d15097211 */ /* 0x000fca00030f0eff */
[----:B------:R1:W-:Y:S01]  /*11020*/  STL.64 [R1+0x1328], R8 ;  /* 0x0013280801007387 */ /* 0x0003e20000100a00 */
[----:B---3--:R-:W-:Y:S02]  /*11030*/  IMAD R21, R27, 0x1c, RZ ;  /* 0x0000001c1b157824 */ /* 0x008fe400078e02ff */
[----:B------:R-:W3:Y:S01]  /*11040*/  LDC R27, c[0x0][0x3d8] ;  /* 0x0000f600ff1b7b82 */ /* 0x000ee20000000800 */
[----:B-1----:R-:W-:-:S07]  /*11050*/  IADD3 R8, P6, PT, R24, R28, RZ ;  /* 0x0000001c18087210 */ /* 0x002fce0007fde0ff */
[----:B------:R-:W1:Y:S01]  /*11060*/  LDC R24, c[0x0][0x3d8] ;  /* 0x0000f600ff187b82 */ /* 0x000e620000000800 */
[----:B0-----:R-:W-:-:S07]  /*11070*/  IMAD R25, R26, 0x1c0, RZ ;  /* 0x000001c01a197824 */ /* 0x001fce00078e02ff */
[----:B------:R-:W0:Y:S01]  /*11080*/  LDC R26, c[0x0][0x3d8] ;  /* 0x0000f600ff1a7b82 */ /* 0x000e220000000800 */
[-C--:B------:R-:W-:Y:S02]  /*11090*/  LEA.HI.X.SX32 R23, R16, R29.reuse, 0x1, P4 ;  /* 0x0000001d10177211 */ /* 0x080fe400020f0eff */
[----:B------:R-:W-:Y:S01]  /*110a0*/  LEA.HI.X.SX32 R11, R20, R29, 0x1, P1 ;  /* 0x0000001d140b7211 */ /* 0x000fe200008f0eff */
[----:B---3--:R-:W-:Y:S02]  /*110b0*/  IMAD R20, R27, 0x1bd, RZ ;  /* 0x000001bd1b147824 */ /* 0x008fe400078e02ff */
[----:B-1----:R-:W-:Y:S02]  /*110c0*/  IMAD R16, R24, 0x1bf, RZ ;  /* 0x000001bf18107824 */ /* 0x002fe400078e02ff */
[----:B------:R-:W-:Y:S01]  /*110d0*/  STL.64 [R1+0xd08], R10 ;  /* 0x000d080a01007387 */ /* 0x000fe20000100a00 */
[----:B------:R-:W1:Y:S01]  /*110e0*/  LDC R27, c[0x0][0x3d8] ;  /* 0x0000f600ff1b7b82 */ /* 0x000e620000000800 */
[----:B0-----:R-:W-:-:S07]  /*110f0*/  IMAD R24, R26, 0x7, RZ ;  /* 0x000000071a187824 */ /* 0x001fce00078e02ff */
[----:B------:R-:W0:Y:S01]  /*11100*/  LDC R26, c[0x0][0x3d8] ;  /* 0x0000f600ff1a7b82 */ /* 0x000e220000000800 */
[-C--:B------:R-:W-:Y:S02]  /*11110*/  LEA.HI.X.SX32 R13, R20, R29.reuse, 0x1, P2 ;  /* 0x0000001d140d7211 */ /* 0x080fe400010f0eff */
[-C--:B------:R-:W-:Y:S02]  /*11120*/  LEA.HI.X.SX32 R5, R16, R29.reuse, 0x1, P5 ;  /* 0x0000001d10057211 */ /* 0x080fe400028f0eff */
[----:B------:R-:W-:Y:S01]  /*11130*/  LEA.HI.X.SX32 R9, R24, R29, 0x1, P6 ;  /* 0x0000001d18097211 */ /* 0x000fe200030f0eff */
[----:B------:R-:W-:Y:S02]  /*11140*/  STL.64 [R1+0xd00], R12 ;  /* 0x000d000c01007387 */ /* 0x000fe40000100a00 */
[----:B------:R-:W3:Y:S02]  /*11150*/  LDC R16, c[0x0][0x3d8] ;  /* 0x0000f600ff107b82 */ /* 0x000ee40000000800 */
[----:B------:R-:W-:Y:S04]  /*11160*/  STL.64 [R1+0x1320], R14 ;  /* 0x0013200e01007387 */ /* 0x000fe80000100a00 */
[----:B------:R-:W-:Y:S02]  /*11170*/  STL.64 [R1+0xcf8], R22 ;  /* 0x000cf81601007387 */ /* 0x000fe40000100a00 */
[----:B------:R-:W4:Y:S02]  /*11180*/  LDC R24, c[0x0][0x3d8] ;  /* 0x0000f600ff187b82 */ /* 0x000f240000000800 */
[----:B------:R-:W-:Y:S04]  /*11190*/  STL.64 [R1+0xcf0], R4 ;  /* 0x000cf00401007387 */ /* 0x000fe80000100a00 */
[----:B------:R0:W-:Y:S02]  /*111a0*/  STL.64 [R1+0x1928], R8 ;  /* 0x0019280801007387 */ /* 0x0001e40000100a00 */
[----:B------:R-:W1:Y:S01]  /*111b0*/  LDC R20, c[0x0][0x3d8] ;  /* 0x0000f600ff147b82 */ /* 0x000e620000000800 */
[----:B0-----:R-:W-:-:S07]  /*111c0*/  IMAD R9, R26, 0x380, RZ ;  /* 0x000003801a097824 */ /* 0x001fce00078e02ff */
[----:B------:R-:W0:Y:S01]  /*111d0*/  LDC R26, c[0x0][0x3d8] ;  /* 0x0000f600ff1a7b82 */ /* 0x000e220000000800 */
[----:B---3--:R-:W-:Y:S02]  /*111e0*/  IMAD R11, R16, 0xe, RZ ;  /* 0x0000000e100b7824 */ /* 0x008fe400078e02ff */
[----:B----4-:R-:W-:Y:S02]  /*111f0*/  IMAD R16, R24, 0x382, RZ ;  /* 0x0000038218107824 */ /* 0x010fe400078e02ff */
[----:B0-----:R-:W-:-:S03]  /*11200*/  IMAD R24, R26, 0x1c2, RZ ;  /* 0x000001c21a187824 */ /* 0x001fc600078e02ff */
[----:B------:R-:W0:Y:S01]  /*11210*/  LDC R26, c[0x0][0x3d8] ;  /* 0x0000f600ff1a7b82 */ /* 0x000e220000000800 */
[-C--:B------:R-:W-:Y:S02]  /*11220*/  IADD3 R12, P2, PT, R18, R28.reuse, RZ ;  /* 0x0000001c120c7210 */ /* 0x080fe40007f5e0ff */
[C---:B------:R-:W-:Y:S02]  /*11230*/  IADD3 R10, P1, PT, R21.reuse, R28, RZ ;  /* 0x0000001c150a7210 */ /* 0x040fe40007f3e0ff */
[----:B------:R-:W-:Y:S01]  /*11240*/  LEA.HI.X.SX32 R13, R21, R29, 0x1, P2 ;  /* 0x0000001d150d7211 */ /* 0x000fe200010f0eff */
[----:B-1----:R-:W-:Y:S02]  /*11250*/  IMAD R27, R27, 0x70, RZ ;  /* 0x000000701b1b7824 */ /* 0x002fe400078e02ff */
[----:B------:R-:W-:Y:S02]  /*11260*/  IMAD R20, R20, 0xe0, RZ ;  /* 0x000000e014147824 */ /* 0x000fe400078e02ff */
[----:B0-----:R-:W-:-:S02]  /*11270*/  IMAD R21, R26, 0x384, RZ ;  /* 0x000003841a157824 */ /* 0x001fc400078e02ff */
[----:B------:R-:W0:Y:S01]  /*11280*/  LDC R26, c[0x0][0x3d8] ;  /* 0x0000f600ff1a7b82 */ /* 0x000e220000000800 */
[-C--:B------:R-:W-:Y:S02]  /*11290*/  IADD3 R14, P3, PT, R27, R28.reuse, RZ ;  /* 0x0000001c1b0e7210 */ /* 0x080fe40007f7e0ff */
[-C--:B------:R-:W-:Y:S02]  /*112a0*/  IADD3 R22, P4, PT, R20, R28.reuse, RZ ;  /* 0x0000001c14167210 */ /* 0x080fe40007f9e0ff */
[-C--:B------:R-:W-:Y:S02]  /*112b0*/  LEA.HI.X.SX32 R11, R11, R29.reuse, 0x1, P1 ;  /* 0x0000001d0b0b7211 */ /* 0x080fe400008f0eff */
[-C--:B------:R-:W-:Y:S02]  /*112c0*/  LEA.HI.X.SX32 R15, R18, R29.reuse, 0x1, P3 ;  /* 0x0000001d120f7211 */ /* 0x080fe400018f0eff */
[----:B------:R-:W-:Y:S01]  /*112d0*/  LEA.HI.X.SX32 R23, R27, R29, 0x1, P4 ;  /* 0x0000001d1b177211 */ /* 0x000fe200020f0eff */
[----:B------:R-:W-:Y:S01]  /*112e0*/  STL.64 [R1+0x18f8], R10 ;  /* 0x0018f80a01007387 */ /* 0x000fe20000100a00 */
[----:B------:R-:W-:Y:S01]  /*112f0*/  IADD3 R4, P5, PT, R25, R28, RZ ;  /* 0x0000001c19047210 */ /* 0x000fe20007fbe0ff */
[----:B------:R-:W1:Y:S02]  /*11300*/  LDC R27, c[0x0][0x3d8] ;  /* 0x0000f600ff1b7b82 */ /* 0x000e640000000800 */
[----:B------:R-:W-:Y:S04]  /*11310*/  STL.64 [R1+0x1898], R12 ;  /* 0x0018980c01007387 */ /* 0x000fe80000100a00 */
[----:B------:R-:W-:Y:S01]  /*11320*/  STL.64 [R1+0x17d0], R14 ;  /* 0x0017d00e01007387 */ /* 0x000fe20000100a00 */
[----:B0-----:R-:W-:-:S03]  /*11330*/  IMAD R26, R26, 0x386, RZ ;  /* 0x000003861a1a7824 */ /* 0x001fc600078e02ff */
[----:B------:R0:W-:Y:S02]  /*11340*/  STL.64 [R1+0x1640], R22 ;  /* 0x0016401601007387 */ /* 0x0001e40000100a00 */
[-C--:B0-----:R-:W-:Y:S02]  /*11350*/  IADD3 R22, P4, PT, R26, R28.reuse, RZ ;  /* 0x0000001c1a167210 */ /* 0x081fe40007f9e0ff */
[----:B------:R-:W0:Y:S01]  /*11360*/  LDC R26, c[0x0][0x3d8] ;  /* 0x0000f600ff1a7b82 */ /* 0x000e220000000800 */
[----:B------:R-:W-:Y:S02]  /*11370*/  LEA.HI.X.SX32 R5, R20, R29, 0x1, P5 ;  /* 0x0000001d14057211 */ /* 0x000fe400028f0eff */
[----:B------:R-:W-:Y:S01]  /*11380*/  IADD3 R8, P6, PT, R9, R28, RZ ;  /* 0x0000001c09087210 */ /* 0x000fe20007fde0ff */
[----:B0-----:R-:W-:-:S04]  /*11390*/  IMAD R20, R26, 0x1c1, RZ ;  /* 0x000001c11a147824 */ /* 0x001fc800078e02ff */
[----:B------:R-:W0:Y:S01]  /*113a0*/  LDC R26, c[0x0][0x3d8] ;  /* 0x0000f600ff1a7b82 */ /* 0x000e220000000800 */
[----:B------:R-:W-:Y:S02]  /*113b0*/  IADD3 R10, P1, PT, R16, R28, RZ ;  /* 0x0000001c100a7210 */ /* 0x000fe40007f3e0ff */
[-C--:B------:R-:W-:Y:S02]  /*113c0*/  LEA.HI.X.SX32 R9, R25, R29.reuse, 0x1, P6 ;  /* 0x0000001d19097211 */ /* 0x080fe400030f0eff */
[----:B------:R-:W-:-:S03]  /*113d0*/  LEA.HI.X.SX32 R11, R20, R29, 0x1, P1 ;  /* 0x0000001d140b7211 */ /* 0x000fc600008f0eff */
[----:B------:R-:W3:Y:S08]  /*113e0*/  LDC R25, c[0x0][0x3d8] ;  /* 0x0000f600ff197b82 */ /* 0x000ef00000000800 */
[----:B------:R-:W4:Y:S01]  /*113f0*/  LDC R20, c[0x0][0x3d8] ;  /* 0x0000f600ff147b82 */ /* 0x000f220000000800 */
[----:B0-----:R-:W-:-:S07]  /*11400*/  IMAD R18, R26, 0x388, RZ ;  /* 0x000003881a127824 */ /* 0x001fce00078e02ff */
[----:B------:R-:W0:Y:S01]  /*11410*/  LDC R26, c[0x0][0x3d8] ;  /* 0x0000f600ff1a7b82 */ /* 0x000e220000000800 */
[----:B------:R-:W-:Y:S04]  /*11420*/  STL.64 [R1+0x1318], R4 ;  /* 0x0013180401007387 */ /* 0x000fe80000100a00 */
[----:B------:R-:W-:Y:S04]  /*11430*/  STL.64 [R1+0xce8], R8 ;  /* 0x000ce80801007387 */ /* 0x000fe80000100a00 */
[----:B------:R1:W-:Y:S02]  /*11440*/  STL.64 [R1+0xce0], R10 ;  /* 0x000ce00a01007387 */ /* 0x0003e40000100a00 */
[----:B-1----:R-:W-:Y:S01]  /*11450*/  IADD3 R10, P1, PT, R18, R28, RZ ;  /* 0x0000001c120a7210 */ /* 0x002fe20007f3e0ff */
[----:B---3--:R-:W-:-:S02]  /*11460*/  IMAD R18, R25, 0xe1, RZ ;  /* 0x000000e119127824 */ /* 0x008fc400078e02ff */
[----:B----4-:R-:W-:Y:S02]  /*11470*/  IMAD R25, R20, 0x38a, RZ ;  /* 0x0000038a14197824 */ /* 0x010fe400078e02ff */
[----:B0-----:R-:W-:Y:S02]  /*11480*/  IMAD R20, R26, 0x1c6, RZ ;  /* 0x000001c61a147824 */ /* 0x001fe400078e02ff */
[----:B------:R-:W0:Y:S01]  /*11490*/  LDC R26, c[0x0][0x3d8] ;  /* 0x0000f600ff1a7b82 */ /* 0x000e220000000800 */
[----:B------:R-:W-:-:S04]  /*114a0*/  IADD3 R12, P2, PT, R24, R28, RZ ;  /* 0x0000001c180c7210 */ /* 0x000fc80007f5e0ff */
[----:B------:R-:W-:-:S05]  /*114b0*/  LEA.HI.X.SX32 R13, R18, R29, 0x1, P2 ;  /* 0x0000001d120d7211 */ /* 0x000fca00010f0eff */
[----:B------:R1:W-:Y:S01]  /*114c0*/  STL.64 [R1+0x1310], R12 ;  /* 0x0013100c01007387 */ /* 0x0003e20000100a00 */
[-C--:B------:R-:W-:Y:S02]  /*114d0*/  IADD3 R14, P3, PT, R21, R28.reuse, RZ ;  /* 0x0000001c150e7210 */ /* 0x080fe40007f7e0ff */
[----:B------:R-:W3:Y:S01]  /*114e0*/  LDC R21, c[0x0][0x3d8] ;  /* 0x0000f600ff157b82 */ /* 0x000ee20000000800 */
[----:B-1----:R-:W-:Y:S01]  /*114f0*/  IADD3 R12, P2, PT, R25, R28, RZ ;  /* 0x0000001c190c7210 */ /* 0x002fe20007f5e0ff */
[----:B0-----:R-:W-:-:S06]  /*11500*/  IMAD R25, R26, 0x1c3, RZ ;  /* 0x000001c31a197824 */ /* 0x001fcc00078e02ff */
[----:B------:R-:W0:Y:S01]  /*11510*/  LDC R26, c[0x0][0x3d8] ;  /* 0x0000f600ff1a7b82 */ /* 0x000e220000000800 */
[-C--:B------:R-:W-:Y:S02]  /*11520*/  LEA.HI.X.SX32 R15, R24, R29.reuse, 0x1, P3 ;  /* 0x0000001d180f7211 */ /* 0x080fe400018f0eff */
[----:B------:R-:W-:-:S03]  /*11530*/  LEA.HI.X.SX32 R23, R25, R29, 0x1, P4 ;  /* 0x0000001d19177211 */ /* 0x000fc600020f0eff */
[----:B------:R-:W-:Y:S01]  /*11540*/  STL.64 [R1+0xcd8], R14 ;  /* 0x000cd80e01007387 */ /* 0x000fe20000100a00 */
[----:B------:R-:W-:Y:S01]  /*11550*/  IMAD R27, R27, 0x1c4, RZ ;  /* 0x000001c41b1b7824 */ /* 0x000fe200078e02ff */
[----:B------:R-:W1:Y:S02]  /*11560*/  LDC R24, c[0x0][0x3d8] ;  /* 0x0000f600ff187b82 */ /* 0x000e640000000800 */
[----:B------:R0:W-:Y:S01]  /*11570*/  STL.64 [R1+0xcd0], R22 ;  /* 0x000cd01601007387 */ /* 0x0001e20000100a00 */
[----:B---3--:R-:W-:Y:S02]  /*11580*/  IMAD R21, R21, 0xe2, RZ ;  /* 0x000000e215157824 */ /* 0x008fe400078e02ff */
[----:B0-----:R-:W-:Y:S01]  /*11590*/  IMAD R23, R26, 0x71, RZ ;  /* 0x000000711a177824 */ /* 0x001fe200078e02ff */
[-C--:B------:R-:W-:Y:S02]  /*115a0*/  IADD3 R8, P6, PT, R27, R28.reuse, RZ ;  /* 0x0000001c1b087210 */ /* 0x080fe40007fde0ff */
[----:B------:R-:W0:Y:S01]  /*115b0*/  LDC R26, c[0x0][0x3d8] ;  /* 0x0000f600ff1a7b82 */ /* 0x000e220000000800 */
[----:B------:R-:W-:-:S04]  /*115c0*/  IADD3 R4, P5, PT, R21, R28, RZ ;  /* 0x0000001c15047210 */ /* 0x000fc80007fbe0ff */
[-C--:B------:R-:W-:Y:S02]  /*115d0*/  LEA.HI.X.SX32 R5, R23, R29.reuse, 0x1, P5 ;  /* 0x0000001d17057211 */ /* 0x080fe400028f0eff */
[----:B------:R-:W-:Y:S01]  /*115e0*/  LEA.HI.X.SX32 R11, R27, R29, 0x1, P1 ;  /* 0x0000001d1b0b7211 */ /* 0x000fe200008f0eff */
[----:B------:R-:W3:Y:S02]  /*115f0*/  LDC R22, c[0x0][0x3d8] ;  /* 0x0000f600ff167b82 */ /* 0x000ee40000000800 */
[----:B------:R0:W-:Y:S06]  /*11600*/  STL.64 [R1+0x1638], R4 ;  /* 0x0016380401007387 */ /* 0x0001ec0000100a00 */
[----:B------:R-:W4:Y:S01]  /*11610*/  LDC R27, c[0x0][0x3d8] ;  /* 0x0000f600ff1b7b82 */ /* 0x000f220000000800 */
[----:B0-----:R-:W-:-:S07]  /*11620*/  IMAD R4, R26, 0x72, RZ ;  /* 0x000000721a047824 */ /* 0x001fce00078e02ff */
[----:B------:R-:W0:Y:S02]  /*11630*/  LDC R26, c[0x0][0x3d8] ;  /* 0x0000f600ff1a7b82 */ /* 0x000e240000000800 */
[----:B0-----:R-:W-:-:S06]  /*11640*/  IMAD R16, R26, 0xe4, RZ ;  /* 0x000000e41a107824 */ /* 0x001fcc00078e02ff */
[----:B------:R-:W0:Y:S02]  /*11650*/  LDC R26, c[0x0][0x3d8] ;  /* 0x0000f600ff1a7b82 */ /* 0x000e240000000800 */
[----:B0-----:R-:W-:-:S06]  /*11660*/  IMAD R18, R26, 0x1c5, RZ ;  /* 0x000001c51a127824 */ /* 0x001fcc00078e02ff */
[----:B------:R-:W0:Y:S01]  /*11670*/  LDC R26, c[0x0][0x3d8] ;  /* 0x0000f600ff1a7b82 */ /* 0x000e220000000800 */
[----:B----4-:R-:W-:Y:S01]  /*11680*/  IMAD R27, R27, 0xe3, RZ ;  /* 0x000000e31b1b7824 */ /* 0x010fe200078e02ff */
[----:B------:R-:W-:Y:S02]  /*11690*/  LEA.HI.X.SX32 R13, R18, R29, 0x1, P2 ;  /* 0x0000001d120d7211 */ /* 0x000fe400010f0eff */
[----:B------:R-:W-:-:S04]  /*116a0*/  IADD3 R14, P3, PT, R20, R28, RZ ;  /* 0x0000001c140e7210 */ /* 0x000fc80007f7e0ff */
[----:B------:R-:W-:Y:S02]  /*116b0*/  LEA.HI.X.SX32 R15, R27, R29, 0x1, P3 ;  /* 0x0000001d1b0f7211 */ /* 0x000fe400018f0eff */
[----:B------:R-:W4:Y:S01]  /*116c0*/  LDC R27, c[0x0][0x3d8] ;  /* 0x0000f600ff1b7b82 */ /* 0x000f220000000800 */
[----:B-1----:R-:W-:Y:S02]  /*116d0*/  IMAD R24, R24, 0x38c, RZ ;  /* 0x0000038c18187824 */ /* 0x002fe400078e02ff */
[----:B0-----:R-:W-:-:S05]  /*116e0*/  IMAD R18, R26, 0x390, RZ ;  /* 0x000003901a127824 */ /* 0x001fca00078e02ff */
[----:B------:R-:W0:Y:S01]  /*116f0*/  LDC R26, c[0x0][0x3d8] ;  /* 0x0000f600ff1a7b82 */ /* 0x000e220000000800 */
[----:B------:R-:W-:Y:S02]  /*11700*/  IADD3 R24, P4, PT, R24, R28, RZ ;  /* 0x0000001c18187210 */ /* 0x000fe40007f9e0ff */
[-C--:B------:R-:W-:Y:S02]  /*11710*/  LEA.HI.X.SX32 R9, R21, R29.reuse, 0x1, P6 ;  /* 0x0000001d15097211 */ /* 0x080fe400030f0eff */
[----:B------:R-:W-:-:S03]  /*11720*/  LEA.HI.X.SX32 R25, R20, R29, 0x1, P4 ;  /* 0x0000001d14197211 */ /* 0x000fc600020f0eff */
[----:B------:R-:W-:Y:S01]  /*11730*/  STL.64 [R1+0x1308], R8 ;  /* 0x0013080801007387 */ /* 0x000fe20000100a00 */
[----:B---3--:R-:W-:Y:S01]  /*11740*/  IMAD R22, R22, 0x38e, RZ ;  /* 0x0000038e16167824 */ /* 0x008fe200078e02ff */
[----:B------:R-:W1:Y:S02]  /*11750*/  LDC R21, c[0x0][0x3d8] ;  /* 0x0000f600ff157b82 */ /* 0x000e640000000800 */
[----:B------:R-:W-:Y:S04]  /*11760*/  STL.64 [R1+0xcc8], R10 ;  /* 0x000cc80a01007387 */ /* 0x000fe80000100a00 */
[----:B------:R-:W-:Y:S04]  /*11770*/  STL.64 [R1+0xcc0], R12 ;  /* 0x000cc00c01007387 */ /* 0x000fe80000100a00 */
[----:B------:R-:W-:Y:S04]  /*11780*/  STL.64 [R1+0x1300], R14 ;  /* 0x0013000e01007387 */ /* 0x000fe80000100a00 */
[----:B------:R0:W-:Y:S01]  /*11790*/  STL.64 [R1+0xcb8], R24 ;  /* 0x000cb81801007387 */ /* 0x0001e20000100a00 */
[----:B----4-:R-:W-:Y:S01]  /*117a0*/  IMAD R20, R27, 0x1c7, RZ ;  /* 0x000001c71b147824 */ /* 0x010fe200078e02ff */
[----:B------:R-:W-:Y:S01]  /*117b0*/  IADD3 R22, P5, PT, R22, R28, RZ ;  /* 0x0000001c16167210 */ /* 0x000fe20007fbe0ff */
[----:B------:R-:W3:Y:S01]  /*117c0*/  LDC R27, c[0x0][0x3d8] ;  /* 0x0000f600ff1b7b82 */ /* 0x000ee20000000800 */
[----:B0-----:R-:W-:-:S07]  /*117d0*/  IMAD R24, R26, 0x392, RZ ;  /* 0x000003921a187824 */ /* 0x001fce00078e02ff */
[----:B------:R-:W0:Y:S01]  /*117e0*/  LDC R26, c[0x0][0x3d8] ;  /* 0x0000f600ff1a7b82 */ /* 0x000e220000000800 */
[----:B------:R-:W-:-:S07]  /*117f0*/  LEA.HI.X.SX32 R23, R20, R29, 0x1, P5 ;  /* 0x0000001d14177211 */ /* 0x000fce00028f0eff */
[----:B------:R-:W4:Y:S01]  /*11800*/  LDC R20, c[0x0][0x3d8] ;  /* 0x0000f600ff147b82 */ /* 0x000f220000000800 */
[----:B-1----:R-:W-:Y:S01]  /*11810*/  IMAD R21, R21, 0x1c8, RZ ;  /* 0x000001c815157824 */ /* 0x002fe200078e02ff */
[-C--:B------:R-:W-:Y:S02]  /*11820*/  IADD3 R8, P6, PT, R4, R28.reuse, RZ ;  /* 0x0000001c04087210 */ /* 0x080fe40007fde0ff */
[-C--:B------:R-:W-:Y:S02]  /*11830*/  IADD3 R10, P1, PT, R16, R28.reuse, RZ ;  /* 0x0000001c100a7210 */ /* 0x080fe40007f3e0ff */
[----:B------:R-:W-:Y:S02]  /*11840*/  IADD3 R12, P2, PT, R21, R28, RZ ;  /* 0x0000001c150c7210 */ /* 0x000fe40007f5e0ff */
[-C--:B------:R-:W-:Y:S01]  /*11850*/  LEA.HI.X.SX32 R11, R4, R29.reuse, 0x1, P1 ;  /* 0x0000001d040b7211 */ /* 0x080fe200008f0eff */
[----:B0-----:R-:W-:Y:S01]  /*11860*/  IMAD R26, R26, 0x39, RZ ;  /* 0x000000391a1a7824 */ /* 0x001fe200078e02ff */
[----:B------:R-:W-:Y:S04]  /*11870*/  STL.64 [R1+0xcb0], R22 ;  /* 0x000cb01601007387 */ /* 0x000fe80000100a00 */
[----:B------:R-:W-:-:S02]  /*11880*/  LEA.HI.X.SX32 R9, R26, R29, 0x1, P6 ;  /* 0x0000001d1a097211 */ /* 0x000fc400030f0eff */
[----:B------:R-:W-:Y:S01]  /*11890*/  LEA.HI.X.SX32 R13, R16, R29, 0x1, P2 ;  /* 0x0000001d100d7211 */ /* 0x000fe200010f0eff */
[----:B----4-:R-:W-:Y:S01]  /*118a0*/  IMAD R20, R20, 0xe6, RZ ;  /* 0x000000e614147824 */ /* 0x010fe200078e02ff */
[-C--:B------:R-:W-:Y:S01]  /*118b0*/  IADD3 R14, P3, PT, R18, R28.reuse, RZ ;  /* 0x0000001c120e7210 */ /* 0x080fe20007f7e0ff */
[----:B------:R0:W-:Y:S01]  /*118c0*/  STL.64 [R1+0x17c8], R8 ;  /* 0x0017c80801007387 */ /* 0x0001e20000100a00 */
[----:B------:R-:W1:Y:S01]  /*118d0*/  LDC R16, c[0x0][0x3d8] ;  /* 0x0000f600ff107b82 */ /* 0x000e620000000800 */
[----:B------:R-:W-:-:S07]  /*118e0*/  IADD3 R24, P4, PT, R24, R28, RZ ;  /* 0x0000001c18187210 */ /* 0x000fce0007f9e0ff */
[----:B------:R-:W4:Y:S01]  /*118f0*/  LDC R18, c[0x0][0x3d8] ;  /* 0x0000f600ff127b82 */ /* 0x000f220000000800 */
[----:B0-----:R-:W4:Y:S04]  /*11900*/  LDL.LU.64 R8, [R1+0x2c28] ;  /* 0x002c280001087983 */ /* 0x001f280000300a00 */
[----:B------:R0:W-:Y:S04]  /*11910*/  STL.64 [R1+0x1630], R10 ;  /* 0x0016300a01007387 */ /* 0x0001e80000100a00 */
[----:B0-----:R-:W4:Y:S04]  /*11920*/  LDL.LU.64 R10, [R1+0x2c20] ;  /* 0x002c2000010a7983 */ /* 0x001f280000300a00 */
[----:B------:R0:W-:Y:S02]  /*11930*/  STL.64 [R1+0x12f8], R12 ;  /* 0x0012f80c01007387 */ /* 0x0001e40000100a00 */
[----:B0-----:R-:W-:-:S02]  /*11940*/  IADD3 R12, P2, PT, R20, R28, RZ ;  /* 0x0000001c140c7210 */ /* 0x001fc40007f5e0ff */
[----:B------:R-:W0:Y:S01]  /*11950*/  LDC R20, c[0x0][0x3d8] ;  /* 0x0000f600ff147b82 */ /* 0x000e220000000800 */
[----:B------:R-:W-:-:S05]  /*11960*/  LEA.HI.X.SX32 R15, R21, R29, 0x1, P3 ;  /* 0x0000001d150f7211 */ /* 0x000fca00018f0eff */
[----:B------:R-:W-:Y:S01]  /*11970*/  STL.64 [R1+0xca8], R14 ;  /* 0x000ca80e01007387 */ /* 0x000fe20000100a00 */
[----:B-1----:R-:W-:Y:S01]  /*11980*/  IMAD R16, R16, 0xe5, RZ ;  /* 0x000000e510107824 */ /* 0x002fe200078e02ff */
[----:B--2---:R-:W-:Y:S01]  /*11990*/  IADD3 R22, P5, PT, R3, R28, RZ ;  /* 0x0000001c03167210 */ /* 0x004fe20007fbe0ff */
[----:B---3--:R-:W-:Y:S01]  /*119a0*/  IMAD R27, R27, 0x394, RZ ;  /* 0x000003941b1b7824 */ /* 0x008fe200078e02ff */
[----:B------:R-:W1:Y:S01]  /*119b0*/  LDC R21, c[0x0][0x3d8] ;  /* 0x0000f600ff157b82 */ /* 0x000e620000000800 */
[----:B0-----:R-:W-:-:S05]  /*119c0*/  IMAD R20, R20, 0x1c9, RZ ;  /* 0x000001c914147824 */ /* 0x001fca00078e02ff */
[----:B------:R-:W-:-:S05]  /*119d0*/  LEA.HI.X.SX32 R25, R20, R29, 0x1, P4 ;  /* 0x0000001d14197211 */ /* 0x000fca00020f0eff */
[----:B------:R0:W-:Y:S02]  /*119e0*/  STL.64 [R1+0xca0], R24 ;  /* 0x000ca01801007387 */ /* 0x0001e40000100a00 */
[----:B0-----:R-:W0:Y:S01]  /*119f0*/  LDC R24, c[0x0][0x3d8] ;  /* 0x0000f600ff187b82 */ /* 0x001e220000000800 */
[----:B------:R-:W-:Y:S01]  /*11a00*/  LEA.HI.X.SX32 R23, R16, R29, 0x1, P5 ;  /* 0x0000001d10177211 */ /* 0x000fe200028f0eff */
[----:B----4-:R-:W-:Y:S01]  /*11a10*/  IMAD R5, R18, 0x396, RZ ;  /* 0x0000039612057824 */ /* 0x010fe200078e02ff */
[----:B------:R-:W2:Y:S01]  /*11a20*/  LDL.LU R25, [R1+0x2c1c] ;  /* 0x002c1c0001197983 */ /* 0x000ea20000300800 */
[----:B------:R-:W-:-:S03]  /*11a30*/  IADD3 R26, P6, PT, R27, R28, RZ ;  /* 0x0000001c1b1a7210 */ /* 0x000fc60007fde0ff */
[----:B------:R3:W-:Y:S01]  /*11a40*/  STL.64 [R1+0x12f0], R22 ;  /* 0x0012f01601007387 */ /* 0x0007e20000100a00 */
[----:B------:R-:W-:Y:S01]  /*11a50*/  IADD3 R4, P1, PT, R5, R28, RZ ;  /* 0x0000001c05047210 */ /* 0x000fe20007f3e0ff */
[----:B------:R-:W4:Y:S01]  /*11a60*/  LDC R18, c[0x0][0x3d8] ;  /* 0x0000f600ff127b82 */ /* 0x000f220000000800 */
[----:B------:R-:W-:Y:S01]  /*11a70*/  LEA.HI.X.SX32 R27, R3, R29, 0x1, P6 ;  /* 0x0000001d031b7211 */ /* 0x000fe200030f0eff */
[----:B---3--:R-:W3:Y:S01]  /*11a80*/  LDL.LU R23, [R1+0x2c18] ;  /* 0x002c180001177983 */ /* 0x008ee20000300800 */
[----:B0-----:R-:W-:-:S03]  /*11a90*/  IMAD R22, R24, 0x1cb, RZ ;  /* 0x000001cb18167824 */ /* 0x001fc600078e02ff */
[----:B------:R0:W-:Y:S02]  /*11aa0*/  STL.64 [R1+0xc98], R26 ;  /* 0x000c981a01007387 */ /* 0x0001e40000100a00 */
[----:B------:R-:W4:Y:S01]  /*11ab0*/  LDC R24, c[0x0][0x3d8] ;  /* 0x0000f600ff187b82 */ /* 0x000f220000000800 */
[----:B------:R-:W-:Y:S01]  /*11ac0*/  LEA.HI.X.SX32 R5, R22, R29, 0x1, P1 ;  /* 0x0000001d16057211 */ /* 0x000fe200008f0eff */
[----:B-1----:R-:W-:Y:S02]  /*11ad0*/  IMAD R21, R21, 0x398, RZ ;  /* 0x0000039815157824 */ /* 0x002fe400078e02ff */
[----:B----4-:R-:W-:-:S04]  /*11ae0*/  IMAD R18, R18, 0x1cc, RZ ;  /* 0x000001cc12127824 */ /* 0x010fc800078e02ff */
[----:B------:R-:W1:Y:S01]  /*11af0*/  LDC R22, c[0x0][0x3d8] ;  /* 0x0000f600ff167b82 */ /* 0x000e620000000800 */
[----:B0-----:R-:W4:Y:S04]  /*11b00*/  LDL.LU.64 R26, [R1+0x2c10] ;  /* 0x002c1000011a7983 */ /* 0x001f280000300a00 */
[----:B------:R0:W-:Y:S03]  /*11b10*/  STL.64 [R1+0xc90], R4 ;  /* 0x000c900401007387 */ /* 0x0001e60000100a00 */
[----:B0-----:R-:W0:Y:S01]  /*11b20*/  LDC R5, c[0x0][0x3d8] ;  /* 0x0000f600ff057b82 */ /* 0x001e220000000800 */
[----:B------:R-:W-:Y:S01]  /*11b30*/  IMAD R4, R24, 0x73, RZ ;  /* 0x0000007318047824 */ /* 0x000fe200078e02ff */
[----:B------:R-:W-:-:S02]  /*11b40*/  IADD3 R14, P3, PT, R18, R28, RZ ;  /* 0x0000001c120e7210 */ /* 0x000fc40007f7e0ff */
[----:B------:R-:W-:Y:S02]  /*11b50*/  IADD3 R20, P4, PT, R21, R28, RZ ;  /* 0x0000001c15147210 */ /* 0x000fe40007f9e0ff */
[-C--:B------:R-:W-:Y:S02]  /*11b60*/  LEA.HI.X.SX32 R13, R4, R29.reuse, 0x1, P2 ;  /* 0x0000001d040d7211 */ /* 0x080fe400010f0eff */
[----:B------:R-:W-:Y:S01]  /*11b70*/  LEA.HI.X.SX32 R21, R18, R29, 0x1, P4 ;  /* 0x0000001d12157211 */ /* 0x000fe200020f0eff */
[----:B------:R-:W1:Y:S02]  /*11b80*/  LDC R4, c[0x0][0x3d8] ;  /* 0x0000f600ff047b82 */ /* 0x000e640000000800 */
[----:B------:R0:W-:Y:S04]  /*11b90*/  STL.64 [R1+0x1628], R12 ;  /* 0x0016280c01007387 */ /* 0x0001e80000100a00 */
[----:B0-----:R-:W4:Y:S01]  /*11ba0*/  LDL.LU.64 R12, [R1+0x2c08] ;  /* 0x002c0800010c7983 */ /* 0x001f220000300a00 */
[----:B------:R-:W-:-:S05]  /*11bb0*/  IMAD R15, R5, 0xe6, RZ ;  /* 0x000000e6050f7824 */ /* 0x000fca00078e02ff */
[----:B------:R-:W-:-:S05]  /*11bc0*/  LEA.HI.X.SX32 R15, R15, R29, 0x1, P3 ;  /* 0x0000001d0f0f7211 */ /* 0x000fca00018f0eff */
[----:B------:R0:W-:Y:S04]  /*11bd0*/  STL.64 [R1+0x12e8], R14 ;  /* 0x0012e80e01007387 */ /* 0x0001e80000100a00 */
[----:B0-----:R-:W4:Y:S04]  /*11be0*/  LDL.LU.64 R14, [R1+0x2c00] ;  /* 0x002c0000010e7983 */ /* 0x001f280000300a00 */
[----:B------:R0:W-:Y:S04]  /*11bf0*/  STL.64 [R1+0xc88], R20 ;  /* 0x000c881401007387 */ /* 0x0001e80000100a00 */
[----:B0-----:R-:W4:Y:S01]  /*11c00*/  LDL.LU.64 R20, [R1+0x2bf8] ;  /* 0x002bf80001147983 */ /* 0x001f220000300a00 */
[----:B------:R-:W-:-:S02]  /*11c10*/  IMAD R17, R17, 0x39a, RZ ;  /* 0x0000039a11117824 */ /* 0x000fc400078e02ff */
[----:B-1----:R-:W-:-:S03]  /*11c20*/  IMAD R5, R22, 0x3a, RZ ;  /* 0x0000003a16057824 */ /* 0x002fc600078e02ff */
[-C--:B------:R-:W-:Y:S01]  /*11c30*/  IADD3 R16, P5, PT, R17, R28.reuse, RZ ;  /* 0x0000001c11107210 */ /* 0x080fe20007fbe0ff */
[----:B------:R-:W-:Y:S01]  /*11c40*/  IMAD R17, R4, 0x1cd, RZ ;  /* 0x000001cd04117824 */ /* 0x000fe200078e02ff */
[-C--:B------:R-:W-:Y:S02]  /*11c50*/  IADD3 R4, P3, PT, R5, R28.reuse, RZ ;  /* 0x0000001c05047210 */ /* 0x080fe40007f7e0ff */
[----:B------:R-:W0:Y:S01]  /*11c60*/  LDC R5, c[0x0][0x3d8] ;  /* 0x0000f600ff057b82 */ /* 0x000e220000000800 */
[-C--:B------:R-:W-:Y:S02]  /*11c70*/  IADD3 R2, P6, PT, R2, R28.reuse, RZ ;  /* 0x0000001c02027210 */ /* 0x080fe40007fde0ff */
[----:B------:R-:W-:Y:S02]  /*11c80*/  LEA.HI.X.SX32 R17, R17, R29, 0x1, P5 ;  /* 0x0000001d11117211 */ /* 0x000fe400028f0eff */
[----:B------:R-:W-:-:S03]  /*11c90*/  IADD3 R18, P4, PT, R19, R28, RZ ;  /* 0x0000001c13127210 */ /* 0x000fc60007f9e0ff */
[----:B------:R-:W-:Y:S01]  /*11ca0*/  STL.64 [R1+0xc80], R16 ;  /* 0x000c801001007387 */ /* 0x000fe20000100a00 */
[----:B0-----:R-:W-:-:S05]  /*11cb0*/  IMAD R19, R5, 0x3a, RZ ;  /* 0x0000003a05137824 */ /* 0x001fca00078e02ff */
[-C--:B------:R-:W-:Y:S02]  /*11cc0*/  LEA.HI.X.SX32 R19, R19, R29.reuse, 0x1, P4 ;  /* 0x0000001d13137211 */ /* 0x080fe400020f0eff */
[-C--:B---3--:R-:W-:Y:S02]  /*11cd0*/  IADD3 R22, P2, PT, R23, R28.reuse, RZ ;  /* 0x0000001c17167210 */ /* 0x088fe40007f5e0ff */
[----:B------:R-:W0:Y:S01]  /*11ce0*/  LDC R23, c[0x0][0x3d8] ;  /* 0x0000f600ff177b82 */ /* 0x000e220000000800 */
[----:B--2---:R-:W-:Y:S01]  /*11cf0*/  IADD3 R24, P1, PT, R25, R28, RZ ;  /* 0x0000001c19187210 */ /* 0x004fe20007f3e0ff */
[----:B----4-:R-:W-:Y:S01]  /*11d00*/  IMAD R25, R26, 0x1ce, RZ ;  /* 0x000001ce1a197824 */ /* 0x010fe200078e02ff */
[----:B------:R-:W-:-:S04]  /*11d10*/  LEA.HI.X.SX32 R3, R27, R29, 0x1, P6 ;  /* 0x0000001d1b037211 */ /* 0x000fc800030f0eff */
[-C--:B------:R-:W-:Y:S01]  /*11d20*/  LEA.HI.X.SX32 R25, R25, R29.reuse, 0x1, P1 ;  /* 0x0000001d19197211 */ /* 0x080fe200008f0eff */
[----:B0-----:R-:W-:Y:S01]  /*11d30*/  IMAD R23, R23, 0x1cf, RZ ;  /* 0x000001cf17177824 */ /* 0x001fe200078e02ff */
[----:B------:R0:W-:Y:S04]  /*11d40*/  STL.64 [R1+0x12e0], R2 ;  /* 0x0012e00201007387 */ /* 0x0001e80000100a00 */
[-C--:B------:R-:W-:Y:S01]  /*11d50*/  LEA.HI.X.SX32 R23, R23, R29.reuse, 0x1, P2 ;  /* 0x0000001d17177211 */ /* 0x080fe200010f0eff */
[----:B0-----:R-:W2:Y:S04]  /*11d60*/  LDL.64 R2, [R1+0x450] ;  /* 0x0004500001027983 */ /* 0x001ea80000100a00 */
[----:B------:R0:W-:Y:S04]  /*11d70*/  STL.64 [R1+0xc78], R24 ;  /* 0x000c781801007387 */ /* 0x0001e80000100a00 */
[----:B0-----:R-:W3:Y:S04]  /*11d80*/  LDL.LU R24, [R1+0x2bf4] ;  /* 0x002bf40001187983 */ /* 0x001ee80000300800 */
[----:B------:R0:W-:Y:S04]  /*11d90*/  STL.64 [R1+0xc70], R22 ;  /* 0x000c701601007387 */ /* 0x0001e80000100a00 */
[----:B0-----:R-:W4:Y:S01]  /*11da0*/  LDL.LU R22, [R1+0x2bf0] ;  /* 0x002bf00001167983 */ /* 0x001f220000300800 */
[----:B------:R-:W-:-:S05]  /*11db0*/  LEA.HI.X.SX32 R5, R21, R29, 0x1, P3 ;  /* 0x0000001d15057211 */ /* 0x000fca00018f0eff */
[----:B------:R0:W-:Y:S01]  /*11dc0*/  STL.64 [R1+0x1890], R4 ;  /* 0x0018900401007387 */ /* 0x0001e20000100a00 */
[----:B------:R-:W-:-:S03]  /*11dd0*/  IMAD R17, R20, 0x74, RZ ;  /* 0x0000007414117824 */ /* 0x000fc600078e02ff */
[----:B0-----:R-:W2:Y:S04]  /*11de0*/  LDL.LU.64 R4, [R1+0x2be8] ;  /* 0x002be80001047983 */ /* 0x001ea80000300a00 */
[----:B------:R0:W-:Y:S01]  /*11df0*/  STL.64 [R1+0x17c0], R18 ;  /* 0x0017c01201007387 */ /* 0x0001e20000100a00 */
[----:B------:R-:W-:-:S03]  /*11e00*/  IADD3 R16, P5, PT, R15, R28, RZ ;  /* 0x0000001c0f107210 */ /* 0x000fc60007fbe0ff */
[----:B0-----:R-:W2:Y:S01]  /*11e10*/  LDL.LU R18, [R1+0x2be4] ;  /* 0x002be40001127983 */ /* 0x001ea20000300800 */
[----:B------:R-:W-:-:S05]  /*11e20*/  LEA.HI.X.SX32 R17, R17, R29, 0x1, P5 ;  /* 0x0000001d11117211 */ /* 0x000fca00028f0eff */
[----:B------:R0:W-:Y:S04]  /*11e30*/  STL.64 [R1+0x1620], R16 ;  /* 0x0016201001007387 */ /* 0x0001e80000100a00 */
[----:B0-----:R-:W2:Y:S01]  /*11e40*/  LDL.LU R16, [R1+0x2be0] ;  /* 0x002be00001107983 */ /* 0x001ea20000300800 */
[----:B------:R-:W-:-:S04]  /*11e50*/  IADD3 R26, P6, PT, R13, R28, RZ ;  /* 0x0000001c0d1a7210 */ /* 0x000fc80007fde0ff */
[----:B------:R-:W-:Y:S01]  /*11e60*/  LEA.HI.X.SX32 R27, R15, R29, 0x1, P6 ;  /* 0x0000001d0f1b7211 */ /* 0x000fe200030f0eff */
[----:B------:R-:W-:Y:S01]  /*11e70*/  IMAD R7, R7, 0x1d3, RZ ;  /* 0x000001d307077824 */ /* 0x000fe200078e02ff */
[----:B------:R-:W-:-:S03]  /*11e80*/  IADD3 R14, P6, PT, R14, R28, RZ ;  /* 0x0000001c0e0e7210 */ /* 0x000fc60007fde0ff */
[----:B------:R0:W-:Y:S01]  /*11e90*/  STL.64 [R1+0x12d8], R26 ;  /* 0x0012d81a01007387 */ /* 0x0001e20000100a00 */
[----:B------:R-:W-:-:S03]  /*11ea0*/  IMAD R0, R0, 0x1d6, RZ ;  /* 0x000001d600007824 */ /* 0x000fc600078e02ff */
[----:B0-----:R-:W2:Y:S01]  /*11eb0*/  LDL.LU.64 R26, [R1+0x2bd8] ;  /* 0x002bd800011a7983 */ /* 0x001ea20000300a00 */
[----:B------:R-:W-:Y:S01]  /*11ec0*/  IMAD R6, R6, 0x3ac, RZ ;  /* 0x000003ac06067824 */ /* 0x000fe200078e02ff */
[----:B---3--:R-:W-:-:S04]  /*11ed0*/  IADD3 R24, P1, PT, R24, R28, RZ ;  /* 0x0000001c18187210 */ /* 0x008fc80007f3e0ff */
[----:B------:R-:W-:Y:S02]  /*11ee0*/  LEA.HI.X.SX32 R25, R13, R29, 0x1, P1 ;  /* 0x0000001d0d197211 */ /* 0x000fe400008f0eff */
[----:B------:R-:W0:Y:S01]  /*11ef0*/  LDC R13, c[0x0][0x3d8] ;  /* 0x0000f600ff0d7b82 */ /* 0x000e220000000800 */
[----:B----4-:R-:W-:-:S04]  /*11f00*/  IADD3 R22, P2, PT, R22, R28, RZ ;  /* 0x0000001c16167210 */ /* 0x010fc80007f5e0ff */
[----:B------:R-:W-:-:S03]  /*11f10*/  LEA.HI.X.SX32 R23, R11, R29, 0x1, P2 ;  /* 0x0000001d0b177211 */ /* 0x000fc600010f0eff */
[----:B------:R-:W1:Y:S01]  /*11f20*/  LDC R11, c[0x0][0x3d8] ;  /* 0x0000f600ff0b7b82 */ /* 0x000e620000000800 */
[----:B------:R3:W-:Y:S01]  /*11f30*/  STL.64 [R1+0xc68], R24 ;  /* 0x000c681801007387 */ /* 0x0007e20000100a00 */
[-C--:B------:R-:W-:Y:S02]  /*11f40*/  IADD3 R12, P1, PT, R12, R28.reuse, RZ ;  /* 0x0000001c0c0c7210 */ /* 0x080fe40007f3e0ff */
[-C--:B------:R-:W-:Y:S01]  /*11f50*/  IADD3 R10, P2, PT, R10, R28.reuse, RZ ;  /* 0x0000001c0a0a7210 */ /* 0x080fe20007f5e0ff */
[----:B0-----:R-:W-:Y:S01]  /*11f60*/  IMAD R13, R13, 0xea, RZ ;  /* 0x000000ea0d0d7824 */ /* 0x001fe200078e02ff */
[----:B---3--:R-:W3:Y:S01]  /*11f70*/  LDL.LU.64 R24, [R1+0x2bd0] ;  /* 0x002bd00001187983 */ /* 0x008ee20000300a00 */
[----:B--2---:R-:W-:-:S04]  /*11f80*/  IADD3 R20, P3, PT, R5, R28, RZ ;  /* 0x0000001c05147210 */ /* 0x004fc80007f7e0ff */
[----:B------:R-:W-:Y:S02]  /*11f90*/  LEA.HI.X.SX32 R21, R9, R29, 0x1, P3 ;  /* 0x0000001d09157211 */ /* 0x000fe400018f0eff */
[----:B------:R-:W0:Y:S01]  /*11fa0*/  LDC R9, c[0x0][0x3d8] ;  /* 0x0000f600ff097b82 */ /* 0x000e220000000800 */
[----:B------:R-:W-:-:S04]  /*11fb0*/  IADD3 R18, P4, PT, R18, R28, RZ ;  /* 0x0000001c12127210 */ /* 0x000fc80007f9e0ff */
[----:B------:R-:W-:-:S03]  /*11fc0*/  LEA.HI.X.SX32 R19, R5, R29, 0x1, P4 ;  /* 0x0000001d05137211 */ /* 0x000fc600020f0eff */
[----:B------:R-:W2:Y:S01]  /*11fd0*/  LDC R5, c[0x0][0x3d8] ;  /* 0x0000f600ff057b82 */ /* 0x000ea20000000800 */
[----:B------:R-:W-:Y:S01]  /*11fe0*/  IMAD R15, R4, 0x75, RZ ;  /* 0x00000075040f7824 */ /* 0x000fe200078e02ff */
[----:B------:R4:W-:Y:S01]  /*11ff0*/  STL.64 [R1+0xc60], R22 ;  /* 0x000c601601007387 */ /* 0x0009e20000100a00 */
[----:B-1----:R-:W-:Y:S01]  /*12000*/  IMAD R11, R11, 0x1d4, RZ ;  /* 0x000001d40b0b7824 */ /* 0x002fe200078e02ff */
[-C--:B------:R-:W-:Y:S02]  /*12010*/  IADD3 R8, P3, PT, R8, R28.reuse, RZ ;  /* 0x0000001c08087210 */ /* 0x080fe40007f7e0ff */
[-C--:B------:R-:W-:Y:S02]  /*12020*/  LEA.HI.X.SX32 R15, R15, R29.reuse, 0x1, P6 ;  /* 0x0000001d0f0f7211 */ /* 0x080fe400030f0eff */
[----:B------:R-:W-:Y:S01]  /*12030*/  IADD3 R16, P5, PT, R16, R28, RZ ;  /* 0x0000001c10107210 */ /* 0x000fe20007fbe0ff */
[----:B----4-:R-:W4:Y:S03]  /*12040*/  LDL.LU.64 R22, [R1+0x2bc8] ;  /* 0x002bc80001167983 */ /* 0x010f260000300a00 */
[-C--:B------:R-:W-:Y:S01]  /*12050*/  LEA.HI.X.SX32 R17, R7, R29.reuse, 0x1, P5 ;  /* 0x0000001d07117211 */ /* 0x080fe200028f0eff */
[----:B------:R1:W-:Y:S01]  /*12060*/  STL.64 [R1+0x12d0], R20 ;  /* 0x0012d01401007387 */ /* 0x0003e20000100a00 */
[----:B0-----:R-:W-:Y:S01]  /*12070*/  IMAD R9, R9, 0x1d5, RZ ;  /* 0x000001d509097824 */ /* 0x001fe200078e02ff */
[----:B------:R-:W-:-:S02]  /*12080*/  LEA.HI.X.SX32 R13, R13, R29, 0x1, P1 ;  /* 0x0000001d0d0d7211 */ /* 0x000fc400008f0eff */
[-C--:B------:R-:W-:Y:S01]  /*12090*/  IADD3 R4, P4, PT, R0, R28.reuse, RZ ;  /* 0x0000001c00047210 */ /* 0x080fe20007f9e0ff */
[----:B--2---:R-:W-:Y:S01]  /*120a0*/  IMAD R5, R5, 0xeb, RZ ;  /* 0x000000eb05057824 */ /* 0x004fe200078e02ff */
[-C--:B------:R-:W-:Y:S01]  /*120b0*/  LEA.HI.X.SX32 R11, R11, R29.reuse, 0x1, P2 ;  /* 0x0000001d0b0b7211 */ /* 0x080fe200010f0eff */
[----:B-1----:R-:W2:Y:S04]  /*120c0*/  LDL.LU.64 R20, [R1+0x2bc0] ;  /* 0x002bc00001147983 */ /* 0x002ea80000300a00 */
[----:B------:R0:W-:Y:S01]  /*120d0*/  STL.64 [R1+0xc58], R18 ;  /* 0x000c581201007387 */ /* 0x0001e20000100a00 */
[-C--:B------:R-:W-:Y:S02]  /*120e0*/  LEA.HI.X.SX32 R9, R9, R29.reuse, 0x1, P3 ;  /* 0x0000001d09097211 */ /* 0x080fe400018f0eff */
[----:B------:R-:W-:Y:S01]  /*120f0*/  LEA.HI.X.SX32 R5, R5, R29, 0x1, P4 ;  /* 0x0000001d05057211 */ /* 0x000fe200020f0eff */
[----:B0-----:R-:W2:Y:S04]  /*12100*/  LDL.LU.64 R18, [R1+0x2bb8] ;  /* 0x002bb80001127983 */ /* 0x001ea80000300a00 */
[----:B------:R0:W-:Y:S01]  /*12110*/  STL.64 [R1+0xc50], R16 ;  /* 0x000c501001007387 */ /* 0x0001e20000100a00 */
[----:B------:R-:W-:-:S03]  /*12120*/  IADD3 R6, P5, PT, R6, R28, RZ ;  /* 0x0000001c06067210 */ /* 0x000fc60007fbe0ff */
[----:B0-----:R-:W2:Y:S04]  /*12130*/  LDL.LU.64 R16, [R1+0x2bb0] ;  /* 0x002bb00001107983 */ /* 0x001ea80000300a00 */
[----:B------:R0:W-:Y:S01]  /*12140*/  STL.64 [R1+0x1618], R14 ;  /* 0x0016180e01007387 */ /* 0x0001e20000100a00 */
[----:B------:R-:W-:-:S03]  /*12150*/  LEA.HI.X.SX32 R7, R0, R29, 0x1, P5 ;  /* 0x0000001d00077211 */ /* 0x000fc600028f0eff */
[----:B0-----:R-:W2:Y:S04]  /*12160*/  LDL.LU.64 R14, [R1+0x2ba8] ;  /* 0x002ba800010e7983 */ /* 0x001ea80000300a00 */
[----:B------:R0:W-:Y:S04]  /*12170*/  STL.64 [R1+0x12c8], R12 ;  /* 0x0012c80c01007387 */ /* 0x0001e80000100a00 */
        /* <DEDUP_REMOVED lines=8> */
[----:B0-----:R-:W2:Y:S04]  /*12200*/  LDL.64 R28, [R1+0x458] ;  /* 0x00045800011c7983 */ /* 0x001ea80000100a00 */
[----:B------:R2:W-:Y:S02]  /*12210*/  STL.64 [R1+0xc38], R6 ;  /* 0x000c380601007387 */ /* 0x0005e40000100a00 */
[----:B--2---:R-:W-:-:S05]  /*12220*/  IMAD.WIDE R6, R4, 0x2, R28 ;  /* 0x0000000204067825 */ /* 0x004fca00078e021c */
[----:B------:R0:W-:Y:S01]  /*12230*/  STL.64 [R1+0x2a38], R6 ;  /* 0x002a380601007387 */ /* 0x0001e20000100a00 */
[----:B------:R-:W-:-:S04]  /*12240*/  IMAD.WIDE R28, R5, 0x2, R28 ;  /* 0x00000002051c7825 */ /* 0x000fc800078e021c */
[----:B0-----:R-:W-:-:S05]  /*12250*/  IMAD.WIDE R6, R4, 0x2, R2 ;  /* 0x0000000204067825 */ /* 0x001fca00078e0202 */
[----:B------:R0:W-:Y:S04]  /*12260*/  STL.64 [R1+0x2a30], R6 ;  /* 0x002a300601007387 */ /* 0x0001e80000100a00 */
[----:B0-----:R-:W2:Y:S04]  /*12270*/  LDL.LU.64 R6, [R1+0x2b80] ;  /* 0x002b800001067983 */ /* 0x001ea80000300a00 */
[----:B------:R0:W-:Y:S04]  /*12280*/  STL.64 [R1+0x2a18], R28 ;  /* 0x002a181c01007387 */ /* 0x0001e80000100a00 */
[----:B------:R1:W-:Y:S01]  /*12290*/  STL.64 [R1+0x2b40], R4 ;  /* 0x002b400401007387 */ /* 0x0003e20000100a00 */
[----:B0-----:R-:W-:-:S03]  /*122a0*/  IMAD.WIDE R28, R5, 0x2, R2 ;  /* 0x00000002051c7825 */ /* 0x001fc600078e0202 */
[----:B-1----:R-:W2:Y:S04]  /*122b0*/  LDL.64 R4, [R1+0x458] ;  /* 0x0004580001047983 */ /* 0x002ea80000100a00 */
[----:B------:R2:W-:Y:S02]  /*122c0*/  STL.64 [R1+0x2a10], R28 ;  /* 0x002a101c01007387 */ /* 0x0005e40000100a00 */
[----:B--2---:R-:W-:-:S05]  /*122d0*/  IMAD.WIDE R28, R6, 0x2, R4 ;  /* 0x00000002061c7825 */ /* 0x004fca00078e0204 */
[----:B------:R0:W-:Y:S02]  /*122e0*/  STL.64 [R1+0x29f8], R28 ;  /* 0x0029f81c01007387 */ /* 0x0001e40000100a00 */
[----:B0-----:R-:W-:-:S05]  /*122f0*/  IMAD.WIDE R28, R6, 0x2, R2 ;  /* 0x00000002061c7825 */ /* 0x001fca00078e0202 */
[----:B------:R0:W-:Y:S01]  /*12300*/  STL.64 [R1+0x29f0], R28 ;  /* 0x0029f01c01007387 */ /* 0x0001e20000100a00 */
[----:B------:R-:W-:-:S03]  /*12310*/  IMAD.WIDE R2, R7, 0x2, R2 ;  /* 0x0000000207027825 */ /* 0x000fc600078e0202 */
[----:B------:R1:W-:Y:S01]  /*12320*/  STL.64 [R1+0x2b38], R6 ;  /* 0x002b380601007387 */ /* 0x0003e20000100a00 */
[----:B0-----:R-:W-:-:S05]  /*12330*/  IMAD.WIDE R28, R7, 0x2, R4 ;  /* 0x00000002071c7825 */ /* 0x001fca00078e0204 */
[----:B------:R0:W-:Y:S04]  /*12340*/  STL.64 [R1+0x29d8], R28 ;  /* 0x0029d81c01007387 */ /* 0x0001e80000100a00 */
[----:B-1----:R-:W2:Y:S04]  /*12350*/  LDL.64 R6, [R1+0x450] ;  /* 0x0004500001067983 */ /* 0x002ea80000100a00 */
[----:B------:R-:W-:Y:S01]  /*12360*/  STL.64 [R1+0x29d0], R2 ;  /* 0x0029d00201007387 */ /* 0x000fe20000100a00 */
[----:B0-----:R-:W-:-:S05]  /*12370*/  IMAD.WIDE R28, R8, 0x2, R4 ;  /* 0x00000002081c7825 */ /* 0x001fca00078e0204 */
[----:B------:R0:W-:Y:S02]  /*12380*/  STL.64 [R1+0x29b8], R28 ;  /* 0x0029b81c01007387 */ /* 0x0001e40000100a00 */
[----:B0-----:R-:W-:-:S04]  /*12390*/  IMAD.WIDE R28, R9, 0x2, R4 ;  /* 0x00000002091c7825 */ /* 0x001fc800078e0204 */
[----:B--2---:R-:W-:-:S05]  /*123a0*/  IMAD.WIDE R2, R8, 0x2, R6 ;  /* 0x0000000208027825 */ /* 0x004fca00078e0206 */
[----:B------:R0:W-:Y:S04]  /*123b0*/  STL.64 [R1+0x29b0], R2 ;  /* 0x0029b00201007387 */ /* 0x0001e80000100a00 */
[----:B------:R1:W-:Y:S04]  /*123c0*/  STL.64 [R1+0x2b48], R8 ;  /* 0x002b480801007387 */ /* 0x0003e80000100a00 */
[----:B------:R2:W-:Y:S01]  /*123d0*/  STL.64 [R1+0x2998], R28 ;  /* 0x0029981c01007387 */ /* 0x0005e20000100a00 */
[----:B0-----:R-:W-:-:S04]  /*123e0*/  IMAD.WIDE R2, R9, 0x2, R6 ;  /* 0x0000000209027825 */ /* 0x001fc800078e0206 */
[C---:B-1----:R-:W-:Y:S01]  /*123f0*/  IMAD.WIDE R8, R10.reuse, 0x2, R4 ;  /* 0x000000020a087825 */ /* 0x042fe200078e0204 */
[----:B------:R0:W-:Y:S03]  /*12400*/  STL.64 [R1+0x2990], R2 ;  /* 0x0029900201007387 */ /* 0x0001e60000100a00 */
[----:B--2---:R-:W-:Y:S01]  /*12410*/  IMAD.WIDE R28, R10, 0x2, R6 ;  /* 0x000000020a1c7825 */ /* 0x004fe200078e0206 */
[----:B------:R1:W-:Y:S04]  /*12420*/  STL.64 [R1+0x2978], R8 ;  /* 0x0029780801007387 */ /* 0x0003e80000100a00 */
[----:B------:R-:W-:Y:S01]  /*12430*/  STL.64 [R1+0x2970], R28 ;  /* 0x0029701c01007387 */ /* 0x000fe20000100a00 */
[----:B0-----:R-:W-:-:S03]  /*12440*/  IMAD.WIDE R2, R11, 0x2, R4 ;  /* 0x000000020b027825 */ /* 0x001fc600078e0204 */
[----:B------:R0:W-:Y:S01]  /*12450*/  STL.64 [R1+0x2b50], R10 ;  /* 0x002b500a01007387 */ /* 0x0001e20000100a00 */
[----:B-1----:R-:W-:-:S03]  /*12460*/  IMAD.WIDE R8, R11, 0x2, R6 ;  /* 0x000000020b087825 */ /* 0x002fc600078e0206 */
[----:B------:R1:W-:Y:S04]  /*12470*/  STL.64 [R1+0x2958], R2 ;  /* 0x0029580201007387 */ /* 0x0003e80000100a00 */
[----:B------:R2:W-:Y:S01]  /*12480*/  STL.64 [R1+0x2950], R8 ;  /* 0x0029500801007387 */ /* 0x0005e20000100a00 */
[----:B0-----:R-:W-:-:S04]  /*12490*/  IMAD.WIDE R10, R12, 0x2, R6 ;  /* 0x000000020c0a7825 */ /* 0x001fc800078e0206 */
[----:B-1----:R-:W-:-:S04]  /*124a0*/  IMAD.WIDE R2, R12, 0x2, R4 ;  /* 0x000000020c027825 */ /* 0x002fc800078e0204 */
[C---:B--2---:R-:W-:Y:S01]  /*124b0*/  IMAD.WIDE R8, R13.reuse, 0x2, R4 ;  /* 0x000000020d087825 */ /* 0x044fe200078e0204 */
[----:B------:R0:W-:Y:S04]  /*124c0*/  STL.64 [R1+0x2938], R2 ;  /* 0x0029380201007387 */ /* 0x0001e80000100a00 */
[----:B------:R1:W-:Y:S04]  /*124d0*/  STL.64 [R1+0x2930], R10 ;  /* 0x0029300a01007387 */ /* 0x0003e80000100a00 */
[----:B------:R-:W-:Y:S01]  /*124e0*/  STL.64 [R1+0x2b58], R12 ;  /* 0x002b580c01007387 */ /* 0x000fe20000100a00 */
[----:B0-----:R-:W-:-:S03]  /*124f0*/  IMAD.WIDE R2, R13, 0x2, R6 ;  /* 0x000000020d027825 */ /* 0x001fc600078e0206 */
[----:B------:R0:W-:Y:S01]  /*12500*/  STL.64 [R1+0x2918], R8 ;  /* 0x0029180801007387 */ /* 0x0001e20000100a00 */
[----:B-1----:R-:W-:-:S03]  /*12510*/  IMAD.WIDE R10, R14, 0x2, R6 ;  /* 0x000000020e0a7825 */ /* 0x002fc600078e0206 */
[----:B------:R1:W-:Y:S01]  /*12520*/  STL.64 [R1+0x2910], R2 ;  /* 0x0029100201007387 */ /* 0x0003e20000100a00 */
[----:B0-----:R-:W-:-:S04]  /*12530*/  IMAD.WIDE R8, R14, 0x2, R4 ;  /* 0x000000020e087825 */ /* 0x001fc800078e0204 */
[C---:B-1----:R-:W-:Y:S01]  /*12540*/  IMAD.WIDE R2, R15.reuse, 0x2, R4 ;  /* 0x000000020f027825 */ /* 0x042fe200078e0204 */
        /* <DEDUP_REMOVED lines=18> */
[--C-:B-1----:R-:W-:Y:S01]  /*12670*/  IMAD.WIDE R2, R18, 0x2, R6.reuse ;  /* 0x0000000212027825 */ /* 0x102fe200078e0206 */
[----:B--2---:R-:W2:Y:S04]  /*12680*/  LDL R10, [R1] ;  /* 0x00000000010a7983 */ /* 0x004ea80000100800 */
[----:B------:R0:W-:Y:S04]  /*12690*/  STL.64 [R1+0x2870], R2 ;  /* 0x0028700201007387 */ /* 0x0001e80000100a00 */
[----:B------:R1:W-:Y:S04]  /*126a0*/  STL.64 [R1+0x2858], R8 ;  /* 0x0028580801007387 */ /* 0x0003e80000100a00 */
[----:B------:R-:W2:Y:S01]  /*126b0*/  LDL R28, [R1+0x4] ;  /* 0x00000400011c7983 */ /* 0x000ea20000100800 */
[----:B0-----:R-:W-:-:S03]  /*126c0*/  IMAD.WIDE R2, R19, 0x2, R6 ;  /* 0x0000000213027825 */ /* 0x001fc600078e0206 */
[----:B------:R-:W-:Y:S04]  /*126d0*/  STL.64 [R1+0x2b70], R18 ;  /* 0x002b701201007387 */ /* 0x000fe80000100a00 */
[----:B------:R0:W-:Y:S04]  /*126e0*/  STL.64 [R1+0x2850], R2 ;  /* 0x0028500201007387 */ /* 0x0001e80000100a00 */
[----:B------:R-:W2:Y:S01]  /*126f0*/  LDL R0, [R1+0x8] ;  /* 0x0000080001007983 */ /* 0x000ea20000100800 */
[----:B-1----:R-:W-:-:S04]  /*12700*/  IMAD.WIDE R8, R20, 0x2, R4 ;  /* 0x0000000214087825 */ /* 0x002fc800078e0204 */
[----:B0-----:R-:W-:Y:S01]  /*12710*/  IMAD.WIDE R2, R20, 0x2, R6 ;  /* 0x0000000214027825 */ /* 0x001fe200078e0206 */
[----:B------:R-:W-:Y:S04]  /*12720*/  STL.64 [R1+0x2838], R8 ;  /* 0x0028380801007387 */ /* 0x000fe80000100a00 */
[----:B------:R0:W-:Y:S04]  /*12730*/  STL.64 [R1+0x2830], R2 ;  /* 0x0028300201007387 */ /* 0x0001e80000100a00 */
[----:B0-----:R-:W2:Y:S01]  /*12740*/  LDL R3, [R1+0xc] ;  /* 0x00000c0001037983 */ /* 0x001ea20000100800 */
[----:B------:R-:W-:-:S04]  /*12750*/  IMAD.WIDE R12, R21, 0x2, R4 ;  /* 0x00000002150c7825 */ /* 0x000fc800078e0204 */
[----:B------:R-:W-:Y:S01]  /*12760*/  IMAD.WIDE R8, R21, 0x2, R6 ;  /* 0x0000000215087825 */ /* 0x000fe200078e0206 */
[----:B------:R-:W-:Y:S04]  /*12770*/  STL.64 [R1+0x2818], R12 ;  /* 0x0028180c01007387 */ /* 0x000fe80000100a00 */
[----:B------:R-:W-:Y:S04]  /*12780*/  STL.64 [R1+0x2b78], R20 ;  /* 0x002b781401007387 */ /* 0x000fe80000100a00 */
[----:B------:R4:W-:Y:S04]  /*12790*/  STL.64 [R1+0x2810], R8 ;  /* 0x0028100801007387 */ /* 0x0009e80000100a00 */
[----:B------:R-:W2:Y:S01]  /*127a0*/  LDL R29, [R1+0x10] ;  /* 0x00001000011d7983 */ /* 0x000ea20000100800 */
[----:B----4-:R-:W-:-:S05]  /*127b0*/  IMAD.WIDE R8, R22, 0x2, R4 ;  /* 0x0000000216087825 */ /* 0x010fca00078e0204 */
[----:B------:R0:W-:Y:S04]  /*127c0*/  STL.64 [R1+0x27f8], R8 ;  /* 0x0027f80801007387 */ /* 0x0001e80000100a00 */
[----:B------:R-:W4:Y:S01]  /*127d0*/  LDL R11, [R1+0x14] ;  /* 0x00001400010b7983 */ /* 0x000f220000100800 */
[----:B------:R-:W-:-:S04]  /*127e0*/  IMAD.WIDE R12, R22, 0x2, R6 ;  /* 0x00000002160c7825 */ /* 0x000fc800078e0206 */
[C---:B0-----:R-:W-:Y:S01]  /*127f0*/  IMAD.WIDE R8, R23.reuse, 0x2, R4 ;  /* 0x0000000217087825 */ /* 0x041fe200078e0204 */
[----:B------:R-:W-:Y:S04]  /*12800*/  STL.64 [R1+0x27f0], R12 ;  /* 0x0027f00c01007387 */ /* 0x000fe80000100a00 */
[----:B------:R0:W-:Y:S04]  /*12810*/  STL.64 [R1+0x27d8], R8 ;  /* 0x0027d80801007387 */ /* 0x0001e80000100a00 */
[----:B0-----:R-:W4:Y:S01]  /*12820*/  LDL R8, [R1+0x18] ;  /* 0x0000180001087983 */ /* 0x001f220000100800 */
[----:B------:R-:W-:-:S04]  /*12830*/  IMAD.WIDE R14, R23, 0x2, R6 ;  /* 0x00000002170e7825 */ /* 0x000fc800078e0206 */
[C-C-:B---3--:R-:W-:Y:S01]  /*12840*/  IMAD.WIDE R12, R24.reuse, 0x2, R4.reuse ;  /* 0x00000002180c7825 */ /* 0x148fe200078e0204 */
[----:B------:R0:W-:Y:S03]  /*12850*/  STL.64 [R1+0x27d0], R14 ;  /* 0x0027d00e01007387 */ /* 0x0001e60000100a00 */
[C---:B------:R-:W-:Y:S01]  /*12860*/  IMAD.WIDE R16, R25.reuse, 0x2, R4 ;  /* 0x0000000219107825 */ /* 0x040fe200078e0204 */
[----:B------:R1:W-:Y:S03]  /*12870*/  STL.64 [R1+0x27b8], R12 ;  /* 0x0027b80c01007387 */ /* 0x0003e60000100a00 */
[----:B0-----:R-:W-:Y:S01]  /*12880*/  IMAD.WIDE R14, R24, 0x2, R6 ;  /* 0x00000002180e7825 */ /* 0x001fe200078e0206 */
[----:B-1----:R-:W3:Y:S03]  /*12890*/  LDL R13, [R1+0x1c] ;  /* 0x00001c00010d7983 */ /* 0x002ee60000100800 */
[----:B------:R-:W-:Y:S01]  /*128a0*/  IMAD.WIDE R18, R26, 0x2, R4 ;  /* 0x000000021a127825 */ /* 0x000fe200078e0204 */
[----:B------:R0:W-:Y:S04]  /*128b0*/  STL.64 [R1+0x27b0], R14 ;  /* 0x0027b00e01007387 */ /* 0x0001e80000100a00 */
[----:B------:R1:W-:Y:S04]  /*128c0*/  STL.64 [R1+0x2798], R16 ;  /* 0x0027981001007387 */ /* 0x0003e80000100a00 */
[----:B------:R-:W3:Y:S01]  /*128d0*/  LDL R9, [R1+0x20] ;  /* 0x0000200001097983 */ /* 0x000ee20000100800 */
[----:B0-----:R-:W-:-:S05]  /*128e0*/  IMAD.WIDE R14, R25, 0x2, R6 ;  /* 0x00000002190e7825 */ /* 0x001fca00078e0206 */
[----:B------:R0:W-:Y:S04]  /*128f0*/  STL.64 [R1+0x2790], R14 ;  /* 0x0027900e01007387 */ /* 0x0001e80000100a00 */
[----:B------:R-:W-:Y:S04]  /*12900*/  STL.64 [R1+0x2778], R18 ;  /* 0x0027781201007387 */ /* 0x000fe80000100a00 */
[----:B------:R-:W3:Y:S01]  /*12910*/  LDL R2, [R1+0x24] ;  /* 0x0000240001027983 */ /* 0x000ee20000100800 */
[----:B-1----:R-:W-:-:S04]  /*12920*/  IMAD.WIDE R16, R27, 0x2, R4 ;  /* 0x000000021b107825 */ /* 0x002fc800078e0204 */
[----:B0-----:R-:W-:-:S05]  /*12930*/  IMAD.WIDE R14, R26, 0x2, R6 ;  /* 0x000000021a0e7825 */ /* 0x001fca00078e0206 */
[----:B------:R0:W-:Y:S04]  /*12940*/  STL.64 [R1+0x2770], R14 ;  /* 0x0027700e01007387 */ /* 0x0001e80000100a00 */
[----:B------:R2:W-:Y:S04]  /*12950*/  STL.64 [R1+0x2758], R16 ;  /* 0x0027581001007387 */ /* 0x0005e80000100a00 */
[----:B------:R-:W3:Y:S01]  /*12960*/  LDL R12, [R1+0x28] ;  /* 0x00002800010c7983 */ /* 0x000ee20000100800 */
[----:B0-----:R-:W-:-:S03]  /*12970*/  IMAD.WIDE R14, R27, 0x2, R6 ;  /* 0x000000021b0e7825 */ /* 0x001fc600078e0206 */
[----:B------:R-:W-:Y:S04]  /*12980*/  STL.64 [R1+0x2b30], R26 ;  /* 0x002b301a01007387 */ /* 0x000fe80000100a00 */
[----:B------:R0:W-:Y:S01]  /*12990*/  STL.64 [R1+0x2750], R14 ;  /* 0x0027500e01007387 */ /* 0x0001e20000100a00 */
[----:B--2---:R-:W-:-:S04]  /*129a0*/  IMAD.WIDE R16, R10, 0x2, R4 ;  /* 0x000000020a107825 */ /* 0x004fc800078e0204 */
[----:B0-----:R-:W-:Y:S02]  /*129b0*/  IMAD.WIDE R14, R10, 0x2, R6 ;  /* 0x000000020a0e7825 */ /* 0x001fe400078e0206 */
[----:B------:R-:W2:Y:S04]  /*129c0*/  LDL R10, [R1+0x2c] ;  /* 0x00002c00010a7983 */ /* 0x000ea80000100800 */
[----:B------:R0:W-:Y:S04]  /*129d0*/  STL.64 [R1+0x2738], R16 ;  /* 0x0027381001007387 */ /* 0x0001e80000100a00 */
[----:B------:R1:W-:Y:S01]  /*129e0*/  STL.64 [R1+0x2730], R14 ;  /* 0x0027300e01007387 */ /* 0x0003e20000100a00 */
[----:B0-----:R-:W-:-:S04]  /*129f0*/  IMAD.WIDE R16, R28, 0x2, R4 ;  /* 0x000000021c107825 */ /* 0x001fc800078e0204 */
[----:B-1----:R-:W-:Y:S02]  /*12a00*/  IMAD.WIDE R14, R28, 0x2, R6 ;  /* 0x000000021c0e7825 */ /* 0x002fe400078e0206 */
        /* <DEDUP_REMOVED lines=18> */
[----:B----4-:R-:W-:-:S04]  /*12b30*/  IMAD.WIDE R16, R11, 0x2, R4 ;  /* 0x000000020b107825 */ /* 0x010fc800078e0204 */
[----:B0-----:R-:W-:Y:S02]  /*12b40*/  IMAD.WIDE R14, R11, 0x2, R6 ;  /* 0x000000020b0e7825 */ /* 0x001fe400078e0206 */
[----:B------:R-:W4:Y:S04]  /*12b50*/  LDL R11, [R1+0x40] ;  /* 0x00004000010b7983 */ /* 0x000f280000100800 */
[----:B------:R0:W-:Y:S04]  /*12b60*/  STL.64 [R1+0x2698], R16 ;  /* 0x0026981001007387 */ /* 0x0001e80000100a00 */
[----:B------:R1:W-:Y:S01]  /*12b70*/  STL.64 [R1+0x2690], R14 ;  /* 0x0026900e01007387 */ /* 0x0003e20000100a00 */
[----:B0-----:R-:W-:-:S04]  /*12b80*/  IMAD.WIDE R16, R8, 0x2, R4 ;  /* 0x0000000208107825 */ /* 0x001fc800078e0204 */
[----:B-1----:R-:W-:Y:S02]  /*12b90*/  IMAD.WIDE R14, R8, 0x2, R6 ;  /* 0x00000002080e7825 */ /* 0x002fe400078e0206 */
[----:B------:R-:W4:Y:S02]  /*12ba0*/  LDL R8, [R1+0x44] ;  /* 0x0000440001087983 */ /* 0x000f240000100800 */
[--C-:B---3--:R-:W-:Y:S02]  /*12bb0*/  IMAD.WIDE R18, R13, 0x2, R4.reuse ;  /* 0x000000020d127825 */ /* 0x108fe400078e0204 */
[----:B------:R0:W-:Y:S04]  /*12bc0*/  STL.64 [R1+0x2678], R16 ;  /* 0x0026781001007387 */ /* 0x0001e80000100a00 */
[----:B------:R1:W-:Y:S04]  /*12bd0*/  STL.64 [R1+0x2670], R14 ;  /* 0x0026700e01007387 */ /* 0x0003e80000100a00 */
[----:B------:R3:W-:Y:S01]  /*12be0*/  STL.64 [R1+0x2658], R18 ;  /* 0x0026581201007387 */ /* 0x0007e20000100a00 */
[----:B0-----:R-:W-:-:S04]  /*12bf0*/  IMAD.WIDE R16, R9, 0x2, R4 ;  /* 0x0000000209107825 */ /* 0x001fc800078e0204 */
[----:B-1----:R-:W-:Y:S02]  /*12c00*/  IMAD.WIDE R14, R13, 0x2, R6 ;  /* 0x000000020d0e7825 */ /* 0x002fe400078e0206 */
[----:B------:R-:W4:Y:S04]  /*12c10*/  LDL R13, [R1+0x48] ;  /* 0x00004800010d7983 */ /* 0x000f280000100800 */
[----:B------:R0:W-:Y:S01]  /*12c20*/  STL.64 [R1+0x2650], R14 ;  /* 0x0026500e01007387 */ /* 0x0001e20000100a00 */
[----:B---3--:R-:W-:-:S03]  /*12c30*/  IMAD.WIDE R18, R2, 0x2, R4 ;  /* 0x0000000202127825 */ /* 0x008fc600078e0204 */
[----:B------:R1:W-:Y:S01]  /*12c40*/  STL.64 [R1+0x2638], R16 ;  /* 0x0026381001007387 */ /* 0x0003e20000100a00 */
[----:B0-----:R-:W-:-:S03]  /*12c50*/  IMAD.WIDE R14, R9, 0x2, R6 ;  /* 0x00000002090e7825 */ /* 0x001fc600078e0206 */
[----:B------:R-:W3:Y:S01]  /*12c60*/  LDL R9, [R1+0x4c] ;  /* 0x00004c0001097983 */ /* 0x000ee20000100800 */
[----:B-1----:R-:W-:-:S03]  /*12c70*/  IMAD.WIDE R16, R2, 0x2, R6 ;  /* 0x0000000202107825 */ /* 0x002fc600078e0206 */
[----:B------:R0:W-:Y:S04]  /*12c80*/  STL.64 [R1+0x2630], R14 ;  /* 0x0026300e01007387 */ /* 0x0001e80000100a00 */
[----:B------:R-:W-:Y:S04]  /*12c90*/  STL.64 [R1+0x2618], R18 ;  /* 0x0026181201007387 */ /* 0x000fe80000100a00 */
[----:B------:R-:W3:Y:S01]  /*12ca0*/  LDL R2, [R1+0x50] ;  /* 0x0000500001027983 */ /* 0x000ee20000100800 */
[----:B0-----:R-:W-:-:S03]  /*12cb0*/  IMAD.WIDE R14, R12, 0x2, R4 ;  /* 0x000000020c0e7825 */ /* 0x001fc600078e0204 */
[----:B------:R0:W-:Y:S04]  /*12cc0*/  STL.64 [R1+0x2610], R16 ;  /* 0x0026101001007387 */ /* 0x0001e80000100a00 */
[----:B------:R1:W-:Y:S01]  /*12cd0*/  STL.64 [R1+0x25f8], R14 ;  /* 0x0025f80e01007387 */ /* 0x0003e20000100a00 */
[----:B0-----:R-:W-:-:S03]  /*12ce0*/  IMAD.WIDE R16, R12, 0x2, R6 ;  /* 0x000000020c107825 */ /* 0x001fc600078e0206 */
[----:B-1----:R-:W3:Y:S04]  /*12cf0*/  LDL R15, [R1+0x54] ;  /* 0x00005400010f7983 */ /* 0x002ee80000100800 */
        /* <DEDUP_REMOVED lines=25> */
[----:B------:R0:W-:Y:S04]  /*12e90*/  STL.64 [R1+0x2550], R16 ;  /* 0x0025501001007387 */ /* 0x0001e80000100a00 */
[----:B------:R-:W2:Y:S01]  /*12ea0*/  LDL R12, [R1+0x6c] ;  /* 0x00006c00010c7983 */ /* 0x000ea20000100800 */
[----:B----4-:R-:W-:-:S04]  /*12eb0*/  IMAD.WIDE R18, R11, 0x2, R4 ;  /* 0x000000020b127825 */ /* 0x010fc800078e0204 */
[----:B0-----:R-:W-:Y:S01]  /*12ec0*/  IMAD.WIDE R16, R11, 0x2, R6 ;  /* 0x000000020b107825 */ /* 0x001fe200078e0206 */
[----:B------:R0:W-:Y:S04]  /*12ed0*/  STL.64 [R1+0x2538], R18 ;  /* 0x0025381201007387 */ /* 0x0001e80000100a00 */
[----:B------:R1:W-:Y:S04]  /*12ee0*/  STL.64 [R1+0x2530], R16 ;  /* 0x0025301001007387 */ /* 0x0003e80000100a00 */
[----:B------:R-:W4:Y:S01]  /*12ef0*/  LDL R11, [R1+0x70] ;  /* 0x00007000010b7983 */ /* 0x000f220000100800 */
[----:B0-----:R-:W-:-:S04]  /*12f00*/  IMAD.WIDE R18, R8, 0x2, R4 ;  /* 0x0000000208127825 */ /* 0x001fc800078e0204 */
[----:B-1----:R-:W-:Y:S01]  /*12f10*/  IMAD.WIDE R16, R8, 0x2, R6 ;  /* 0x0000000208107825 */ /* 0x002fe200078e0206 */
[----:B------:R-:W-:Y:S04]  /*12f20*/  STL.64 [R1+0x2518], R18 ;  /* 0x0025181201007387 */ /* 0x000fe80000100a00 */
[----:B------:R-:W4:Y:S04]  /*12f30*/  LDL R8, [R1+0x74] ;  /* 0x0000740001087983 */ /* 0x000f280000100800 */
[----:B------:R0:W-:Y:S01]  /*12f40*/  STL.64 [R1+0x2510], R16 ;  /* 0x0025101001007387 */ /* 0x0001e20000100a00 */
[----:B------:R-:W-:-:S04]  /*12f50*/  IMAD.WIDE R20, R13, 0x2, R4 ;  /* 0x000000020d147825 */ /* 0x000fc800078e0204 */
[----:B0-----:R-:W-:Y:S01]  /*12f60*/  IMAD.WIDE R16, R13, 0x2, R6 ;  /* 0x000000020d107825 */ /* 0x001fe200078e0206 */
[----:B------:R-:W-:Y:S04]  /*12f70*/  STL.64 [R1+0x24f8], R20 ;  /* 0x0024f81401007387 */ /* 0x000fe80000100a00 */
[----:B------:R-:W4:Y:S04]  /*12f80*/  LDL R13, [R1+0x78] ;  /* 0x00007800010d7983 */ /* 0x000f280000100800 */
[----:B------:R0:W-:Y:S01]  /*12f90*/  STL.64 [R1+0x24f0], R16 ;  /* 0x0024f01001007387 */ /* 0x0001e20000100a00 */
[----:B---3--:R-:W-:-:S05]  /*12fa0*/  IMAD.WIDE R18, R9, 0x2, R4 ;  /* 0x0000000209127825 */ /* 0x008fca00078e0204 */
[----:B------:R1:W-:Y:S01]  /*12fb0*/  STL.64 [R1+0x24d8], R18 ;  /* 0x0024d81201007387 */ /* 0x0003e20000100a00 */
[----:B0-----:R-:W-:-:S03]  /*12fc0*/  IMAD.WIDE R16, R9, 0x2, R6 ;  /* 0x0000000209107825 */ /* 0x001fc600078e0206 */
[----:B------:R-:W3:Y:S01]  /*12fd0*/  LDL R9, [R1+0x7c] ;  /* 0x00007c0001097983 */ /* 0x000ee20000100800 */
[----:B------:R-:W-:-:S03]  /*12fe0*/  IMAD.WIDE R20, R2, 0x2, R4 ;  /* 0x0000000202147825 */ /* 0x000fc600078e0204 */
[----:B------:R0:W-:Y:S01]  /*12ff0*/  STL.64 [R1+0x24d0], R16 ;  /* 0x0024d01001007387 */ /* 0x0001e20000100a00 */
[----:B-1----:R-:W-:-:S03]  /*13000*/  IMAD.WIDE R18, R2, 0x2, R6 ;  /* 0x0000000202127825 */ /* 0x002fc600078e0206 */
[----:B------:R-:W-:Y:S04]  /*13010*/  STL.64 [R1+0x24b8], R20 ;  /* 0x0024b81401007387 */ /* 0x000fe80000100a00 */
[----:B------:R-:W3:Y:S04]  /*13020*/  LDL R2, [R1+0x80] ;  /* 0x0000800001027983 */ /* 0x000ee80000100800 */
[----:B------:R1:W-:Y:S01]  /*13030*/  STL.64 [R1+0x24b0], R18 ;  /* 0x0024b01201007387 */ /* 0x0003e20000100a00 */
[----:B0-----:R-:W-:-:S04]  /*13040*/  IMAD.WIDE R16, R15, 0x2, R4 ;  /* 0x000000020f107825 */ /* 0x001fc800078e0204 */
[----:B-1----:R-:W-:Y:S01]  /*13050*/  IMAD.WIDE R18, R15, 0x2, R6 ;  /* 0x000000020f127825 */ /* 0x002fe200078e0206 */
[----:B------:R0:W-:Y:S04]  /*13060*/  STL.64 [R1+0x2498], R16 ;  /* 0x0024981001007387 */ /* 0x0001e80000100a00 */
[----:B------:R-:W-:Y:S01]  /*13070*/  STL.64 [R1+0x2490], R18 ;  /* 0x0024901201007387 */ /* 0x000fe20000100a00 */
        /* <DEDUP_REMOVED lines=26> */
[----:B-1----:R-:W-:Y:S01]  /*13220*/  IMAD.WIDE R16, R12, 0x2, R6 ;  /* 0x000000020c107825 */ /* 0x002fe200078e0206 */
[----:B------:R0:W-:Y:S03]  /*13230*/  STL.64 [R1+0x23d8], R14 ;  /* 0x0023d80e01007387 */ /* 0x0001e60000100a00 */
[C---:B----4-:R-:W-:Y:S01]  /*13240*/  IMAD.WIDE R18, R11.reuse, 0x2, R4 ;  /* 0x000000020b127825 */ /* 0x050fe200078e0204 */
[----:B------:R1:W-:Y:S04]  /*13250*/  STL.64 [R1+0x23d0], R16 ;  /* 0x0023d01001007387 */ /* 0x0003e80000100a00 */
[----:B------:R-:W-:Y:S01]  /*13260*/  STL.64 [R1+0x23b8], R18 ;  /* 0x0023b81201007387 */ /* 0x000fe20000100a00 */
[----:B0-----:R-:W-:-:S03]  /*13270*/  IMAD.WIDE R14, R11, 0x2, R6 ;  /* 0x000000020b0e7825 */ /* 0x001fc600078e0206 */
[----:B------:R-:W4:Y:S01]  /*13280*/  LDL R11, [R1+0x98] ;  /* 0x00009800010b7983 */ /* 0x000f220000100800 */
[----:B-1----:R-:W-:-:S03]  /*13290*/  IMAD.WIDE R16, R8, 0x2, R4 ;  /* 0x0000000208107825 */ /* 0x002fc600078e0204 */
[----:B------:R0:W-:Y:S04]  /*132a0*/  STL.64 [R1+0x23b0], R14 ;  /* 0x0023b00e01007387 */ /* 0x0001e80000100a00 */
[----:B------:R1:W-:Y:S01]  /*132b0*/  STL.64 [R1+0x2398], R16 ;  /* 0x0023981001007387 */ /* 0x0003e20000100a00 */
[----:B0-----:R-:W-:-:S03]  /*132c0*/  IMAD.WIDE R14, R8, 0x2, R6 ;  /* 0x00000002080e7825 */ /* 0x001fc600078e0206 */
[----:B------:R-:W4:Y:S04]  /*132d0*/  LDL R8, [R1+0x9c] ;  /* 0x00009c0001087983 */ /* 0x000f280000100800 */
[----:B------:R0:W-:Y:S01]  /*132e0*/  STL.64 [R1+0x2390], R14 ;  /* 0x0023900e01007387 */ /* 0x0001e20000100a00 */
[----:B-1----:R-:W-:-:S05]  /*132f0*/  IMAD.WIDE R16, R13, 0x2, R4 ;  /* 0x000000020d107825 */ /* 0x002fca00078e0204 */
[----:B------:R1:W-:Y:S01]  /*13300*/  STL.64 [R1+0x2378], R16 ;  /* 0x0023781001007387 */ /* 0x0003e20000100a00 */
[----:B0-----:R-:W-:-:S03]  /*13310*/  IMAD.WIDE R14, R13, 0x2, R6 ;  /* 0x000000020d0e7825 */ /* 0x001fc600078e0206 */
[----:B-1----:R-:W4:Y:S01]  /*13320*/  LDL R17, [R1+0xa0] ;  /* 0x0000a00001117983 */ /* 0x002f220000100800 */
[----:B---3--:R-:W-:-:S03]  /*13330*/  IMAD.WIDE R12, R9, 0x2, R4 ;  /* 0x00000002090c7825 */ /* 0x008fc600078e0204 */
[----:B------:R0:W-:Y:S01]  /*13340*/  STL.64 [R1+0x2370], R14 ;  /* 0x0023700e01007387 */ /* 0x0001e20000100a00 */
[----:B------:R-:W-:-:S03]  /*13350*/  IMAD.WIDE R18, R9, 0x2, R6 ;  /* 0x0000000209127825 */ /* 0x000fc600078e0206 */
[----:B------:R1:W-:Y:S04]  /*13360*/  STL.64 [R1+0x2358], R12 ;  /* 0x0023580c01007387 */ /* 0x0003e80000100a00 */
[----:B0-----:R-:W3:Y:S01]  /*13370*/  LDL R14, [R1+0xa4] ;  /* 0x0000a400010e7983 */ /* 0x001ee20000100800 */
[----:B-1----:R-:W-:-:S03]  /*13380*/  IMAD.WIDE R12, R2, 0x2, R4 ;  /* 0x00000002020c7825 */ /* 0x002fc600078e0204 */
[----:B------:R0:W-:Y:S04]  /*13390*/  STL.64 [R1+0x2350], R18 ;  /* 0x0023501201007387 */ /* 0x0001e80000100a00 */
[----:B------:R-:W3:Y:S04]  /*133a0*/  LDL R15, [R1+0xa8] ;  /* 0x0000a800010f7983 */ /* 0x000ee80000100800 */
[----:B------:R2:W-:Y:S04]  /*133b0*/  STL.64 [R1+0x2338], R12 ;  /* 0x0023380c01007387 */ /* 0x0005e80000100a00 */
[----:B------:R-:W3:Y:S01]  /*133c0*/  LDL R9, [R1+0xac] ;  /* 0x0000ac0001097983 */ /* 0x000ee20000100800 */
[----:B0-----:R-:W-:-:S05]  /*133d0*/  IMAD.WIDE R18, R2, 0x2, R6 ;  /* 0x0000000202127825 */ /* 0x001fca00078e0206 */
[----:B------:R-:W-:Y:S04]  /*133e0*/  STL.64 [R1+0x2330], R18 ;  /* 0x0023301201007387 */ /* 0x000fe80000100a00 */
[----:B------:R-:W3:Y:S01]  /*133f0*/  LDL R2, [R1+0xb0] ;  /* 0x0000b00001027983 */ /* 0x000ee20000100800 */
[----:B--2---:R-:W-:-:S05]  /*13400*/  IMAD.WIDE R12, R10, 0x2, R4 ;  /* 0x000000020a0c7825 */ /* 0x004fca00078e0204 */
[----:B------:R0:W-:Y:S01]  /*13410*/  STL.64 [R1+0x2318], R12 ;  /* 0x0023180c01007387 */ /* 0x0001e20000100a00 */
[----:B------:R-:W-:-:S03]  /*13420*/  IMAD.WIDE R20, R10, 0x2, R6 ;  /* 0x000000020a147825 */ /* 0x000fc600078e0206 */
[----:B0-----:R-:W2:Y:S01]  /*13430*/  LDL R12, [R1+0xb4] ;  /* 0x0000b400010c7983 */ /* 0x001ea20000100800 */
[----:B------:R-:W-:-:S03]  /*13440*/  IMAD.WIDE R18, R28, 0x2, R4 ;  /* 0x000000021c127825 */ /* 0x000fc600078e0204 */
[----:B------:R-:W-:Y:S01]  /*13450*/  STL.64 [R1+0x2310], R20 ;  /* 0x0023101401007387 */ /* 0x000fe20000100a00 */
[----:B------:R-:W-:-:S03]  /*13460*/  IMAD.WIDE R26, R28, 0x2, R6 ;  /* 0x000000021c1a7825 */ /* 0x000fc600078e0206 */
[----:B------:R0:W-:Y:S04]  /*13470*/  STL.64 [R1+0x22f8], R18 ;  /* 0x0022f81201007387 */ /* 0x0001e80000100a00 */
[----:B------:R-:W-:Y:S01]  /*13480*/  STL.64 [R1+0x22f0], R26 ;  /* 0x0022f01a01007387 */ /* 0x000fe20000100a00 */
[----:B0-----:R-:W-:-:S04]  /*13490*/  IMAD.WIDE R18, R0, 0x2, R4 ;  /* 0x0000000200127825 */ /* 0x001fc800078e0204 */
[----:B------:R-:W-:Y:S02]  /*134a0*/  IMAD.WIDE R20, R0, 0x2, R6 ;  /* 0x0000000200147825 */ /* 0x000fe400078e0206 */
[----:B------:R-:W2:Y:S04]  /*134b0*/  LDL R0, [R1+0xb8] ;  /* 0x0000b80001007983 */ /* 0x000ea80000100800 */
[----:B------:R0:W-:Y:S04]  /*134c0*/  STL.64 [R1+0x22d8], R18 ;  /* 0x0022d81201007387 */ /* 0x0001e80000100a00 */
[----:B------:R1:W-:Y:S01]  /*134d0*/  STL.64 [R1+0x22d0], R20 ;  /* 0x0022d01401007387 */ /* 0x0003e20000100a00 */
[----:B0-----:R-:W-:-:S04]  /*134e0*/  IMAD.WIDE R18, R3, 0x2, R4 ;  /* 0x0000000203127825 */ /* 0x001fc800078e0204 */
[----:B-1----:R-:W-:Y:S02]  /*134f0*/  IMAD.WIDE R20, R3, 0x2, R6 ;  /* 0x0000000203147825 */ /* 0x002fe400078e0206 */
[----:B------:R-:W2:Y:S04]  /*13500*/  LDL R3, [R1+0xbc] ;  /* 0x0000bc0001037983 */ /* 0x000ea80000100800 */
[----:B------:R0:W-:Y:S04]  /*13510*/  STL.64 [R1+0x22b8], R18 ;  /* 0x0022b81201007387 */ /* 0x0001e80000100a00 */
[----:B------:R-:W-:Y:S04]  /*13520*/  STL.64 [R1+0x22b0], R20 ;  /* 0x0022b01401007387 */ /* 0x000fe80000100a00 */
[----:B------:R-:W2:Y:S01]  /*13530*/  LDL R13, [R1+0xc0] ;  /* 0x0000c000010d7983 */ /* 0x000ea20000100800 */
[----:B0-----:R-:W-:-:S03]  /*13540*/  IMAD.WIDE R18, R29, 0x2, R4 ;  /* 0x000000021d127825 */ /* 0x001fc600078e0204 */
[----:B------:R-:W2:Y:S04]  /*13550*/  LDL R28, [R1+0xd0] ;  /* 0x0000d000011c7983 */ /* 0x000ea80000100800 */
[----:B------:R0:W-:Y:S04]  /*13560*/  STL.64 [R1+0x2298], R18 ;  /* 0x0022981201007387 */ /* 0x0001e80000100a00 */
[----:B------:R-:W2:Y:S01]  /*13570*/  LDL R10, [R1+0xc4] ;  /* 0x0000c400010a7983 */ /* 0x000ea20000100800 */
[----:B0-----:R-:W-:-:S03]  /*13580*/  IMAD.WIDE R18, R29, 0x2, R6 ;  /* 0x000000021d127825 */ /* 0x001fc600078e0206 */
[----:B------:R-:W2:Y:S04]  /*13590*/  LDL R29, [R1+0xd4] ;  /* 0x0000d400011d7983 */ /* 0x000ea80000100800 */
[----:B------:R0:W-:Y:S01]  /*135a0*/  STL.64 [R1+0x2290], R18 ;  /* 0x0022901201007387 */ /* 0x0001e20000100a00 */
[----:B----4-:R-:W-:-:S04]  /*135b0*/  IMAD.WIDE R26, R11, 0x2, R4 ;  /* 0x000000020b1a7825 */ /* 0x010fc800078e0204 */
[----:B------:R-:W-:Y:S01]  /*135c0*/  IMAD.WIDE R20, R11, 0x2, R6 ;  /* 0x000000020b147825 */ /* 0x000fe200078e0206 */
[----:B------:R-:W-:Y:S04]  /*135d0*/  STL.64 [R1+0x2278], R26 ;  /* 0x0022781a01007387 */ /* 0x000fe80000100a00 */
[----:B------:R-:W4:Y:S04]  /*135e0*/  LDL R11, [R1+0xc8] ;  /* 0x0000c800010b7983 */ /* 0x000f280000100800 */
[----:B------:R1:W-:Y:S01]  /*135f0*/  STL.64 [R1+0x2270], R20 ;  /* 0x0022701401007387 */ /* 0x0003e20000100a00 */
[----:B0-----:R-:W-:-:S04]  /*13600*/  IMAD.WIDE R18, R8, 0x2, R4 ;  /* 0x0000000208127825 */ /* 0x001fc800078e0204 */
[----:B-1----:R-:W-:Y:S01]  /*13610*/  IMAD.WIDE R20, R8, 0x2, R6 ;  /* 0x0000000208147825 */ /* 0x002fe200078e0206 */
[----:B------:R0:W-:Y:S04]  /*13620*/  STL.64 [R1+0x2258], R18 ;  /* 0x0022581201007387 */ /* 0x0001e80000100a00 */
[----:B------:R-:W4:Y:S04]  /*13630*/  LDL R8, [R1+0xcc] ;  /* 0x0000cc0001087983 */ /* 0x000f280000100800 */
[----:B------:R3:W-:Y:S01]  /*13640*/  STL.64 [R1+0x2250], R20 ;  /* 0x0022501401007387 */ /* 0x0007e20000100a00 */
[----:B0-----:R-:W-:-:S04]  /*13650*/  IMAD.WIDE R18, R17, 0x2, R4 ;  /* 0x0000000211127825 */ /* 0x001fc800078e0204 */
[----:B------:R-:W-:Y:S01]  /*13660*/  IMAD.WIDE R16, R17, 0x2, R6 ;  /* 0x0000000211107825 */ /* 0x000fe200078e0206 */
[----:B------:R0:W-:Y:S04]  /*13670*/  STL.64 [R1+0x2238], R18 ;  /* 0x0022381201007387 */ /* 0x0001e80000100a00 */
[----:B------:R1:W-:Y:S01]  /*13680*/  STL.64 [R1+0x2230], R16 ;  /* 0x0022301001007387 */ /* 0x0003e20000100a00 */
[----:B---3--:R-:W-:-:S04]  /*13690*/  IMAD.WIDE R20, R14, 0x2, R4 ;  /* 0x000000020e147825 */ /* 0x008fc800078e0204 */
[----:B0-----:R-:W-:Y:S01]  /*136a0*/  IMAD.WIDE R18, R14, 0x2, R6 ;  /* 0x000000020e127825 */ /* 0x001fe200078e0206 */
[----:B------:R-:W-:Y:S03]  /*136b0*/  STL.64 [R1+0x2218], R20 ;  /* 0x0022181401007387 */ /* 0x000fe60000100a00 */
[C---:B-1----:R-:W-:Y:S01]  /*136c0*/  IMAD.WIDE R16, R15.reuse, 0x2, R4 ;  /* 0x000000020f107825 */ /* 0x042fe200078e0204 */
[----:B------:R0:W-:Y:S03]  /*136d0*/  STL.64 [R1+0x2210], R18 ;  /* 0x0022101201007387 */ /* 0x0001e60000100a00 */
[----:B------:R-:W-:Y:S01]  /*136e0*/  IMAD.WIDE R14, R15, 0x2, R6 ;  /* 0x000000020f0e7825 */ /* 0x000fe200078e0206 */
[----:B------:R1:W-:Y:S04]  /*136f0*/  STL.64 [R1+0x21f8], R16 ;  /* 0x0021f81001007387 */ /* 0x0003e80000100a00 */
[----:B------:R3:W-:Y:S01]  /*13700*/  STL.64 [R1+0x21f0], R14 ;  /* 0x0021f00e01007387 */ /* 0x0007e20000100a00 */
[----:B0-----:R-:W-:-:S04]  /*13710*/  IMAD.WIDE R18, R9, 0x2, R4 ;  /* 0x0000000209127825 */ /* 0x001fc800078e0204 */
[----:B-1----:R-:W-:Y:S01]  /*13720*/  IMAD.WIDE R16, R9, 0x2, R6 ;  /* 0x0000000209107825 */ /* 0x002fe200078e0206 */
[----:B------:R-:W-:Y:S04]  /*13730*/  STL.64 [R1+0x21d8], R18 ;  /* 0x0021d81201007387 */ /* 0x000fe80000100a00 */
[----:B------:R-:W4:Y:S01]  /*13740*/  LDL R9, [R1+0xd8] ;  /* 0x0000d80001097983 */ /* 0x000f220000100800 */
[----:B---3--:R-:W-:-:S03]  /*13750*/  IMAD.WIDE R14, R2, 0x2, R4 ;  /* 0x00000002020e7825 */ /* 0x008fc600078e0204 */
[----:B------:R0:W-:Y:S04]  /*13760*/  STL.64 [R1+0x21d0], R16 ;  /* 0x0021d01001007387 */ /* 0x0001e80000100a00 */
[----:B------:R2:W-:Y:S01]  /*13770*/  STL.64 [R1+0x21b8], R14 ;  /* 0x0021b80e01007387 */ /* 0x0005e20000100a00 */
[----:B0-----:R-:W-:-:S03]  /*13780*/  IMAD.WIDE R16, R2, 0x2, R6 ;  /* 0x0000000202107825 */ /* 0x001fc600078e0206 */
[----:B------:R-:W3:Y:S04]  /*13790*/  LDL R2, [R1+0xdc] ;  /* 0x0000dc0001027983 */ /* 0x000ee80000100800 */
[----:B------:R0:W-:Y:S01]  /*137a0*/  STL.64 [R1+0x21b0], R16 ;  /* 0x0021b01001007387 */ /* 0x0001e20000100a00 */
[----:B--2---:R-:W-:-:S04]  /*137b0*/  IMAD.WIDE R14, R12, 0x2, R4 ;  /* 0x000000020c0e7825 */ /* 0x004fc800078e0204 */
[----:B0-----:R-:W-:Y:S01]  /*137c0*/  IMAD.WIDE R16, R12, 0x2, R6 ;  /* 0x000000020c107825 */ /* 0x001fe200078e0206 */
[----:B------:R0:W-:Y:S04]  /*137d0*/  STL.64 [R1+0x2198], R14 ;  /* 0x0021980e01007387 */ /* 0x0001e80000100a00 */
[----:B0-----:R-:W2:Y:S04]  /*137e0*/  LDL R14, [R1+0xe0] ;  /* 0x0000e000010e7983 */ /* 0x001ea80000100800 */
[----:B------:R0:W-:Y:S01]  /*137f0*/  STL.64 [R1+0x2190], R16 ;  /* 0x0021901001007387 */ /* 0x0001e20000100a00 */
[----:B------:R-:W-:-:S04]  /*13800*/  IMAD.WIDE R18, R0, 0x2, R4 ;  /* 0x0000000200127825 */ /* 0x000fc800078e0204 */
[----:B0-----:R-:W-:Y:S02]  /*13810*/  IMAD.WIDE R16, R0, 0x2, R6 ;  /* 0x0000000200107825 */ /* 0x001fe400078e0206 */
[----:B------:R-:W2:Y:S04]  /*13820*/  LDL R0, [R1+0xe4] ;  /* 0x0000e40001007983 */ /* 0x000ea80000100800 */
[----:B------:R0:W-:Y:S04]  /*13830*/  STL.64 [R1+0x2178], R18 ;  /* 0x0021781201007387 */ /* 0x0001e80000100a00 */
[----:B------:R1:W-:Y:S04]  /*13840*/  STL.64 [R1+0x2170], R16 ;  /* 0x0021701001007387 */ /* 0x0003e80000100a00 */
[----:B------:R-:W2:Y:S01]  /*13850*/  LDL R15, [R1+0xe8] ;  /* 0x0000e800010f7983 */ /* 0x000ea20000100800 */
[----:B0-----:R-:W-:-:S04]  /*13860*/  IMAD.WIDE R18, R3, 0x2, R4 ;  /* 0x0000000203127825 */ /* 0x001fc800078e0204 */
[----:B-1----:R-:W-:Y:S01]  /*13870*/  IMAD.WIDE R16, R3, 0x2, R6 ;  /* 0x0000000203107825 */ /* 0x002fe200078e0206 */
[----:B------:R0:W-:Y:S04]  /*13880*/  STL.64 [R1+0x2158], R18 ;  /* 0x0021581201007387 */ /* 0x0001e80000100a00 */
[----:B------:R1:W-:Y:S04]  /*13890*/  STL.64 [R1+0x2150], R16 ;  /* 0x0021501001007387 */ /* 0x0003e80000100a00 */
[----:B------:R-:W2:Y:S01]  /*138a0*/  LDL R3, [R1+0xec] ;  /* 0x0000ec0001037983 */ /* 0x000ea20000100800 */
[----:B0-----:R-:W-:-:S05]  /*138b0*/  IMAD.WIDE R18, R13, 0x2, R4 ;  /* 0x000000020d127825 */ /* 0x001fca00078e0204 */
[----:B------:R0:W-:Y:S01]  /*138c0*/  STL.64 [R1+0x2138], R18 ;  /* 0x0021381201007387 */ /* 0x0001e20000100a00 */
[----:B-1----:R-:W-:-:S03]  /*138d0*/  IMAD.WIDE R16, R13, 0x2, R6 ;  /* 0x000000020d107825 */ /* 0x002fc600078e0206 */
[----:B------:R-:W2:Y:S04]  /*138e0*/  LDL R12, [R1+0xf0] ;  /* 0x0000f000010c7983 */ /* 0x000ea80000100800 */
[----:B------:R1:W-:Y:S01]  /*138f0*/  STL.64 [R1+0x2130], R16 ;  /* 0x0021301001007387 */ /* 0x0003e20000100a00 */
[----:B0-----:R-:W-:-:S05]  /*13900*/  IMAD.WIDE R18, R10, 0x2, R4 ;  /* 0x000000020a127825 */ /* 0x001fca00078e0204 */
[----:B------:R0:W-:Y:S04]  /*13910*/  STL.64 [R1+0x2118], R18 ;  /* 0x0021181201007387 */ /* 0x0001e80000100a00 */
[----:B------:R-:W2:Y:S01]  /*13920*/  LDL R13, [R1+0xf4] ;  /* 0x0000f400010d7983 */ /* 0x000ea20000100800 */
[----:B-1----:R-:W-:-:S05]  /*13930*/  IMAD.WIDE R16, R10, 0x2, R6 ;  /* 0x000000020a107825 */ /* 0x002fca00078e0206 */
[----:B------:R1:W-:Y:S01]  /*13940*/  STL.64 [R1+0x2110], R16 ;  /* 0x0021101001007387 */ /* 0x0003e20000100a00 */
[----:B----4-:R-:W-:-:S05]  /*13950*/  IMAD.WIDE R20, R11, 0x2, R4 ;  /* 0x000000020b147825 */ /* 0x010fca00078e0204 */
[----:B------:R-:W-:Y:S04]  /*13960*/  STL.64 [R1+0x20f8], R20 ;  /* 0x0020f81401007387 */ /* 0x000fe80000100a00 */
[----:B------:R-:W4:Y:S01]  /*13970*/  LDL R10, [R1+0xf8] ;  /* 0x0000f800010a7983 */ /* 0x000f220000100800 */
[----:B0-----:R-:W-:-:S05]  /*13980*/  IMAD.WIDE R18, R11, 0x2, R6 ;  /* 0x000000020b127825 */ /* 0x001fca00078e0206 */
[----:B------:R0:W-:Y:S01]  /*13990*/  STL.64 [R1+0x20f0], R18 ;  /* 0x0020f01201007387 */ /* 0x0001e20000100a00 */
[----:B-1----:R-:W-:-:S05]  /*139a0*/  IMAD.WIDE R16, R8, 0x2, R4 ;  /* 0x0000000208107825 */ /* 0x002fca00078e0204 */
[----:B------:R1:W-:Y:S04]  /*139b0*/  STL.64 [R1+0x20d8], R16 ;  /* 0x0020d81001007387 */ /* 0x0003e80000100a00 */
[----:B------:R-:W4:Y:S01]  /*139c0*/  LDL R11, [R1+0xfc] ;  /* 0x0000fc00010b7983 */ /* 0x000f220000100800 */
[----:B0-----:R-:W-:-:S04]  /*139d0*/  IMAD.WIDE R18, R8, 0x2, R6 ;  /* 0x0000000208127825 */ /* 0x001fc800078e0206 */
[----:B------:R-:W-:-:S04]  /*139e0*/  IMAD.WIDE R20, R28, 0x2, R6 ;  /* 0x000000021c147825 */ /* 0x000fc800078e0206 */
[--C-:B-1----:R-:W-:Y:S01]  /*139f0*/  IMAD.WIDE R16, R28, 0x2, R4.reuse ;  /* 0x000000021c107825 */ /* 0x102fe200078e0204 */
[----:B------:R0:W-:Y:S04]  /*13a00*/  STL.64 [R1+0x20d0], R18 ;  /* 0x0020d01201007387 */ /* 0x0001e80000100a00 */
[----:B------:R1:W-:Y:S04]  /*13a10*/  STL.64 [R1+0x20b8], R16 ;  /* 0x0020b81001007387 */ /* 0x0003e80000100a00 */
[----:B------:R-:W-:Y:S04]  /*13a20*/  STL.64 [R1+0x20b0], R20 ;  /* 0x0020b01401007387 */ /* 0x000fe80000100a00 */
[----:B------:R-:W4:Y:S01]  /*13a30*/  LDL R8, [R1+0x100] ;  /* 0x0001000001087983 */ /* 0x000f220000100800 */
[----:B0-----:R-:W-:-:S04]  /*13a40*/  IMAD.WIDE R18, R29, 0x2, R4 ;  /* 0x000000021d127825 */ /* 0x001fc800078e0204 */
[----:B-1----:R-:W-:Y:S01]  /*13a50*/  IMAD.WIDE R16, R29, 0x2, R6 ;  /* 0x000000021d107825 */ /* 0x002fe200078e0206 */
[----:B------:R0:W-:Y:S04]  /*13a60*/  STL.64 [R1+0x2098], R18 ;  /* 0x0020981201007387 */ /* 0x0001e80000100a00 */
[----:B------:R-:W-:Y:S04]  /*13a70*/  STL [R1+0x2b10], R29 ;  /* 0x002b101d01007387 */ /* 0x000fe80000100800 */
[----:B------:R1:W-:Y:S01]  /*13a80*/  STL.64 [R1+0x2090], R16 ;  /* 0x0020901001007387 */ /* 0x0003e20000100a00 */
[----:B0-----:R-:W-:-:S04]  /*13a90*/  IMAD.WIDE R18, R9, 0x2, R4 ;  /* 0x0000000209127825 */ /* 0x001fc800078e0204 */
[----:B-1----:R-:W-:Y:S02]  /*13aa0*/  IMAD.WIDE R16, R9, 0x2, R6 ;  /* 0x0000000209107825 */ /* 0x002fe400078e0206 */
[----:B------:R-:W4:Y:S04]  /*13ab0*/  LDL R9, [R1+0x104] ;  /* 0x0001040001097983 */ /* 0x000f280000100800 */
[----:B------:R0:W-:Y:S04]  /*13ac0*/  STL.64 [R1+0x2078], R18 ;  /* 0x0020781201007387 */ /* 0x0001e80000100a00 */
[----:B------:R2:W-:Y:S01]  /*13ad0*/  STL.64 [R1+0x2070], R16 ;  /* 0x0020701001007387 */ /* 0x0005e20000100a00 */
[----:B---3--:R-:W-:-:S04]  /*13ae0*/  IMAD.WIDE R20, R2, 0x2, R4 ;  /* 0x0000000202147825 */ /* 0x008fc800078e0204 */
[----:B0-----:R-:W-:Y:S01]  /*13af0*/  IMAD.WIDE R18, R2, 0x2, R6 ;  /* 0x0000000202127825 */ /* 0x001fe200078e0206 */
[----:B------:R0:W-:Y:S04]  /*13b00*/  STL.64 [R1+0x2058], R20 ;  /* 0x0020581401007387 */ /* 0x0001e80000100a00 */
[----:B------:R-:W3:Y:S04]  /*13b10*/  LDL R2, [R1+0x108] ;  /* 0x0001080001027983 */ /* 0x000ee80000100800 */
[----:B------:R1:W-:Y:S01]  /*13b20*/  STL.64 [R1+0x2050], R18 ;  /* 0x0020501201007387 */ /* 0x0003e20000100a00 */
[----:B--2---:R-:W-:-:S04]  /*13b30*/  IMAD.WIDE R16, R14, 0x2, R4 ;  /* 0x000000020e107825 */ /* 0x004fc800078e0204 */
[----:B0-----:R-:W-:Y:S01]  /*13b40*/  IMAD.WIDE R20, R14, 0x2, R6 ;  /* 0x000000020e147825 */ /* 0x001fe200078e0206 */
[----:B------:R0:W-:Y:S04]  /*13b50*/  STL.64 [R1+0x2038], R16 ;  /* 0x0020381001007387 */ /* 0x0001e80000100a00 */
[----:B------:R2:W-:Y:S01]  /*13b60*/  STL.64 [R1+0x2030], R20 ;  /* 0x0020301401007387 */ /* 0x0005e20000100a00 */
[----:B-1----:R-:W-:-:S04]  /*13b70*/  IMAD.WIDE R18, R0, 0x2, R4 ;  /* 0x0000000200127825 */ /* 0x002fc800078e0204 */
[----:B0-----:R-:W-:Y:S02]  /*13b80*/  IMAD.WIDE R16, R0, 0x2, R6 ;  /* 0x0000000200107825 */ /* 0x001fe400078e0206 */
[----:B------:R-:W3:Y:S04]  /*13b90*/  LDL R0, [R1+0x10c] ;  /* 0x00010c0001007983 */ /* 0x000ee80000100800 */
[----:B------:R0:W-:Y:S01]  /*13ba0*/  STL.64 [R1+0x2018], R18 ;  /* 0x0020181201007387 */ /* 0x0001e20000100a00 */
[----:B--2---:R-:W-:-:S03]  /*13bb0*/  IMAD.WIDE R20, R15, 0x2, R4 ;  /* 0x000000020f147825 */ /* 0x004fc600078e0204 */
[----:B------:R1:W-:Y:S04]  /*13bc0*/  STL.64 [R1+0x2010], R16 ;  /* 0x0020101001007387 */ /* 0x0003e80000100a00 */
[----:B------:R-:W-:Y:S01]  /*13bd0*/  STL.64 [R1+0x1ff8], R20 ;  /* 0x001ff81401007387 */ /* 0x000fe20000100a00 */
[----:B0-----:R-:W-:-:S05]  /*13be0*/  IMAD.WIDE R18, R15, 0x2, R6 ;  /* 0x000000020f127825 */ /* 0x001fca00078e0206 */
[----:B------:R0:W-:Y:S01]  /*13bf0*/  STL.64 [R1+0x1ff0], R18 ;  /* 0x001ff01201007387 */ /* 0x0001e20000100a00 */
[----:B-1----:R-:W-:-:S04]  /*13c00*/  IMAD.WIDE R16, R3, 0x2, R4 ;  /* 0x0000000203107825 */ /* 0x002fc800078e0204 */
[----:B------:R-:W-:Y:S02]  /*13c10*/  IMAD.WIDE R14, R3, 0x2, R6 ;  /* 0x00000002030e7825 */ /* 0x000fe400078e0206 */
[----:B------:R-:W2:Y:S04]  /*13c20*/  LDL R3, [R1+0x110] ;  /* 0x0001100001037983 */ /* 0x000ea80000100800 */
[----:B------:R1:W-:Y:S01]  /*13c30*/  STL.64 [R1+0x1fd8], R16 ;  /* 0x001fd81001007387 */ /* 0x0003e20000100a00 */
[----:B0-----:R-:W-:-:S03]  /*13c40*/  IMAD.WIDE R18, R12, 0x2, R4 ;  /* 0x000000020c127825 */ /* 0x001fc600078e0204 */
[----:B------:R0:W-:Y:S04]  /*13c50*/  STL.64 [R1+0x1fd0], R14 ;  /* 0x001fd00e01007387 */ /* 0x0001e80000100a00 */
[----:B------:R0:W-:Y:S04]  /*13c60*/  STL.64 [R1+0x1fb8], R18 ;  /* 0x001fb81201007387 */ /* 0x0001e80000100a00 */
[----:B------:R-:W2:Y:S01]  /*13c70*/  LDL R21, [R1+0x114] ;  /* 0x0001140001157983 */ /* 0x000ea20000100800 */
[----:B-1----:R-:W-:-:S04]  /*13c80*/  IMAD.WIDE R16, R12, 0x2, R6 ;  /* 0x000000020c107825 */ /* 0x002fc800078e0206 */
[C---:B0-----:R-:W-:Y:S01]  /*13c90*/  IMAD.WIDE R14, R13.reuse, 0x2, R4 ;  /* 0x000000020d0e7825 */ /* 0x041fe200078e0204 */
[----:B------:R-:W-:Y:S04]  /*13ca0*/  STL.64 [R1+0x1fb0], R16 ;  /* 0x001fb01001007387 */ /* 0x000fe80000100a00 */
[----:B------:R4:W-:Y:S04]  /*13cb0*/  STL.64 [R1+0x1f98], R14 ;  /* 0x001f980e01007387 */ /* 0x0009e80000100a00 */
[----:B------:R-:W2:Y:S01]  /*13cc0*/  LDL R18, [R1+0x118] ;  /* 0x0001180001127983 */ /* 0x000ea20000100800 */
[----:B------:R-:W-:-:S05]  /*13cd0*/  IMAD.WIDE R12, R13, 0x2, R6 ;  /* 0x000000020d0c7825 */ /* 0x000fca00078e0206 */
[----:B------:R0:W-:Y:S04]  /*13ce0*/  STL.64 [R1+0x1f90], R12 ;  /* 0x001f900c01007387 */ /* 0x0001e80000100a00 */
[----:B------:R-:W2:Y:S01]  /*13cf0*/  LDL R19, [R1+0x11c] ;  /* 0x00011c0001137983 */ /* 0x000ea20000100800 */
[----:B----4-:R-:W-:-:S04]  /*13d00*/  IMAD.WIDE R14, R10, 0x2, R4 ;  /* 0x000000020a0e7825 */ /* 0x010fc800078e0204 */
[----:B0-----:R-:W-:Y:S01]  /*13d10*/  IMAD.WIDE R12, R10, 0x2, R6 ;  /* 0x000000020a0c7825 */ /* 0x001fe200078e0206 */
[----:B------:R0:W-:Y:S04]  /*13d20*/  STL.64 [R1+0x1f78], R14 ;  /* 0x001f780e01007387 */ /* 0x0001e80000100a00 */
[----:B------:R1:W-:Y:S04]  /*13d30*/  STL.64 [R1+0x1f70], R12 ;  /* 0x001f700c01007387 */ /* 0x0003e80000100a00 */
[----:B------:R-:W4:Y:S01]  /*13d40*/  LDL R16, [R1+0x120] ;  /* 0x0001200001107983 */ /* 0x000f220000100800 */
[----:B0-----:R-:W-:-:S05]  /*13d50*/  IMAD.WIDE R14, R11, 0x2, R4 ;  /* 0x000000020b0e7825 */ /* 0x001fca00078e0204 */
[----:B------:R0:W-:Y:S01]  /*13d60*/  STL.64 [R1+0x1f58], R14 ;  /* 0x001f580e01007387 */ /* 0x0001e20000100a00 */
[----:B-1----:R-:W-:-:S03]  /*13d70*/  IMAD.WIDE R12, R11, 0x2, R6 ;  /* 0x000000020b0c7825 */ /* 0x002fc600078e0206 */
[----:B------:R-:W4:Y:S04]  /*13d80*/  LDL R17, [R1+0x124] ;  /* 0x0001240001117983 */ /* 0x000f280000100800 */
[----:B------:R1:W-:Y:S04]  /*13d90*/  STL.64 [R1+0x1f50], R12 ;  /* 0x001f500c01007387 */ /* 0x0003e80000100a00 */
[----:B0-----:R-:W4:Y:S01]  /*13da0*/  LDL R14, [R1+0x128] ;  /* 0x00012800010e7983 */ /* 0x001f220000100800 */
[----:B------:R-:W-:-:S05]  /*13db0*/  IMAD.WIDE R10, R8, 0x2, R4 ;  /* 0x00000002080a7825 */ /* 0x000fca00078e0204 */
[----:B------:R-:W-:Y:S01]  /*13dc0*/  STL.64 [R1+0x1f38], R10 ;  /* 0x001f380a01007387 */ /* 0x000fe20000100a00 */
[----:B-1----:R-:W-:-:S03]  /*13dd0*/  IMAD.WIDE R12, R8, 0x2, R6 ;  /* 0x00000002080c7825 */ /* 0x002fc600078e0206 */
[----:B------:R-:W4:Y:S04]  /*13de0*/  LDL R15, [R1+0x12c] ;  /* 0x00012c00010f7983 */ /* 0x000f280000100800 */
[----:B------:R0:W-:Y:S04]  /*13df0*/  STL.64 [R1+0x1f30], R12 ;  /* 0x001f300c01007387 */ /* 0x0001e80000100a00 */
[----:B0-----:R-:W4:Y:S01]  /*13e00*/  LDL R12, [R1+0x130] ;  /* 0x00013000010c7983 */ /* 0x001f220000100800 */
[----:B------:R-:W-:-:S05]  /*13e10*/  IMAD.WIDE R10, R9, 0x2, R4 ;  /* 0x00000002090a7825 */ /* 0x000fca00078e0204 */
[----:B------:R0:W-:Y:S01]  /*13e20*/  STL.64 [R1+0x1f18], R10 ;  /* 0x001f180a01007387 */ /* 0x0001e20000100a00 */
[----:B------:R-:W-:-:S03]  /*13e30*/  IMAD.WIDE R8, R9, 0x2, R6 ;  /* 0x0000000209087825 */ /* 0x000fc600078e0206 */
[----:B------:R-:W4:Y:S04]  /*13e40*/  LDL R13, [R1+0x134] ;  /* 0x00013400010d7983 */ /* 0x000f280000100800 */
[----:B------:R1:W-:Y:S04]  /*13e50*/  STL.64 [R1+0x1f10], R8 ;  /* 0x001f100801007387 */ /* 0x0003e80000100a00 */
[----:B0-----:R-:W4:Y:S01]  /*13e60*/  LDL R10, [R1+0x138] ;  /* 0x00013800010a7983 */ /* 0x001f220000100800 */
[----:B---3--:R-:W-:-:S05]  /*13e70*/  IMAD.WIDE R26, R2, 0x2, R4 ;  /* 0x00000002021a7825 */ /* 0x008fca00078e0204 */
[----:B------:R-:W-:Y:S01]  /*13e80*/  STL.64 [R1+0x1ef8], R26 ;  /* 0x001ef81a01007387 */ /* 0x000fe20000100a00 */
[----:B-1----:R-:W-:-:S03]  /*13e90*/  IMAD.WIDE R8, R2, 0x2, R6 ;  /* 0x0000000202087825 */ /* 0x002fc600078e0206 */
[----:B------:R-:W3:Y:S04]  /*13ea0*/  LDL R11, [R1+0x13c] ;  /* 0x00013c00010b7983 */ /* 0x000ee80000100800 */
[----:B------:R0:W-:Y:S04]  /*13eb0*/  STL.64 [R1+0x1ef0], R8 ;  /* 0x001ef00801007387 */ /* 0x0001e80000100a00 */
[----:B0-----:R-:W3:Y:S01]  /*13ec0*/  LDL R8, [R1+0x140] ;  /* 0x0001400001087983 */ /* 0x001ee20000100800 */
[----:B------:R-:W-:-:S05]  /*13ed0*/  IMAD.WIDE R26, R0, 0x2, R4 ;  /* 0x00000002001a7825 */ /* 0x000fca00078e0204 */
[----:B------:R0:W-:Y:S04]  /*13ee0*/  STL.64 [R1+0x1ed8], R26 ;  /* 0x001ed81a01007387 */ /* 0x0001e80000100a00 */
[----:B------:R-:W3:Y:S04]  /*13ef0*/  LDL R9, [R1+0x144] ;  /* 0x0001440001097983 */ /* 0x000ee80000100800 */
[----:B------:R-:W3:Y:S01]  /*13f00*/  LDL.LU R2, [R1+0x148] ;  /* 0x0001480001027983 */ /* 0x000ee20000300800 */
[----:B0-----:R-:W-:-:S05]  /*13f10*/  IMAD.WIDE R26, R0, 0x2, R6 ;  /* 0x00000002001a7825 */ /* 0x001fca00078e0206 */
[----:B------:R2:W-:Y:S04]  /*13f20*/  STL.64 [R1+0x1ed0], R26 ;  /* 0x001ed01a01007387 */ /* 0x0005e80000100a00 */
[----:B------:R-:W3:Y:S01]  /*13f30*/  LDL.LU R0, [R1+0x14c] ;  /* 0x00014c0001007983 */ /* 0x000ee20000300800 */
[----:B--2---:R-:W-:-:S05]  /*13f40*/  IMAD.WIDE R26, R3, 0x2, R4 ;  /* 0x00000002031a7825 */ /* 0x004fca00078e0204 */
[----:B------:R0:W-:Y:S02]  /*13f50*/  STL.64 [R1+0x1eb8], R26 ;  /* 0x001eb81a01007387 */ /* 0x0001e40000100a00 */
[----:B0-----:R-:W-:Y:S02]  /*13f60*/  IMAD.WIDE R26, R3, 0x2, R6 ;  /* 0x00000002031a7825 */ /* 0x001fe400078e0206 */
[----:B------:R-:W2:Y:S04]  /*13f70*/  LDL.LU R3, [R1+0x150] ;  /* 0x0001500001037983 */ /* 0x000ea80000300800 */
[----:B------:R0:W-:Y:S02]  /*13f80*/  STL.64 [R1+0x1eb0], R26 ;  /* 0x001eb01a01007387 */ /* 0x0001e40000100a00 */
[----:B0-----:R-:W-:-:S05]  /*13f90*/  IMAD.WIDE R26, R21, 0x2, R4 ;  /* 0x00000002151a7825 */ /* 0x001fca00078e0204 */
[----:B------:R0:W-:Y:S02]  /*13fa0*/  STL.64 [R1+0x1e98], R26 ;  /* 0x001e981a01007387 */ /* 0x0001e40000100a00 */
[----:B0-----:R-:W-:-:S04]  /*13fb0*/  IMAD.WIDE R26, R21, 0x2, R6 ;  /* 0x00000002151a7825 */ /* 0x001fc800078e0206 */
[C---:B------:R-:W-:Y:S01]  /*13fc0*/  IMAD.WIDE R20, R18.reuse, 0x2, R4 ;  /* 0x0000000212147825 */ /* 0x040fe200078e0204 */
[----:B------:R0:W-:Y:S04]  /*13fd0*/  STL.64 [R1+0x1e90], R26 ;  /* 0x001e901a01007387 */ /* 0x0001e80000100a00 */
[----:B0-----:R-:W2:Y:S04]  /*13fe0*/  LDL.64 R26, [R1+0x448] ;  /* 0x00044800011a7983 */ /* 0x001ea80000100a00 */
[----:B------:R0:W-:Y:S02]  /*13ff0*/  STL.64 [R1+0x1e78], R20 ;  /* 0x001e781401007387 */ /* 0x0001e40000100a00 */
[----:B0-----:R-:W-:-:S05]  /*14000*/  IMAD.WIDE R20, R18, 0x2, R6 ;  /* 0x0000000212147825 */ /* 0x001fca00078e0206 */
[----:B------:R0:W-:Y:S02]  /*14010*/  STL.64 [R1+0x1e70], R20 ;  /* 0x001e701401007387 */ /* 0x0001e40000100a00 */
[----:B0-----:R-:W-:-:S04]  /*14020*/  IMAD.WIDE R20, R19, 0x2, R4 ;  /* 0x0000000213147825 */ /* 0x001fc800078e0204 */
[----:B------:R-:W-:Y:S01]  /*14030*/  IMAD.WIDE R18, R19, 0x2, R6 ;  /* 0x0000000213127825 */ /* 0x000fe200078e0206 */
[----:B------:R0:W-:Y:S04]  /*14040*/  STL.64 [R1+0x1e58], R20 ;  /* 0x001e581401007387 */ /* 0x0001e80000100a00 */
[----:B0-----:R-:W2:Y:S04]  /*14050*/  LDL.LU.64 R20, [R1+0x2b78] ;  /* 0x002b780001147983 */ /* 0x001ea80000300a00 */
[----:B------:R4:W-:Y:S02]  /*14060*/  STL.64 [R1+0x1e50], R18 ;  /* 0x001e501201007387 */ /* 0x0009e40000100a00 */
[----:B----4-:R-:W-:-:S05]  /*14070*/  IMAD.WIDE R18, R16, 0x2, R4 ;  /* 0x0000000210127825 */ /* 0x010fca00078e0204 */
[----:B------:R0:W-:Y:S02]  /*14080*/  STL.64 [R1+0x1e38], R18 ;  /* 0x001e381201007387 */ /* 0x0001e40000100a00 */
[----:B0-----:R-:W-:-:S05]  /*14090*/  IMAD.WIDE R18, R16, 0x2, R6 ;  /* 0x0000000210127825 */ /* 0x001fca00078e0206 */
[----:B------:R0:W-:Y:S02]  /*140a0*/  STL.64 [R1+0x1e30], R18 ;  /* 0x001e301201007387 */ /* 0x0001e40000100a00 */
[----:B0-----:R-:W-:-:S04]  /*140b0*/  IMAD.WIDE R18, R17, 0x2, R4 ;  /* 0x0000000211127825 */ /* 0x001fc800078e0204 */
[----:B------:R-:W-:Y:S01]  /*140c0*/  IMAD.WIDE R16, R17, 0x2, R6 ;  /* 0x0000000211107825 */ /* 0x000fe200078e0206 */
[----:B------:R0:W-:Y:S04]  /*140d0*/  STL.64 [R1+0x1e18], R18 ;  /* 0x001e181201007387 */ /* 0x0001e80000100a00 */
[----:B0-----:R-:W4:Y:S04]  /*140e0*/  LDL.LU.64 R18, [R1+0x2b70] ;  /* 0x002b700001127983 */ /* 0x001f280000300a00 */
[----:B------:R0:W-:Y:S02]  /*140f0*/  STL.64 [R1+0x1e10], R16 ;  /* 0x001e101001007387 */ /* 0x0001e40000100a00 */
[----:B0-----:R-:W-:-:S05]  /*14100*/  IMAD.WIDE R16, R14, 0x2, R4 ;  /* 0x000000020e107825 */ /* 0x001fca00078e0204 */
        /* <DEDUP_REMOVED lines=21> */
[----:B---3--:R-:W-:-:S04]  /*14260*/  IMAD.WIDE R12, R11, 0x2, R4 ;  /* 0x000000020b0c7825 */ /* 0x008fc800078e0204 */
[----:B------:R-:W-:Y:S01]  /*14270*/  IMAD.WIDE R10, R11, 0x2, R6 ;  /* 0x000000020b0a7825 */ /* 0x000fe200078e0206 */
[----:B------:R0:W-:Y:S04]  /*14280*/  STL.64 [R1+0x1d58], R12 ;  /* 0x001d580c01007387 */ /* 0x0001e80000100a00 */
[----:B0-----:R-:W3:Y:S04]  /*14290*/  LDL.LU.64 R12, [R1+0x2b58] ;  /* 0x002b5800010c7983 */ /* 0x001ee80000300a00 */
        /* <DEDUP_REMOVED lines=14> */
[----:B0-----:R-:W-:-:S05]  /*14380*/  IMAD.WIDE R8, R0, 0x2, R4 ;  /* 0x0000000200087825 */ /* 0x001fca00078e0204 */
[----:B------:R0:W-:Y:S01]  /*14390*/  STL.64 [R1+0x1cd8], R8 ;  /* 0x001cd80801007387 */ /* 0x0001e20000100a00 */
[----:B--2---:R-:W-:-:S04]  /*143a0*/  IMAD.WIDE R4, R3, 0x2, R4 ;  /* 0x0000000203047825 */ /* 0x004fc800078e0204 */
[----:B0-----:R-:W-:-:S05]  /*143b0*/  IMAD.WIDE R8, R0, 0x2, R6 ;  /* 0x0000000200087825 */ /* 0x001fca00078e0206 */
[----:B------:R0:W-:Y:S04]  /*143c0*/  STL.64 [R1+0x1cd0], R8 ;  /* 0x001cd00801007387 */ /* 0x0001e80000100a00 */
[----:B0-----:R-:W2:Y:S04]  /*143d0*/  LDL.LU.64 R8, [R1+0x2b48] ;  /* 0x002b480001087983 */ /* 0x001ea80000300a00 */
[----:B------:R0:W-:Y:S04]  /*143e0*/  STL.64 [R1+0x1cb8], R4 ;  /* 0x001cb80401007387 */ /* 0x0001e80000100a00 */
[----:B0-----:R-:W2:Y:S01]  /*143f0*/  LDL.LU.64 R4, [R1+0x2b40] ;  /* 0x002b400001047983 */ /* 0x001ea20000300a00 */
[----:B------:R-:W-:-:S03]  /*14400*/  IMAD.WIDE R6, R3, 0x2, R6 ;  /* 0x0000000203067825 */ /* 0x000fc600078e0206 */
[----:B------:R-:W-:Y:S04]  /*14410*/  STL [R1+0x2a5c], R3 ;  /* 0x002a5c0301007387 */ /* 0x000fe80000100800 */
[----:B------:R2:W-:Y:S02]  /*14420*/  STL.64 [R1+0x1cb0], R6 ;  /* 0x001cb00601007387 */ /* 0x0005e40000100a00 */
[----:B--2---:R-:W-:-:S05]  /*14430*/  IMAD.WIDE R6, R4, 0x2, R26 ;  /* 0x0000000204067825 */ /* 0x004fca00078e021a */
[----:B------:R0:W-:Y:S02]  /*14440*/  STL.64 [R1+0x2a28], R6 ;  /* 0x002a280601007387 */ /* 0x0001e40000100a00 */
[----:B0-----:R-:W-:-:S05]  /*14450*/  IMAD.WIDE R6, R5, 0x2, R26 ;  /* 0x0000000205067825 */ /* 0x001fca00078e021a */
[----:B------:R0:W-:Y:S04]  /*14460*/  STL.64 [R1+0x2a08], R6 ;  /* 0x002a080601007387 */ /* 0x0001e80000100a00 */
[----:B0-----:R-:W2:Y:S04]  /*14470*/  LDL.LU.64 R6, [R1+0x2b38] ;  /* 0x002b380001067983 */ /* 0x001ea80000300a00 */
[----:B------:R2:W-:Y:S02]  /*14480*/  STL.64 [R1+0x2aa0], R4 ;  /* 0x002aa00401007387 */ /* 0x0005e40000100a00 */
[----:B--2---:R-:W-:-:S05]  /*14490*/  IMAD.WIDE R4, R6, 0x2, R26 ;  /* 0x0000000206047825 */ /* 0x004fca00078e021a */
[----:B------:R0:W-:Y:S04]  /*144a0*/  STL.64 [R1+0x29e8], R4 ;  /* 0x0029e80401007387 */ /* 0x0001e80000100a00 */
[----:B------:R1:W-:Y:S01]  /*144b0*/  STL.64 [R1+0x2aa8], R6 ;  /* 0x002aa80601007387 */ /* 0x0003e20000100a00 */
[----:B0-----:R-:W-:-:S04]  /*144c0*/  IMAD.WIDE R4, R7, 0x2, R26 ;  /* 0x0000000207047825 */ /* 0x001fc800078e021a */
[--C-:B-1----:R-:W-:Y:S01]  /*144d0*/  IMAD.WIDE R6, R8, 0x2, R26.reuse ;  /* 0x0000000208067825 */ /* 0x102fe200078e021a */
[----:B------:R0:W-:Y:S04]  /*144e0*/  STL.64 [R1+0x29c8], R4 ;  /* 0x0029c80401007387 */ /* 0x0001e80000100a00 */
[----:B------:R-:W-:Y:S04]  /*144f0*/  STL.64 [R1+0x2ab0], R8 ;  /* 0x002ab00801007387 */ /* 0x000fe80000100a00 */
[----:B------:R3:W-:Y:S01]  /*14500*/  STL.64 [R1+0x29a8], R6 ;  /* 0x0029a80601007387 */ /* 0x0007e20000100a00 */
[----:B0-----:R-:W-:-:S05]  /*14510*/  IMAD.WIDE R4, R9, 0x2, R26 ;  /* 0x0000000209047825 */ /* 0x001fca00078e021a */
[----:B------:R0:W-:Y:S01]  /*14520*/  STL.64 [R1+0x2988], R4 ;  /* 0x0029880401007387 */ /* 0x0001e20000100a00 */
[----:B---3--:R-:W-:-:S03]  /*14530*/  IMAD.WIDE R6, R10, 0x2, R26 ;  /* 0x000000020a067825 */ /* 0x008fc600078e021a */
[----:B------:R1:W-:Y:S04]  /*14540*/  STL.64 [R1+0x2a98], R10 ;  /* 0x002a980a01007387 */ /* 0x0003e80000100a00 */
[----:B------:R-:W-:Y:S01]  /*14550*/  STL.64 [R1+0x2968], R6 ;  /* 0x0029680601007387 */ /* 0x000fe20000100a00 */
[----:B0-----:R-:W-:-:S03]  /*14560*/  IMAD.WIDE R4, R11, 0x2, R26 ;  /* 0x000000020b047825 */ /* 0x001fc600078e021a */
[----:B-1----:R-:W2:Y:S04]  /*14570*/  LDL.64 R10, [R1+0x448] ;  /* 0x00044800010a7983 */ /* 0x002ea80000100a00 */
[----:B------:R2:W-:Y:S04]  /*14580*/  STL.64 [R1+0x2948], R4 ;  /* 0x0029480401007387 */ /* 0x0005e80000100a00 */
[----:B------:R-:W-:Y:S01]  /*14590*/  STL.64 [R1+0x2ab8], R12 ;  /* 0x002ab80c01007387 */ /* 0x000fe20000100a00 */
[----:B--2---:R-:W-:-:S04]  /*145a0*/  IMAD.WIDE R4, R12, 0x2, R10 ;  /* 0x000000020c047825 */ /* 0x004fc800078e020a */
[--C-:B------:R-:W-:Y:S01]  /*145b0*/  IMAD.WIDE R6, R13, 0x2, R10.reuse ;  /* 0x000000020d067825 */ /* 0x100fe200078e020a */
[----:B------:R0:W-:Y:S04]  /*145c0*/  STL.64 [R1+0x2928], R4 ;  /* 0x0029280401007387 */ /* 0x0001e80000100a00 */
[----:B------:R1:W-:Y:S04]  /*145d0*/  STL.64 [R1+0x2908], R6 ;  /* 0x0029080601007387 */ /* 0x0003e80000100a00 */
[----:B----4-:R-:W-:Y:S01]  /*145e0*/  STL.64 [R1+0x2ac0], R14 ;  /* 0x002ac00e01007387 */ /* 0x010fe20000100a00 */
[----:B0-----:R-:W-:-:S04]  /*145f0*/  IMAD.WIDE R4, R14, 0x2, R10 ;  /* 0x000000020e047825 */ /* 0x001fc800078e020a */
[--C-:B-1----:R-:W-:Y:S01]  /*14600*/  IMAD.WIDE R6, R15, 0x2, R10.reuse ;  /* 0x000000020f067825 */ /* 0x102fe200078e020a */
[----:B------:R0:W-:Y:S04]  /*14610*/  STL.64 [R1+0x28e8], R4 ;  /* 0x0028e80401007387 */ /* 0x0001e80000100a00 */
[----:B------:R1:W-:Y:S04]  /*14620*/  STL.64 [R1+0x28c8], R6 ;  /* 0x0028c80601007387 */ /* 0x0003e80000100a00 */
[----:B------:R-:W-:Y:S01]  /*14630*/  STL.64 [R1+0x2ac8], R16 ;  /* 0x002ac81001007387 */ /* 0x000fe20000100a00 */
[----:B0-----:R-:W-:-:S04]  /*14640*/  IMAD.WIDE R4, R16, 0x2, R10 ;  /* 0x0000000210047825 */ /* 0x001fc800078e020a */
[--C-:B-1----:R-:W-:Y:S01]  /*14650*/  IMAD.WIDE R6, R17, 0x2, R10.reuse ;  /* 0x0000000211067825 */ /* 0x102fe200078e020a */
[----:B------:R0:W-:Y:S04]  /*14660*/  STL.64 [R1+0x28a8], R4 ;  /* 0x0028a80401007387 */ /* 0x0001e80000100a00 */
[----:B------:R1:W-:Y:S04]  /*14670*/  STL.64 [R1+0x2888], R6 ;  /* 0x0028880601007387 */ /* 0x0003e80000100a00 */
[----:B------:R2:W-:Y:S01]  /*14680*/  STL.64 [R1+0x2ad0], R18 ;  /* 0x002ad01201007387 */ /* 0x0005e20000100a00 */
[----:B0-----:R-:W-:-:S04]  /*14690*/  IMAD.WIDE R4, R18, 0x2, R10 ;  /* 0x0000000212047825 */ /* 0x001fc800078e020a */
[--C-:B-1----:R-:W-:Y:S01]  /*146a0*/  IMAD.WIDE R6, R19, 0x2, R10.reuse ;  /* 0x0000000213067825 */ /* 0x102fe200078e020a */
[----:B------:R0:W-:Y:S03]  /*146b0*/  STL.64 [R1+0x2868], R4 ;  /* 0x0028680401007387 */ /* 0x0001e60000100a00 */
[--C-:B------:R-:W-:Y:S01]  /*146c0*/  IMAD.WIDE R26, R21, 0x2, R10.reuse ;  /* 0x00000002151a7825 */ /* 0x100fe200078e020a */
[----:B------:R1:W-:Y:S04]  /*146d0*/  STL.64 [R1+0x2848], R6 ;  /* 0x0028480601007387 */ /* 0x0003e80000100a00 */
[----:B--2---:R-:W2:Y:S01]  /*146e0*/  LDL R18, [R1+0x10] ;  /* 0x0000100001127983 */ /* 0x004ea20000100800 */
[----:B0-----:R-:W-:-:S03]  /*146f0*/  IMAD.WIDE R4, R20, 0x2, R10 ;  /* 0x0000000214047825 */ /* 0x001fc600078e020a */
[----:B------:R-:W3:Y:S04]  /*14700*/  LDL R19, [R1+0x14] ;  /* 0x0000140001137983 */ /* 0x000ee80000100800 */
[----:B------:R0:W-:Y:S04]  /*14710*/  STL.64 [R1+0x2828], R4 ;  /* 0x0028280401007387 */ /* 0x0001e80000100a00 */
[----:B------:R-:W4:Y:S04]  /*14720*/  LDL R16, [R1+0x18] ;  /* 0x0000180001107983 */ /* 0x000f280000100800 */
[----:B------:R-:W2:Y:S04]  /*14730*/  LDL R17, [R1+0x1c] ;  /* 0x00001c0001117983 */ /* 0x000ea80000100800 */
[----:B------:R-:W2:Y:S04]  /*14740*/  LDL R14, [R1+0x20] ;  /* 0x00002000010e7983 */ /* 0x000ea80000100800 */
[----:B------:R-:W2:Y:S04]  /*14750*/  LDL R15, [R1+0x24] ;  /* 0x00002400010f7983 */ /* 0x000ea80000100800 */
[----:B------:R-:W2:Y:S04]  /*14760*/  LDL R12, [R1+0x28] ;  /* 0x00002800010c7983 */ /* 0x000ea80000100800 */
[----:B------:R-:W2:Y:S04]  /*14770*/  LDL R13, [R1+0x2c] ;  /* 0x00002c00010d7983 */ /* 0x000ea80000100800 */
[----:B------:R-:W2:Y:S04]  /*14780*/  LDL R8, [R1+0x30] ;  /* 0x0000300001087983 */ /* 0x000ea80000100800 */
[----:B------:R-:W2:Y:S04]  /*14790*/  LDL R9, [R1+0x34] ;  /* 0x0000340001097983 */ /* 0x000ea80000100800 */
[----:B-1----:R-:W2:Y:S04]  /*147a0*/  LDL R6, [R1+0x38] ;  /* 0x0000380001067983 */ /* 0x002ea80000100800 */
[----:B------:R-:W2:Y:S04]  /*147b0*/  LDL R7, [R1+0x3c] ;  /* 0x00003c0001077983 */ /* 0x000ea80000100800 */
[----:B0-----:R-:W2:Y:S04]  /*147c0*/  LDL R4, [R1+0x40] ;  /* 0x0000400001047983 */ /* 0x001ea80000100800 */
[----:B------:R-:W2:Y:S04]  /*147d0*/  LDL R5, [R1+0x44] ;  /* 0x0000440001057983 */ /* 0x000ea80000100800 */
[----:B------:R-:W2:Y:S04]  /*147e0*/  LDL R3, [R1+0x48] ;  /* 0x0000480001037983 */ /* 0x000ea80000100800 */
[----:B------:R-:W2:Y:S04]  /*147f0*/  LDL R29, [R1+0x4c] ;  /* 0x00004c00011d7983 */ /* 0x000ea80000100800 */
[----:B------:R0:W-:Y:S04]  /*14800*/  STL.64 [R1+0x2ad8], R20 ;  /* 0x002ad81401007387 */ /* 0x0001e80000100a00 */
[----:B0-----:R-:W2:Y:S04]  /*14810*/  LDL R20, [R1+0x8] ;  /* 0x0000080001147983 */ /* 0x001ea80000100800 */
[----:B------:R0:W-:Y:S04]  /*14820*/  STL.64 [R1+0x2808], R26 ;  /* 0x0028081a01007387 */ /* 0x0001e80000100a00 */
[----:B------:R-:W2:Y:S01]  /*14830*/  LDL R21, [R1+0xc] ;  /* 0x00000c0001157983 */ /* 0x000ea20000100800 */
[----:B0-----:R-:W-:-:S05]  /*14840*/  IMAD.WIDE R26, R22, 0x2, R10 ;  /* 0x00000002161a7825 */ /* 0x001fca00078e020a */
[----:B------:R0:W-:Y:S04]  /*14850*/  STL.64 [R1+0x27e8], R26 ;  /* 0x0027e81a01007387 */ /* 0x0001e80000100a00 */
[----:B------:R1:W-:Y:S01]  /*14860*/  STL.64 [R1+0x2ae0], R22 ;  /* 0x002ae01601007387 */ /* 0x0003e20000100a00 */
[----:B0-----:R-:W-:-:S03]  /*14870*/  IMAD.WIDE R26, R23, 0x2, R10 ;  /* 0x00000002171a7825 */ /* 0x001fc600078e020a */
[----:B-1----:R-:W2:Y:S04]  /*14880*/  LDL R22, [R1] ;  /* 0x0000000001167983 */ /* 0x002ea80000100800 */
[----:B------:R0:W-:Y:S04]  /*14890*/  STL.64 [R1+0x27c8], R26 ;  /* 0x0027c81a01007387 */ /* 0x0001e80000100a00 */
[----:B------:R-:W2:Y:S01]  /*148a0*/  LDL R23, [R1+0x4] ;  /* 0x0000040001177983 */ /* 0x000ea20000100800 */
[----:B0-----:R-:W-:-:S05]  /*148b0*/  IMAD.WIDE R26, R24, 0x2, R10 ;  /* 0x00000002181a7825 */ /* 0x001fca00078e020a */
        /* <DEDUP_REMOVED lines=8> */
[----:B0-----:R-:W-:-:S05]  /*14940*/  IMAD.WIDE R24, R27, 0x2, R10 ;  /* 0x000000021b187825 */ /* 0x001fca00078e020a */
[----:B------:R0:W-:Y:S01]  /*14950*/  STL.64 [R1+0x2748], R24 ;  /* 0x0027481801007387 */ /* 0x0001e20000100a00 */
[----:B-1----:R-:W-:-:S04]  /*14960*/  IMAD.WIDE R26, R23, 0x2, R10 ;  /* 0x00000002171a7825 */ /* 0x002fc800078e020a */
[----:B0-----:R-:W-:-:S05]  /*14970*/  IMAD.WIDE R24, R22, 0x2, R10 ;  /* 0x0000000216187825 */ /* 0x001fca00078e020a */
[----:B------:R0:W-:Y:S01]  /*14980*/  STL.64 [R1+0x2728], R24 ;  /* 0x0027281801007387 */ /* 0x0001e20000100a00 */
[----:B------:R-:W-:-:S03]  /*14990*/  IMAD.WIDE R22, R21, 0x2, R10 ;  /* 0x0000000215167825 */ /* 0x000fc600078e020a */
[----:B------:R-:W-:Y:S01]  /*149a0*/  STL.64 [R1+0x2708], R26 ;  /* 0x0027081a01007387 */ /* 0x000fe20000100a00 */
[----:B0-----:R-:W-:-:S04]  /*149b0*/  IMAD.WIDE R24, R20, 0x2, R10 ;  /* 0x0000000214187825 */ /* 0x001fc800078e020a */
[--C-:B------:R-:W-:Y:S01]  /*149c0*/  IMAD.WIDE R20, R18, 0x2, R10.reuse ;  /* 0x0000000212147825 */ /* 0x100fe200078e020a */
[----:B------:R-:W-:Y:S03]  /*149d0*/  STL.64 [R1+0x26e8], R24 ;  /* 0x0026e81801007387 */ /* 0x000fe60000100a00 */
[--C-:B---3--:R-:W-:Y:S01]  /*149e0*/  IMAD.WIDE R18, R19, 0x2, R10.reuse ;  /* 0x0000000213127825 */ /* 0x108fe200078e020a */
[----:B------:R4:W-:Y:S04]  /*149f0*/  STL.64 [R1+0x26c8], R22 ;  /* 0x0026c81601007387 */ /* 0x0009e80000100a00 */
[----:B------:R0:W-:Y:S04]  /*14a00*/  STL.64 [R1+0x26a8], R20 ;  /* 0x0026a81401007387 */ /* 0x0001e80000100a00 */
[----:B------:R1:W-:Y:S01]  /*14a10*/  STL.64 [R1+0x2688], R18 ;  /* 0x0026881201007387 */ /* 0x0003e20000100a00 */
[----:B----4-:R-:W-:-:S04]  /*14a20*/  IMAD.WIDE R22, R16, 0x2, R10 ;  /* 0x0000000210167825 */ /* 0x010fc800078e020a */
[--C-:B0-----:R-:W-:Y:S01]  /*14a30*/  IMAD.WIDE R20, R17, 0x2, R10.reuse ;  /* 0x0000000211147825 */ /* 0x101fe200078e020a */
[----:B------:R-:W-:Y:S03]  /*14a40*/  STL.64 [R1+0x2668], R22 ;  /* 0x0026681601007387 */ /* 0x000fe60000100a00 */
[--C-:B-1----:R-:W-:Y:S01]  /*14a50*/  IMAD.WIDE R18, R14, 0x2, R10.reuse ;  /* 0x000000020e127825 */ /* 0x102fe200078e020a */
[----:B------:R-:W-:Y:S03]  /*14a60*/  STL.64 [R1+0x2648], R20 ;  /* 0x0026481401007387 */ /* 0x000fe60000100a00 */
[--C-:B------:R-:W-:Y:S01]  /*14a70*/  IMAD.WIDE R16, R15, 0x2, R10.reuse ;  /* 0x000000020f107825 */ /* 0x100fe200078e020a */
[----:B------:R-:W-:Y:S03]  /*14a80*/  STL.64 [R1+0x2628], R18 ;  /* 0x0026281201007387 */ /* 0x000fe60000100a00 */
[--C-:B------:R-:W-:Y:S01]  /*14a90*/  IMAD.WIDE R14, R12, 0x2, R10.reuse ;  /* 0x000000020c0e7825 */ /* 0x100fe200078e020a */
[----:B------:R0:W-:Y:S03]  /*14aa0*/  STL.64 [R1+0x2608], R16 ;  /* 0x0026081001007387 */ /* 0x0001e60000100a00 */
[--C-:B------:R-:W-:Y:S01]  /*14ab0*/  IMAD.WIDE R12, R13, 0x2, R10.reuse ;  /* 0x000000020d0c7825 */ /* 0x100fe200078e020a */
[----:B------:R1:W-:Y:S04]  /*14ac0*/  STL.64 [R1+0x25e8], R14 ;  /* 0x0025e80e01007387 */ /* 0x0003e80000100a00 */
[----:B------:R2:W-:Y:S01]  /*14ad0*/  STL.64 [R1+0x25c8], R12 ;  /* 0x0025c80c01007387 */ /* 0x0005e20000100a00 */
[----:B0-----:R-:W-:-:S04]  /*14ae0*/  IMAD.WIDE R16, R8, 0x2, R10 ;  /* 0x0000000208107825 */ /* 0x001fc800078e020a */
[--C-:B-1----:R-:W-:Y:S01]  /*14af0*/  IMAD.WIDE R14, R9, 0x2, R10.reuse ;  /* 0x00000002090e7825 */ /* 0x102fe200078e020a */
[----:B------:R-:W-:Y:S03]  /*14b00*/  STL.64 [R1+0x25a8], R16 ;  /* 0x0025a81001007387 */ /* 0x000fe60000100a00 */
[--C-:B--2---:R-:W-:Y:S01]  /*14b10*/  IMAD.WIDE R12, R6, 0x2, R10.reuse ;  /* 0x00000002060c7825 */ /* 0x104fe200078e020a */
        /* <DEDUP_REMOVED lines=10> */
[----:B--2---:R-:W2:Y:S04]  /*14bc0*/  LDL R5, [R1+0x58] ;  /* 0x0000580001057983 */ /* 0x004ea80000100800 */
[----:B------:R-:W-:Y:S04]  /*14bd0*/  STL.64 [R1+0x24e8], R8 ;  /* 0x0024e80801007387 */ /* 0x000fe80000100a00 */
[----:B------:R-:W3:Y:S04]  /*14be0*/  LDL R26, [R1+0x6c] ;  /* 0x00006c00011a7983 */ /* 0x000ee80000100800 */
[----:B------:R-:W-:Y:S04]  /*14bf0*/  STL.64 [R1+0x24c8], R6 ;  /* 0x0024c80601007387 */ /* 0x000fe80000100a00 */
[----:B------:R-:W4:Y:S04]  /*14c00*/  LDL R27, [R1+0x70] ;  /* 0x00007000011b7983 */ /* 0x000f280000100800 */
[----:B----4-:R0:W-:Y:S04]  /*14c10*/  STL [R1+0x2b14], R27 ;  /* 0x002b141b01007387 */ /* 0x0101e80000100800 */
[----:B0-----:R-:W4:Y:S04]  /*14c20*/  LDL R27, [R1+0x68] ;  /* 0x00006800011b7983 */ /* 0x001f280000100800 */
[----:B---3--:R0:W-:Y:S04]  /*14c30*/  STL [R1+0x2b18], R26 ;  /* 0x002b181a01007387 */ /* 0x0081e80000100800 */
[----:B0-----:R-:W3:Y:S04]  /*14c40*/  LDL R26, [R1+0x64] ;  /* 0x00006400011a7983 */ /* 0x001ee80000100800 */
        /* <DEDUP_REMOVED lines=9> */
[----:B------:R-:W4:Y:S04]  /*14ce0*/  LDL R24, [R1+0x74] ;  /* 0x0000740001187983 */ /* 0x000f280000100800 */
[----:B------:R-:W2:Y:S04]  /*14cf0*/  LDL R25, [R1+0x78] ;  /* 0x0000780001197983 */ /* 0x000ea80000100800 */
[----:B------:R-:W2:Y:S01]  /*14d00*/  LDL R22, [R1+0x7c] ;  /* 0x00007c0001167983 */ /* 0x000ea20000100800 */
[----:B---3--:R-:W-:-:S03]  /*14d10*/  IMAD.WIDE R26, R26, 0x2, R10 ;  /* 0x000000021a1a7825 */ /* 0x008fc600078e020a */
[----:B------:R-:W3:Y:S04]  /*14d20*/  LDL R23, [R1+0x80] ;  /* 0x0000800001177983 */ /* 0x000ee80000100800 */
[----:B------:R-:W2:Y:S04]  /*14d30*/  LDL R20, [R1+0x84] ;  /* 0x0000840001147983 */ /* 0x000ea80000100800 */
        /* <DEDUP_REMOVED lines=16> */
[----:B------:R0:W-:Y:S04]  /*14e40*/  STL.64 [R1+0x24a8], R26 ;  /* 0x0024a81a01007387 */ /* 0x0001e80000100a00 */
[----:B0-----:R-:W2:Y:S02]  /*14e50*/  LDL.LU R27, [R1+0x2b2c] ;  /* 0x002b2c00011b7983 */ /* 0x001ea40000300800 */
[----:B--2---:R-:W-:-:S05]  /*14e60*/  IMAD.WIDE R26, R27, 0x2, R10 ;  /* 0x000000021b1a7825 */ /* 0x004fca00078e020a */
[----:B------:R0:W-:Y:S02]  /*14e70*/  STL.64 [R1+0x2488], R26 ;  /* 0x0024881a01007387 */ /* 0x0001e40000100a00 */
[----:B0-----:R-:W-:-:S05]  /*14e80*/  IMAD.WIDE R26, R5, 0x2, R10 ;  /* 0x00000002051a7825 */ /* 0x001fca00078e020a */
[----:B------:R0:W-:Y:S04]  /*14e90*/  STL.64 [R1+0x2468], R26 ;  /* 0x0024681a01007387 */ /* 0x0001e80000100a00 */
[----:B0-----:R-:W2:Y:S04]  /*14ea0*/  LDL.LU R26, [R1+0x2b28] ;  /* 0x002b2800011a7983 */ /* 0x001ea80000300800 */
[----:B------:R-:W3:Y:S01]  /*14eb0*/  LDL R5, [R1+0xc8] ;  /* 0x0000c80001057983 */ /* 0x000ee20000100800 */
[----:B--2---:R-:W-:-:S05]  /*14ec0*/  IMAD.WIDE R26, R26, 0x2, R10 ;  /* 0x000000021a1a7825 */ /* 0x004fca00078e020a */
[----:B------:R0:W-:Y:S04]  /*14ed0*/  STL.64 [R1+0x2448], R26 ;  /* 0x0024481a01007387 */ /* 0x0001e80000100a00 */
[----:B0-----:R-:W2:Y:S02]  /*14ee0*/  LDL.LU R27, [R1+0x2b24] ;  /* 0x002b2400011b7983 */ /* 0x001ea40000300800 */
        /* <DEDUP_REMOVED lines=13> */
[----:B------:R4:W-:Y:S02]  /*14fc0*/  STL.64 [R1+0x23a8], R26 ;  /* 0x0023a81a01007387 */ /* 0x0009e40000100a00 */
[----:B----4-:R-:W-:-:S04]  /*14fd0*/  IMAD.WIDE R26, R24, 0x2, R10 ;  /* 0x00000002181a7825 */ /* 0x010fc800078e020a */
[--C-:B------:R-:W-:Y:S01]  /*14fe0*/  IMAD.WIDE R24, R25, 0x2, R10.reuse ;  /* 0x0000000219187825 */ /* 0x100fe200078e020a */
[----:B------:R0:W-:Y:S04]  /*14ff0*/  STL.64 [R1+0x2388], R26 ;  /* 0x0023881a01007387 */ /* 0x0001e80000100a00 */
[----:B------:R3:W-:Y:S01]  /*15000*/  STL.64 [R1+0x2368], R24 ;  /* 0x0023681801007387 */ /* 0x0007e20000100a00 */
[----:B0-----:R-:W-:-:S04]  /*15010*/  IMAD.WIDE R26, R22, 0x2, R10 ;  /* 0x00000002161a7825 */ /* 0x001fc800078e020a */
[--C-:B---3--:R-:W-:Y:S01]  /*15020*/  IMAD.WIDE R24, R23, 0x2, R10.reuse ;  /* 0x0000000217187825 */ /* 0x108fe200078e020a */
        /* <DEDUP_REMOVED lines=33> */
[--C-:B--2---:R-:W-:Y:S02]  /*15240*/  IMAD.WIDE R6, R29, 0x2, R10.reuse ;  /* 0x000000021d067825 */ /* 0x104fe400078e020a */
[----:B------:R-:W2:Y:S04]  /*15250*/  LDL R29, [R1+0xcc] ;  /* 0x0000cc00011d7983 */ /* 0x000ea80000100800 */
[----:B------:R-:W-:Y:S04]  /*15260*/  STL.64 [R1+0x2128], R8 ;  /* 0x0021280801007387 */ /* 0x000fe80000100a00 */
[----:B------:R-:W3:Y:S04]  /*15270*/  LDL.LU R3, [R1+0x13c] ;  /* 0x00013c0001037983 */ /* 0x000ee80000300800 */
[----:B------:R-:W-:Y:S01]  /*15280*/  STL.64 [R1+0x2108], R6 ;  /* 0x0021080601007387 */ /* 0x000fe20000100a00 */
[----:B------:R-:W-:-:S03]  /*15290*/  IMAD.WIDE R4, R5, 0x2, R10 ;  /* 0x0000000205047825 */ /* 0x000fc600078e020a */
[----:B---3--:R0:W-:Y:S04]  /*152a0*/  STL.64 [R1+0x2af8], R2 ;  /* 0x002af80201007387 */ /* 0x0081e80000100a00 */
[----:B0-----:R-:W3:Y:S04]  /*152b0*/  LDL R3, [R1+0xe8] ;  /* 0x0000e80001037983 */ /* 0x001ee80000100800 */
[----:B------:R-:W4:Y:S04]  /*152c0*/  LDL R2, [R1+0xe4] ;  /* 0x0000e40001027983 */ /* 0x000f280000100800 */
[----:B------:R-:W-:Y:S04]  /*152d0*/  STL.64 [R1+0x20e8], R4 ;  /* 0x0020e80401007387 */ /* 0x000fe80000100a00 */
[----:B---3--:R0:W-:Y:S04]  /*152e0*/  STL [R1+0x2b00], R3 ;  /* 0x002b000301007387 */ /* 0x0081e80000100800 */
[----:B0-----:R-:W3:Y:S04]  /*152f0*/  LDL R3, [R1+0xe0] ;  /* 0x0000e00001037983 */ /* 0x001ee80000100800 */
[----:B----4-:R0:W-:Y:S04]  /*15300*/  STL [R1+0x2b04], R2 ;  /* 0x002b040201007387 */ /* 0x0101e80000100800 */
[----:B0-----:R-:W4:Y:S01]  /*15310*/  LDL R2, [R1+0xdc] ;  /* 0x0000dc0001027983 */ /* 0x001f220000100800 */
[----:B--2---:R-:W-:-:S04]  /*15320*/  IMAD.WIDE R4, R29, 0x2, R10 ;  /* 0x000000021d047825 */ /* 0x004fc800078e020a */
[--C-:B------:R-:W-:Y:S01]  /*15330*/  IMAD.WIDE R28, R28, 0x2, R10.reuse ;  /* 0x000000021c1c7825 */ /* 0x100fe200078e020a */
[----:B---3--:R0:W-:Y:S04]  /*15340*/  STL [R1+0x2b08], R3 ;  /* 0x002b080301007387 */ /* 0x0081e80000100800 */
[----:B0-----:R-:W2:Y:S04]  /*15350*/  LDL R3, [R1+0xd8] ;  /* 0x0000d80001037983 */ /* 0x001ea80000100800 */
[----:B----4-:R-:W-:Y:S04]  /*15360*/  STL [R1+0x2b0c], R2 ;  /* 0x002b0c0201007387 */ /* 0x010fe80000100800 */
[----:B------:R-:W3:Y:S04]  /*15370*/  LDL R26, [R1+0xec] ;  /* 0x0000ec00011a7983 */ /* 0x000ee80000100800 */
[----:B------:R-:W4:Y:S04]  /*15380*/  LDL R27, [R1+0xf0] ;  /* 0x0000f000011b7983 */ /* 0x000f280000100800 */
[----:B------:R-:W3:Y:S04]  /*15390*/  LDL R24, [R1+0xf4] ;  /* 0x0000f40001187983 */ /* 0x000ee80000100800 */
        /* <DEDUP_REMOVED lines=17> */
[----:B------:R0:W-:Y:S04]  /*154b0*/  STL.64 [R1+0x20c8], R4 ;  /* 0x0020c80401007387 */ /* 0x0001e80000100a00 */
[----:B0-----:R-:W3:Y:S04]  /*154c0*/  LDL R4, [R1+0x140] ;  /* 0x0001400001047983 */ /* 0x001ee80000100800 */
[----:B------:R-:W3:Y:S04]  /*154d0*/  LDL R5, [R1+0x144] ;  /* 0x0001440001057983 */ /* 0x000ee80000100800 */
[----:B------:R0:W-:Y:S04]  /*154e0*/  STL.64 [R1+0x20a8], R28 ;  /* 0x0020a81c01007387 */ /* 0x0001e80000100a00 */
[----:B0-----:R-:W3:Y:S01]  /*154f0*/  LDL.LU R29, [R1+0x2b10] ;  /* 0x002b1000011d7983 */ /* 0x001ee20000300800 */
[----:B--2---:R-:W-:-:S04]  /*15500*/  IMAD.WIDE R2, R3, 0x2, R10 ;  /* 0x0000000203027825 */ /* 0x004fc800078e020a */
[----:B---3--:R-:W-:-:S05]  /*15510*/  IMAD.WIDE R28, R29, 0x2, R10 ;  /* 0x000000021d1c7825 */ /* 0x008fca00078e020a */
[----:B------:R0:W-:Y:S04]  /*15520*/  STL.64 [R1+0x2088], R28 ;  /* 0x0020881c01007387 */ /* 0x0001e80000100a00 */
[----:B0-----:R-:W2:Y:S04]  /*15530*/  LDL.64 R28, [R1+0x440] ;  /* 0x00044000011c7983 */ /* 0x001ea80000100a00 */
[----:B------:R0:W-:Y:S04]  /*15540*/  STL.64 [R1+0x2068], R2 ;  /* 0x0020680201007387 */ /* 0x0001e80000100a00 */
[----:B0-----:R-:W3:Y:S02]  /*15550*/  LDL.LU R2, [R1+0x2b0c] ;  /* 0x002b0c0001027983 */ /* 0x001ee40000300800 */
[----:B---3--:R-:W-:-:S05]  /*15560*/  IMAD.WIDE R2, R2, 0x2, R10 ;  /* 0x0000000202027825 */ /* 0x008fca00078e020a */
        /* <DEDUP_REMOVED lines=9> */
[----:B------:R0:W-:Y:S02]  /*15600*/  STL.64 [R1+0x1fe8], R2 ;  /* 0x001fe80201007387 */ /* 0x0001e40000100a00 */
[----:B0-----:R-:W-:-:S05]  /*15610*/  IMAD.WIDE R2, R26, 0x2, R10 ;  /* 0x000000021a027825 */ /* 0x001fca00078e020a */
[----:B------:R0:W-:Y:S04]  /*15620*/  STL.64 [R1+0x1fc8], R2 ;  /* 0x001fc80201007387 */ /* 0x0001e80000100a00 */
[----:B0-----:R-:W3:Y:S01]  /*15630*/  LDL.LU.64 R2, [R1+0x2af8] ;  /* 0x002af80001027983 */ /* 0x001ee20000300a00 */
[----:B----4-:R-:W-:-:S05]  /*15640*/  IMAD.WIDE R26, R27, 0x2, R10 ;  /* 0x000000021b1a7825 */ /* 0x010fca00078e020a */
[----:B------:R0:W-:Y:S02]  /*15650*/  STL.64 [R1+0x1fa8], R26 ;  /* 0x001fa81a01007387 */ /* 0x0001e40000100a00 */
[----:B0-----:R-:W-:-:S04]  /*15660*/  IMAD.WIDE R26, R24, 0x2, R10 ;  /* 0x00000002181a7825 */ /* 0x001fc800078e020a */
[--C-:B------:R-:W-:Y:S01]  /*15670*/  IMAD.WIDE R24, R25, 0x2, R10.reuse ;  /* 0x0000000219187825 */ /* 0x100fe200078e020a */
[----:B------:R0:W-:Y:S04]  /*15680*/  STL.64 [R1+0x1f88], R26 ;  /* 0x001f881a01007387 */ /* 0x0001e80000100a00 */
[----:B0-----:R-:W4:Y:S04]  /*15690*/  LDL.LU.64 R26, [R1+0x2af0] ;  /* 0x002af000011a7983 */ /* 0x001f280000300a00 */
[----:B------:R0:W-:Y:S02]  /*156a0*/  STL.64 [R1+0x1f68], R24 ;  /* 0x001f681801007387 */ /* 0x0001e40000100a00 */
[----:B0-----:R-:W-:-:S04]  /*156b0*/  IMAD.WIDE R24, R22, 0x2, R10 ;  /* 0x0000000216187825 */ /* 0x001fc800078e020a */
[--C-:B------:R-:W-:Y:S01]  /*156c0*/  IMAD.WIDE R22, R23, 0x2, R10.reuse ;  /* 0x0000000217167825 */ /* 0x100fe200078e020a */
[----:B------:R0:W-:Y:S04]  /*156d0*/  STL.64 [R1+0x1f48], R24 ;  /* 0x001f481801007387 */ /* 0x0001e80000100a00 */
[----:B0-----:R-:W2:Y:S04]  /*156e0*/  LDL.LU.64 R24, [R1+0x2ae8] ;  /* 0x002ae80001187983 */ /* 0x001ea80000300a00 */
        /* <DEDUP_REMOVED lines=36> */
[----:B---3--:R-:W-:-:S05]  /*15930*/  IMAD.WIDE R6, R3, 0x2, R10 ;  /* 0x0000000203067825 */ /* 0x008fca00078e020a */
[----:B------:R0:W-:Y:S02]  /*15940*/  STL.64 [R1+0x1d48], R6 ;  /* 0x001d480601007387 */ /* 0x0001e40000100a00 */
[----:B0-----:R-:W-:-:S04]  /*15950*/  IMAD.WIDE R6, R4, 0x2, R10 ;  /* 0x0000000204067825 */ /* 0x001fc800078e020a */
[--C-:B------:R-:W-:Y:S01]  /*15960*/  IMAD.WIDE R4, R5, 0x2, R10.reuse ;  /* 0x0000000205047825 */ /* 0x100fe200078e020a */
[----:B------:R0:W-:Y:S04]  /*15970*/  STL.64 [R1+0x1d28], R6 ;  /* 0x001d280601007387 */ /* 0x0001e80000100a00 */
[----:B0-----:R-:W3:Y:S04]  /*15980*/  LDL.LU.64 R6, [R1+0x2aa8] ;  /* 0x002aa80001067983 */ /* 0x001ee80000300a00 */
[----:B------:R0:W-:Y:S02]  /*15990*/  STL.64 [R1+0x1d08], R4 ;  /* 0x001d080401007387 */ /* 0x0001e40000100a00 */
[----:B0-----:R-:W-:-:S05]  /*159a0*/  IMAD.WIDE R4, R2, 0x2, R10 ;  /* 0x0000000202047825 */ /* 0x001fca00078e020a */
[----:B------:R0:W-:Y:S04]  /*159b0*/  STL.64 [R1+0x1ce8], R4 ;  /* 0x001ce80401007387 */ /* 0x0001e80000100a00 */
[----:B0-----:R-:W2:Y:S04]  /*159c0*/  LDL.LU.64 R4, [R1+0x2aa0] ;  /* 0x002aa00001047983 */ /* 0x001ea80000300a00 */
[----:B------:R0:W-:Y:S02]  /*159d0*/  STL.64 [R1+0x2a60], R2 ;  /* 0x002a600201007387 */ /* 0x0001e40000100a00 */
[----:B0-----:R-:W-:-:S02]  /*159e0*/  IMAD.WIDE R2, R0, 0x2, R10 ;  /* 0x0000000200027825 */ /* 0x001fc400078e020a */
[----:B------:R-:W3:Y:S04]  /*159f0*/  LDL.LU.64 R10, [R1+0x2a98] ;  /* 0x002a9800010a7983 */ /* 0x000ee80000300a00 */
[----:B------:R2:W-:Y:S02]  /*15a00*/  STL.64 [R1+0x1cc8], R2 ;  /* 0x001cc80201007387 */ /* 0x0005e40000100a00 */
[----:B--2---:R-:W-:-:S05]  /*15a10*/  IMAD.WIDE R2, R4, 0x2, R28 ;  /* 0x0000000204027825 */ /* 0x004fca00078e021c */
[----:B------:R0:W-:Y:S02]  /*15a20*/  STL.64 [R1+0x2a20], R2 ;  /* 0x002a200201007387 */ /* 0x0001e40000100a00 */
[----:B0-----:R-:W-:-:S04]  /*15a30*/  IMAD.WIDE R2, R5, 0x2, R28 ;  /* 0x0000000205027825 */ /* 0x001fc800078e021c */
[--C-:B---3--:R-:W-:Y:S01]  /*15a40*/  IMAD.WIDE R4, R6, 0x2, R28.reuse ;  /* 0x0000000206047825 */ /* 0x108fe200078e021c */
[----:B------:R0:W-:Y:S04]  /*15a50*/  STL.64 [R1+0x2a00], R2 ;  /* 0x002a000201007387 */ /* 0x0001e80000100a00 */
[----:B------:R1:W-:Y:S01]  /*15a60*/  STL.64 [R1+0x29e0], R4 ;  /* 0x0029e00401007387 */ /* 0x0003e20000100a00 */
[----:B0-----:R-:W-:-:S04]  /*15a70*/  IMAD.WIDE R2, R7, 0x2, R28 ;  /* 0x0000000207027825 */ /* 0x001fc800078e021c */
[--C-:B------:R-:W-:Y:S01]  /*15a80*/  IMAD.WIDE R6, R8, 0x2, R28.reuse ;  /* 0x0000000208067825 */ /* 0x100fe200078e021c */
[----:B------:R0:W-:Y:S03]  /*15a90*/  STL.64 [R1+0x29c0], R2 ;  /* 0x0029c00201007387 */ /* 0x0001e60000100a00 */
[--C-:B-1----:R-:W-:Y:S01]  /*15aa0*/  IMAD.WIDE R4, R9, 0x2, R28.reuse ;  /* 0x0000000209047825 */ /* 0x102fe200078e021c */
[----:B------:R1:W-:Y:S04]  /*15ab0*/  STL.64 [R1+0x29a0], R6 ;  /* 0x0029a00601007387 */ /* 0x0003e80000100a00 */
[----:B------:R2:W-:Y:S01]  /*15ac0*/  STL.64 [R1+0x2980], R4 ;  /* 0x0029800401007387 */ /* 0x0005e20000100a00 */
[----:B0-----:R-:W-:-:S04]  /*15ad0*/  IMAD.WIDE R2, R10, 0x2, R28 ;  /* 0x000000020a027825 */ /* 0x001fc800078e021c */
[--C-:B-1----:R-:W-:Y:S01]  /*15ae0*/  IMAD.WIDE R6, R11, 0x2, R28.reuse ;  /* 0x000000020b067825 */ /* 0x102fe200078e021c */
[----:B------:R0:W-:Y:S03]  /*15af0*/  STL.64 [R1+0x2960], R2 ;  /* 0x0029600201007387 */ /* 0x0001e60000100a00 */
[--C-:B--2---:R-:W-:Y:S01]  /*15b00*/  IMAD.WIDE R4, R12, 0x2, R28.reuse ;  /* 0x000000020c047825 */ /* 0x104fe200078e021c */
        /* <DEDUP_REMOVED lines=12> */
[----:B------:R-:W-:Y:S03]  /*15bd0*/  STL.64 [R1+0x2880], R6 ;  /* 0x0028800601007387 */ /* 0x000fe60000100a00 */
[--C-:B0-----:R-:W-:Y:S02]  /*15be0*/  IMAD.WIDE R2, R19, 0x2, R28.reuse ;  /* 0x0000000213027825 */ /* 0x101fe400078e021c */
[----:B------:R-:W2:Y:S04]  /*15bf0*/  LDL.LU R19, [R1+0x14] ;  /* 0x0000140001137983 */ /* 0x000ea80000300800 */
[----:B------:R-:W-:Y:S04]  /*15c00*/  STL.64 [R1+0x2860], R4 ;  /* 0x0028600401007387 */ /* 0x000fe80000100a00 */
[----:B------:R-:W2:Y:S04]  /*15c10*/  LDL.LU R18, [R1+0x18] ;  /* 0x0000180001127983 */ /* 0x000ea80000300800 */
[----:B------:R0:W-:Y:S02]  /*15c20*/  STL.64 [R1+0x2840], R2 ;  /* 0x0028400201007387 */ /* 0x0001e40000100a00 */
[----:B0-----:R-:W-:-:S02]  /*15c30*/  IMAD.WIDE R2, R20, 0x2, R28 ;  /* 0x0000000214027825 */ /* 0x001fc400078e021c */
[----:B--2---:R0:W-:Y:S04]  /*15c40*/  STL.64 [R1+0x2a90], R18 ;  /* 0x002a901201007387 */ /* 0x0041e80000100a00 */
[----:B------:R-:W2:Y:S04]  /*15c50*/  LDL.LU R17, [R1+0x1c] ;  /* 0x00001c0001117983 */ /* 0x000ea80000300800 */
[----:B------:R-:W3:Y:S04]  /*15c60*/  LDL.LU R16, [R1+0x20] ;  /* 0x0000200001107983 */ /* 0x000ee80000300800 */
        /* <DEDUP_REMOVED lines=8> */
[----:B------:R-:W2:Y:S01]  /*15cf0*/  LDL.LU R4, [R1+0x44] ;  /* 0x0000440001047983 */ /* 0x000ea20000300800 */
[----:B0-----:R-:W-:-:S03]  /*15d00*/  IMAD.WIDE R18, R21, 0x2, R28 ;  /* 0x0000000215127825 */ /* 0x001fc600078e021c */
[----:B------:R-:W2:Y:S04]  /*15d10*/  LDL.LU R20, [R1+0x10] ;  /* 0x0000100001147983 */ /* 0x000ea80000300800 */
[----:B------:R-:W2:Y:S04]  /*15d20*/  LDL.LU R7, [R1+0x48] ;  /* 0x0000480001077983 */ /* 0x000ea80000300800 */
[----:B------:R0:W-:Y:S04]  /*15d30*/  STL.64 [R1+0x2820], R2 ;  /* 0x0028200201007387 */ /* 0x0001e80000100a00 */
[----:B------:R-:W2:Y:S04]  /*15d40*/  LDL.LU R6, [R1+0x4c] ;  /* 0x00004c0001067983 */ /* 0x000ea80000300800 */
[----:B------:R-:W2:Y:S04]  /*15d50*/  LDL.LU R5, [R1+0x50] ;  /* 0x0000500001057983 */ /* 0x000ea80000300800 */
[----:B0-----:R-:W2:Y:S04]  /*15d60*/  LDL.LU R2, [R1+0x54] ;  /* 0x0000540001027983 */ /* 0x001ea80000300800 */
[----:B------:R-:W2:Y:S04]  /*15d70*/  LDL.LU R21, [R1+0xc] ;  /* 0x00000c0001157983 */ /* 0x000ea80000300800 */
[----:B------:R-:W2:Y:S04]  /*15d80*/  LDL.LU R3, [R1+0x58] ;  /* 0x0000580001037983 */ /* 0x000ea80000300800 */
[----:B------:R0:W-:Y:S02]  /*15d90*/  STL.64 [R1+0x2800], R18 ;  /* 0x0028001201007387 */ /* 0x0001e40000100a00 */
[----:B0-----:R-:W-:-:S02]  /*15da0*/  IMAD.WIDE R18, R22, 0x2, R28 ;  /* 0x0000000216127825 */ /* 0x001fc400078e021c */
[----:B------:R-:W2:Y:S04]  /*15db0*/  LDL.LU R22, [R1+0x8] ;  /* 0x0000080001167983 */ /* 0x000ea80000300800 */
[----:B------:R0:W-:Y:S02]  /*15dc0*/  STL.64 [R1+0x27e0], R18 ;  /* 0x0027e01201007387 */ /* 0x0001e40000100a00 */
[--C-:B0-----:R-:W-:Y:S02]  /*15dd0*/  IMAD.WIDE R18, R23, 0x2, R28.reuse ;  /* 0x0000000217127825 */ /* 0x101fe400078e021c */
[----:B------:R-:W2:Y:S04]  /*15de0*/  LDL.LU R23, [R1+0x4] ;  /* 0x0000040001177983 */ /* 0x000ea80000300800 */
[----:B------:R0:W-:Y:S02]  /*15df0*/  STL.64 [R1+0x27c0], R18 ;  /* 0x0027c01201007387 */ /* 0x0001e40000100a00 */
[----:B0-----:R-:W-:-:S02]  /*15e00*/  IMAD.WIDE R18, R24, 0x2, R28 ;  /* 0x0000000218127825 */ /* 0x001fc400078e021c */
[----:B------:R-:W3:Y:S04]  /*15e10*/  LDL.LU R24, [R1] ;  /* 0x0000000001187983 */ /* 0x000ee80000300800 */
[----:B------:R0:W-:Y:S02]  /*15e20*/  STL.64 [R1+0x27a0], R18 ;  /* 0x0027a01201007387 */ /* 0x0001e40000100a00 */
[----:B0-----:R-:W-:-:S05]  /*15e30*/  IMAD.WIDE R18, R25, 0x2, R28 ;  /* 0x0000000219127825 */ /* 0x001fca00078e021c */
[----:B------:R4:W-:Y:S02]  /*15e40*/  STL.64 [R1+0x2780], R18 ;  /* 0x0027801201007387 */ /* 0x0009e40000100a00 */
[----:B----4-:R-:W-:-:S05]  /*15e50*/  IMAD.WIDE R18, R26, 0x2, R28 ;  /* 0x000000021a127825 */ /* 0x010fca00078e021c */
[----:B------:R0:W-:Y:S04]  /*15e60*/  STL.64 [R1+0x2760], R18 ;  /* 0x0027601201007387 */ /* 0x0001e80000100a00 */
[----:B0-----:R-:W4:Y:S01]  /*15e70*/  LDL.LU.64 R18, [R1+0x2a90] ;  /* 0x002a900001127983 */ /* 0x001f220000300a00 */
[----:B------:R-:W-:-:S05]  /*15e80*/  IMAD.WIDE R26, R27, 0x2, R28 ;  /* 0x000000021b1a7825 */ /* 0x000fca00078e021c */
[----:B------:R2:W-:Y:S02]  /*15e90*/  STL.64 [R1+0x2740], R26 ;  /* 0x0027401a01007387 */ /* 0x0005e40000100a00 */
[----:B--2---:R-:W-:-:S04]  /*15ea0*/  IMAD.WIDE R26, R23, 0x2, R28 ;  /* 0x00000002171a7825 */ /* 0x004fc800078e021c */
[----:B------:R-:W-:-:S04]  /*15eb0*/  IMAD.WIDE R22, R22, 0x2, R28 ;  /* 0x0000000216167825 */ /* 0x000fc800078e021c */
[----:B---3--:R-:W-:-:S05]  /*15ec0*/  IMAD.WIDE R24, R24, 0x2, R28 ;  /* 0x0000000218187825 */ /* 0x008fca00078e021c */
[----:B------:R0:W-:Y:S04]  /*15ed0*/  STL.64 [R1+0x2720], R24 ;  /* 0x0027201801007387 */ /* 0x0001e80000100a00 */
[----:B------:R-:W-:Y:S04]  /*15ee0*/  STL.64 [R1+0x2700], R26 ;  /* 0x0027001a01007387 */ /* 0x000fe80000100a00 */
[----:B------:R-:W-:Y:S01]  /*15ef0*/  STL.64 [R1+0x26e0], R22 ;  /* 0x0026e01601007387 */ /* 0x000fe20000100a00 */
[----:B0-----:R-:W-:-:S04]  /*15f00*/  IMAD.WIDE R24, R21, 0x2, R28 ;  /* 0x0000000215187825 */ /* 0x001fc800078e021c */
[--C-:B------:R-:W-:Y:S01]  /*15f10*/  IMAD.WIDE R20, R20, 0x2, R28.reuse ;  /* 0x0000000214147825 */ /* 0x100fe200078e021c */
[----:B------:R-:W-:Y:S04]  /*15f20*/  STL.64 [R1+0x26c0], R24 ;  /* 0x0026c01801007387 */ /* 0x000fe80000100a00 */
[----:B------:R0:W-:Y:S02]  /*15f30*/  STL.64 [R1+0x26a0], R20 ;  /* 0x0026a01401007387 */ /* 0x0001e40000100a00 */
[----:B0-----:R-:W-:-:S04]  /*15f40*/  IMAD.WIDE R20, R17, 0x2, R28 ;  /* 0x0000000211147825 */ /* 0x001fc800078e021c */
[----:B------:R-:W-:-:S04]  /*15f50*/  IMAD.WIDE R16, R16, 0x2, R28 ;  /* 0x0000000210107825 */ /* 0x000fc800078e021c */
[----:B----4-:R-:W-:-:S04]  /*15f60*/  IMAD.WIDE R22, R19, 0x2, R28 ;  /* 0x0000000213167825 */ /* 0x010fc800078e021c */
[--C-:B------:R-:W-:Y:S01]  /*15f70*/  IMAD.WIDE R18, R18, 0x2, R28.reuse ;  /* 0x0000000212127825 */ /* 0x100fe200078e021c */
[----:B------:R-:W-:Y:S04]  /*15f80*/  STL.64 [R1+0x2680], R22 ;  /* 0x0026801601007387 */ /* 0x000fe80000100a00 */
[----:B------:R0:W-:Y:S04]  /*15f90*/  STL.64 [R1+0x2660], R18 ;  /* 0x0026601201007387 */ /* 0x0001e80000100a00 */
[----:B------:R-:W-:Y:S04]  /*15fa0*/  STL.64 [R1+0x2640], R20 ;  /* 0x0026401401007387 */ /* 0x000fe80000100a00 */
[----:B------:R1:W-:Y:S01]  /*15fb0*/  STL.64 [R1+0x2620], R16 ;  /* 0x0026201001007387 */ /* 0x0003e20000100a00 */
[----:B0-----:R-:W-:-:S04]  /*15fc0*/  IMAD.WIDE R18, R15, 0x2, R28 ;  /* 0x000000020f127825 */ /* 0x001fc800078e021c */
[--C-:B------:R-:W-:Y:S01]  /*15fd0*/  IMAD.WIDE R14, R14, 0x2, R28.reuse ;  /* 0x000000020e0e7825 */ /* 0x100fe200078e021c */
[----:B------:R-:W-:Y:S03]  /*15fe0*/  STL.64 [R1+0x2600], R18 ;  /* 0x0026001201007387 */ /* 0x000fe60000100a00 */
[--C-:B-1----:R-:W-:Y:S01]  /*15ff0*/  IMAD.WIDE R16, R13, 0x2, R28.reuse ;  /* 0x000000020d107825 */ /* 0x102fe200078e021c */
[----:B------:R0:W-:Y:S03]  /*16000*/  STL.64 [R1+0x25e0], R14 ;  /* 0x0025e00e01007387 */ /* 0x0001e60000100a00 */
[--C-:B------:R-:W-:Y:S01]  /*16010*/  IMAD.WIDE R12, R12, 0x2, R28.reuse ;  /* 0x000000020c0c7825 */ /* 0x100fe200078e021c */
        /* <DEDUP_REMOVED lines=8> */
[----:B------:R-:W-:Y:S03]  /*160a0*/  STL.64 [R1+0x2540], R12 ;  /* 0x0025400c01007387 */ /* 0x000fe60000100a00 */
[----:B0-----:R-:W-:-:S02]  /*160b0*/  IMAD.WIDE R10, R4, 0x2, R28 ;  /* 0x00000002040a7825 */ /* 0x001fc400078e021c */
[----:B------:R-:W2:Y:S04]  /*160c0*/  LDL.LU R4, [R1+0x5c] ;  /* 0x00005c0001047983 */ /* 0x000ea80000300800 */
[----:B------:R0:W-:Y:S04]  /*160d0*/  STL.64 [R1+0x2520], R8 ;  /* 0x0025200801007387 */ /* 0x0001e80000100a00 */
[----:B------:R1:W-:Y:S01]  /*160e0*/  STL.64 [R1+0x2500], R10 ;  /* 0x0025000a01007387 */ /* 0x0003e20000100a00 */
[----:B0-----:R-:W-:-:S04]  /*160f0*/  IMAD.WIDE R8, R7, 0x2, R28 ;  /* 0x0000000207087825 */ /* 0x001fc800078e021c */
[--C-:B-1----:R-:W-:Y:S01]  /*16100*/  IMAD.WIDE R10, R6, 0x2, R28.reuse ;  /* 0x00000002060a7825 */ /* 0x102fe200078e021c */
[----:B------:R0:W-:Y:S03]  /*16110*/  STL.64 [R1+0x24e0], R8 ;  /* 0x0024e00801007387 */ /* 0x0001e60000100a00 */
[--C-:B------:R-:W-:Y:S01]  /*16120*/  IMAD.WIDE R6, R5, 0x2, R28.reuse ;  /* 0x0000000205067825 */ /* 0x100fe200078e021c */
[----:B------:R-:W-:Y:S03]  /*16130*/  STL.64 [R1+0x24c0], R10 ;  /* 0x0024c00a01007387 */ /* 0x000fe60000100a00 */
[--C-:B0-----:R-:W-:Y:S02]  /*16140*/  IMAD.WIDE R8, R2, 0x2, R28.reuse ;  /* 0x0000000202087825 */ /* 0x101fe400078e021c */
[----:B------:R-:W3:Y:S04]  /*16150*/  LDL.LU R2, [R1+0x60] ;  /* 0x0000600001027983 */ /* 0x000ee80000300800 */
[----:B------:R0:W-:Y:S04]  /*16160*/  STL.64 [R1+0x24a0], R6 ;  /* 0x0024a00601007387 */ /* 0x0001e80000100a00 */
[----:B------:R-:W-:Y:S01]  /*16170*/  STL.64 [R1+0x2480], R8 ;  /* 0x0024800801007387 */ /* 0x000fe20000100a00 */
[----:B0-----:R-:W-:-:S03]  /*16180*/  IMAD.WIDE R6, R3, 0x2, R28 ;  /* 0x0000000203067825 */ /* 0x001fc600078e021c */
[----:B------:R-:W4:Y:S04]  /*16190*/  LDL.LU R3, [R1+0x64] ;  /* 0x0000640001037983 */ /* 0x000f280000300800 */
[----:B------:R-:W2:Y:S04]  /*161a0*/  LDL.LU R27, [R1+0x70] ;  /* 0x00007000011b7983 */ /* 0x000ea80000300800 */
[----:B------:R-:W-:Y:S04]  /*161b0*/  STL.64 [R1+0x2460], R6 ;  /* 0x0024600601007387 */ /* 0x000fe80000100a00 */
[----:B------:R-:W2:Y:S04]  /*161c0*/  LDL.LU R26, [R1+0x74] ;  /* 0x00007400011a7983 */ /* 0x000ea80000300800 */
[----:B--2---:R0:W-:Y:S04]  /*161d0*/  STL [R1+0x2a7c], R26 ;  /* 0x002a7c1a01007387 */ /* 0x0041e80000100800 */
[----:B0-----:R-:W2:Y:S04]  /*161e0*/  LDL.LU R26, [R1+0x6c] ;  /* 0x00006c00011a7983 */ /* 0x001ea80000300800 */
[----:B------:R0:W-:Y:S04]  /*161f0*/  STL [R1+0x2a80], R27 ;  /* 0x002a801b01007387 */ /* 0x0001e80000100800 */
[----:B0-----:R-:W3:Y:S01]  /*16200*/  LDL.LU R27, [R1+0x68] ;  /* 0x00006800011b7983 */ /* 0x001ee20000300800 */
[----:B------:R-:W-:-:S03]  /*16210*/  IMAD.WIDE R4, R4, 0x2, R28 ;  /* 0x0000000204047825 */ /* 0x000fc600078e021c */
[----:B--2---:R-:W-:Y:S04]  /*16220*/  STL [R1+0x2a84], R26 ;  /* 0x002a841a01007387 */ /* 0x004fe80000100800 */
[----:B---3--:R0:W-:Y:S04]  /*16230*/  STL [R1+0x2a88], R27 ;  /* 0x002a881b01007387 */ /* 0x0081e80000100800 */
        /* <DEDUP_REMOVED lines=17> */
[----:B------:R-:W2:Y:S04]  /*16350*/  LDL.LU R10, [R1+0xb8] ;  /* 0x0000b800010a7983 */ /* 0x000ea80000300800 */
[----:B------:R0:W-:Y:S04]  /*16360*/  STL.64 [R1+0x2440], R4 ;  /* 0x0024400401007387 */ /* 0x0001e80000100a00 */
[----:B------:R-:W2:Y:S04]  /*16370*/  LDL.LU R8, [R1+0xbc] ;  /* 0x0000bc0001087983 */ /* 0x000ea80000300800 */
[----:B------:R-:W2:Y:S04]  /*16380*/  LDL.LU R7, [R1+0xc0] ;  /* 0x0000c00001077983 */ /* 0x000ea80000300800 */
[----:B------:R-:W2:Y:S04]  /*16390*/  LDL.LU R6, [R1+0xc4] ;  /* 0x0000c40001067983 */ /* 0x000ea80000300800 */
[----:B0-----:R-:W2:Y:S04]  /*163a0*/  LDL.LU R5, [R1+0xc8] ;  /* 0x0000c80001057983 */ /* 0x001ea80000300800 */
[----:B------:R4:W-:Y:S04]  /*163b0*/  STL.64 [R1+0x2420], R26 ;  /* 0x0024201a01007387 */ /* 0x0009e80000100a00 */
[----:B------:R-:W2:Y:S04]  /*163c0*/  LDL.LU R4, [R1+0xcc] ;  /* 0x0000cc0001047983 */ /* 0x000ea80000300800 */
[----:B------:R-:W2:Y:S01]  /*163d0*/  LDL.LU R2, [R1+0xd0] ;  /* 0x0000d00001027983 */ /* 0x000ea20000300800 */
[----:B----4-:R-:W-:-:S05]  /*163e0*/  IMAD.WIDE R26, R3, 0x2, R28 ;  /* 0x00000002031a7825 */ /* 0x010fca00078e021c */
[----:B------:R0:W-:Y:S04]  /*163f0*/  STL.64 [R1+0x2400], R26 ;  /* 0x0024001a01007387 */ /* 0x0001e80000100a00 */
[----:B0-----:R-:W4:Y:S04]  /*16400*/  LDL.LU R27, [R1+0x2a88] ;  /* 0x002a8800011b7983 */ /* 0x001f280000300800 */
[----:B------:R-:W2:Y:S01]  /*16410*/  LDL.LU R3, [R1+0xd4] ;  /* 0x0000d40001037983 */ /* 0x000ea20000300800 */
[----:B----4-:R-:W-:-:S05]  /*16420*/  IMAD.WIDE R26, R27, 0x2, R28 ;  /* 0x000000021b1a7825 */ /* 0x010fca00078e021c */
[----:B------:R0:W-:Y:S04]  /*16430*/  STL.64 [R1+0x23e0], R26 ;  /* 0x0023e01a01007387 */ /* 0x0001e80000100a00 */
[----:B0-----:R-:W4:Y:S02]  /*16440*/  LDL.LU R26, [R1+0x2a84] ;  /* 0x002a8400011a7983 */ /* 0x001f240000300800 */
[----:B----4-:R-:W-:-:S05]  /*16450*/  IMAD.WIDE R26, R26, 0x2, R28 ;  /* 0x000000021a1a7825 */ /* 0x010fca00078e021c */
[----:B------:R0:W-:Y:S04]  /*16460*/  STL.64 [R1+0x23c0], R26 ;  /* 0x0023c01a01007387 */ /* 0x0001e80000100a00 */
[----:B0-----:R-:W4:Y:S02]  /*16470*/  LDL.LU R27, [R1+0x2a80] ;  /* 0x002a8000011b7983 */ /* 0x001f240000300800 */
[----:B----4-:R-:W-:-:S05]  /*16480*/  IMAD.WIDE R26, R27, 0x2, R28 ;  /* 0x000000021b1a7825 */ /* 0x010fca00078e021c */
[----:B------:R0:W-:Y:S04]  /*16490*/  STL.64 [R1+0x23a0], R26 ;  /* 0x0023a01a01007387 */ /* 0x0001e80000100a00 */
[----:B0-----:R-:W4:Y:S02]  /*164a0*/  LDL.LU R26, [R1+0x2a7c] ;  /* 0x002a7c00011a7983 */ /* 0x001f240000300800 */
[----:B----4-:R-:W-:-:S05]  /*164b0*/  IMAD.WIDE R26, R26, 0x2, R28 ;  /* 0x000000021a1a7825 */ /* 0x010fca00078e021c */
[----:B------:R2:W-:Y:S02]  /*164c0*/  STL.64 [R1+0x2380], R26 ;  /* 0x0023801a01007387 */ /* 0x0005e40000100a00 */
[----:B--2---:R-:W-:-:S05]  /*164d0*/  IMAD.WIDE R26, R25, 0x2, R28 ;  /* 0x00000002191a7825 */ /* 0x004fca00078e021c */
[----:B------:R3:W-:Y:S02]  /*164e0*/  STL.64 [R1+0x2360], R26 ;  /* 0x0023601a01007387 */ /* 0x0007e40000100a00 */
[----:B---3--:R-:W-:-:S04]  /*164f0*/  IMAD.WIDE R26, R24, 0x2, R28 ;  /* 0x00000002181a7825 */ /* 0x008fc800078e021c */
        /* <DEDUP_REMOVED lines=23> */
[----:B------:R0:W-:Y:S03]  /*16670*/  STL.64 [R1+0x21e0], R16 ;  /* 0x0021e01001007387 */ /* 0x0001e60000100a00 */
[----:B------:R-:W-:-:S02]  /*16680*/  IMAD.WIDE R12, R9, 0x2, R28 ;  /* 0x00000002090c7825 */ /* 0x000fc400078e021c */
[----:B------:R-:W2:Y:S04]  /*16690*/  LDL.LU R9, [R1+0xd8] ;  /* 0x0000d80001097983 */ /* 0x000ea80000300800 */
[----:B------:R1:W-:Y:S01]  /*166a0*/  STL.64 [R1+0x21c0], R14 ;  /* 0x0021c00e01007387 */ /* 0x0003e20000100a00 */
[----:B0-----:R-:W-:-:S03]  /*166b0*/  IMAD.WIDE R16, R11, 0x2, R28 ;  /* 0x000000020b107825 */ /* 0x001fc600078e021c */
[----:B------:R0:W-:Y:S04]  /*166c0*/  STL.64 [R1+0x21a0], R12 ;  /* 0x0021a00c01007387 */ /* 0x0001e80000100a00 */
[----:B------:R-:W-:Y:S01]  /*166d0*/  STL.64 [R1+0x2180], R16 ;  /* 0x0021801001007387 */ /* 0x000fe20000100a00 */
[----:B-1----:R-:W-:-:S04]  /*166e0*/  IMAD.WIDE R14, R10, 0x2, R28 ;  /* 0x000000020a0e7825 */ /* 0x002fc800078e021c */
[--C-:B0-----:R-:W-:Y:S01]  /*166f0*/  IMAD.WIDE R12, R8, 0x2, R28.reuse ;  /* 0x00000002080c7825 */ /* 0x101fe200078e021c */
[----:B------:R-:W-:Y:S03]  /*16700*/  STL.64 [R1+0x2160], R14 ;  /* 0x0021600e01007387 */ /* 0x000fe60000100a00 */
[--C-:B------:R-:W-:Y:S01]  /*16710*/  IMAD.WIDE R10, R7, 0x2, R28.reuse ;  /* 0x00000002070a7825 */ /* 0x100fe200078e021c */
[----:B------:R-:W3:Y:S03]  /*16720*/  LDL.LU R8, [R1+0xdc] ;  /* 0x0000dc0001087983 */ /* 0x000ee60000300800 */
[--C-:B------:R-:W-:Y:S01]  /*16730*/  IMAD.WIDE R6, R6, 0x2, R28.reuse ;  /* 0x0000000206067825 */ /* 0x100fe200078e021c */
[----:B------:R0:W-:Y:S04]  /*16740*/  STL.64 [R1+0x2140], R12 ;  /* 0x0021400c01007387 */ /* 0x0001e80000100a00 */
[----:B------:R1:W-:Y:S04]  /*16750*/  STL.64 [R1+0x2120], R10 ;  /* 0x0021200a01007387 */ /* 0x0003e80000100a00 */
[----:B------:R4:W-:Y:S01]  /*16760*/  STL.64 [R1+0x2100], R6 ;  /* 0x0021000601007387 */ /* 0x0009e20000100a00 */
[----:B0-----:R-:W-:-:S04]  /*16770*/  IMAD.WIDE R12, R5, 0x2, R28 ;  /* 0x00000002050c7825 */ /* 0x001fc800078e021c */
[--C-:B-1----:R-:W-:Y:S01]  /*16780*/  IMAD.WIDE R10, R4, 0x2, R28.reuse ;  /* 0x00000002040a7825 */ /* 0x102fe200078e021c */
[----:B------:R-:W-:Y:S03]  /*16790*/  STL.64 [R1+0x20e0], R12 ;  /* 0x0020e00c01007387 */ /* 0x000fe60000100a00 */
[--C-:B----4-:R-:W-:Y:S01]  /*167a0*/  IMAD.WIDE R6, R2, 0x2, R28.reuse ;  /* 0x0000000202067825 */ /* 0x110fe200078e021c */
[----:B------:R-:W4:Y:S03]  /*167b0*/  LDL.LU R5, [R1+0xe0] ;  /* 0x0000e00001057983 */ /* 0x000f260000300800 */
[--C-:B------:R-:W-:Y:S01]  /*167c0*/  IMAD.WIDE R2, R3, 0x2, R28.reuse ;  /* 0x0000000203027825 */ /* 0x100fe200078e021c */
[----:B------:R-:W-:Y:S04]  /*167d0*/  STL.64 [R1+0x20c0], R10 ;  /* 0x0020c00a01007387 */ /* 0x000fe80000100a00 */
[----:B------:R-:W-:Y:S04]  /*167e0*/  STL.64 [R1+0x20a0], R6 ;  /* 0x0020a00601007387 */ /* 0x000fe80000100a00 */
[----:B------:R-:W2:Y:S04]  /*167f0*/  LDL.LU R4, [R1+0xf0] ;  /* 0x0000f00001047983 */ /* 0x000ea80000300800 */
[----:B------:R-:W2:Y:S04]  /*16800*/  LDL.LU R27, [R1+0xf8] ;  /* 0x0000f800011b7983 */ /* 0x000ea80000300800 */
[----:B------:R0:W-:Y:S04]  /*16810*/  STL.64 [R1+0x2080], R2 ;  /* 0x0020800201007387 */ /* 0x0001e80000100a00 */
[----:B------:R-:W2:Y:S04]  /*16820*/  LDL.LU R15, [R1+0xfc] ;  /* 0x0000fc00010f7983 */ /* 0x000ea80000300800 */
[----:B0-----:R-:W2:Y:S04]  /*16830*/  LDL.LU R2, [R1+0x100] ;  /* 0x0001000001027983 */ /* 0x001ea80000300800 */
[----:B------:R-:W2:Y:S04]  /*16840*/  LDL.LU R3, [R1+0x104] ;  /* 0x0001040001037983 */ /* 0x000ea80000300800 */
[----:B--2---:R0:W-:Y:S04]  /*16850*/  STL [R1+0x2a68], R3 ;  /* 0x002a680301007387 */ /* 0x0041e80000100800 */
[----:B0-----:R-:W2:Y:S04]  /*16860*/  LDL.LU R3, [R1+0xf4] ;  /* 0x0000f40001037983 */ /* 0x001ea80000300800 */
[----:B------:R0:W-:Y:S04]  /*16870*/  STL [R1+0x2a6c], R2 ;  /* 0x002a6c0201007387 */ /* 0x0001e80000100800 */
[----:B0-----:R-:W3:Y:S04]  /*16880*/  LDL.LU R2, [R1+0xec] ;  /* 0x0000ec0001027983 */ /* 0x001ee80000300800 */
[----:B--2---:R0:W-:Y:S04]  /*16890*/  STL [R1+0x2a70], R3 ;  /* 0x002a700301007387 */ /* 0x0041e80000100800 */
[----:B0-----:R-:W2:Y:S04]  /*168a0*/  LDL.LU R3, [R1+0xe8] ;  /* 0x0000e80001037983 */ /* 0x001ea80000300800 */
[----:B---3--:R0:W-:Y:S04]  /*168b0*/  STL [R1+0x2a74], R2 ;  /* 0x002a740201007387 */ /* 0x0081e80000100800 */
[----:B0-----:R-:W3:Y:S01]  /*168c0*/  LDL.LU R2, [R1+0xe4] ;  /* 0x0000e40001027983 */ /* 0x001ee20000300800 */
[----:B------:R-:W-:-:S04]  /*168d0*/  IMAD.WIDE R10, R9, 0x2, R28 ;  /* 0x00000002090a7825 */ /* 0x000fc800078e021c */
[--C-:B------:R-:W-:Y:S01]  /*168e0*/  IMAD.WIDE R8, R8, 0x2, R28.reuse ;  /* 0x0000000208087825 */ /* 0x100fe200078e021c */
[----:B--2---:R3:W-:Y:S04]  /*168f0*/  STL [R1+0x2a78], R3 ;  /* 0x002a780301007387 */ /* 0x0047e80000100800 */
[----:B------:R-:W2:Y:S04]  /*16900*/  LDL.LU R26, [R1+0x108] ;  /* 0x00010800011a7983 */ /* 0x000ea80000300800 */
[----:B------:R-:W2:Y:S04]  /*16910*/  LDL.LU R25, [R1+0x10c] ;  /* 0x00010c0001197983 */ /* 0x000ea80000300800 */
[----:B------:R-:W2:Y:S04]  /*16920*/  LDL.LU R24, [R1+0x110] ;  /* 0x0001100001187983 */ /* 0x000ea80000300800 */
[----:B------:R-:W2:Y:S04]  /*16930*/  LDL.LU R14, [R1+0x114] ;  /* 0x00011400010e7983 */ /* 0x000ea80000300800 */
[----:B------:R-:W2:Y:S04]  /*16940*/  LDL.64 R6, [R1+0x448] ;  /* 0x0004480001067983 */ /* 0x000ea80000100a00 */
[----:B------:R-:W2:Y:S04]  /*16950*/  LDL.LU R23, [R1+0x118] ;  /* 0x0001180001177983 */ /* 0x000ea80000300800 */
[----:B------:R-:W2:Y:S04]  /*16960*/  LDL.LU R22, [R1+0x11c] ;  /* 0x00011c0001167983 */ /* 0x000ea80000300800 */
[----:B------:R-:W-:Y:S04]  /*16970*/  STL.64 [R1+0x2060], R10 ;  /* 0x0020600a01007387 */ /* 0x000fe80000100a00 */
[----:B------:R-:W2:Y:S04]  /*16980*/  LDL.LU R21, [R1+0x120] ;  /* 0x0001200001157983 */ /* 0x000ea80000300800 */
[----:B------:R-:W2:Y:S04]  /*16990*/  LDL.LU R13, [R1+0x124] ;  /* 0x00012400010d7983 */ /* 0x000ea80000300800 */
[----:B------:R-:W2:Y:S04]  /*169a0*/  LDL.LU R20, [R1+0x128] ;  /* 0x0001280001147983 */ /* 0x000ea80000300800 */
[----:B------:R-:W2:Y:S04]  /*169b0*/  LDL.LU R19, [R1+0x12c] ;  /* 0x00012c0001137983 */ /* 0x000ea80000300800 */
[----:B------:R4:W-:Y:S01]  /*169c0*/  STL.64 [R1+0x2040], R8 ;  /* 0x0020400801007387 */ /* 0x0009e20000100a00 */
[----:B---3--:R-:W-:-:S03]  /*169d0*/  IMAD.WIDE R2, R2, 0x2, R28 ;  /* 0x0000000202027825 */ /* 0x008fc600078e021c */
[----:B------:R-:W3:Y:S04]  /*169e0*/  LDL.LU R18, [R1+0x130] ;  /* 0x0001300001127983 */ /* 0x000ee80000300800 */
[----:B------:R-:W2:Y:S01]  /*169f0*/  LDL.LU R12, [R1+0x134] ;  /* 0x00013400010c7983 */ /* 0x000ea20000300800 */
[----:B----4-:R-:W-:-:S03]  /*16a00*/  IMAD.WIDE R8, R5, 0x2, R28 ;  /* 0x0000000205087825 */ /* 0x010fc600078e021c */
[----:B------:R-:W4:Y:S04]  /*16a10*/  LDL.LU R17, [R1+0x138] ;  /* 0x0001380001117983 */ /* 0x000f280000300800 */
[----:B------:R-:W2:Y:S04]  /*16a20*/  LDL.LU R16, [R1+0x140] ;  /* 0x0001400001107983 */ /* 0x000ea80000300800 */
[----:B------:R0:W-:Y:S04]  /*16a30*/  STL.64 [R1+0x2020], R8 ;  /* 0x0020200801007387 */ /* 0x0001e80000100a00 */
[----:B------:R-:W2:Y:S04]  /*16a40*/  LDL.LU R5, [R1+0x144] ;  /* 0x0001440001057983 */ /* 0x000ea80000300800 */
[----:B------:R-:W2:Y:S04]  /*16a50*/  LDL.64 R10, [R1+0x458] ;  /* 0x00045800010a7983 */ /* 0x000ea80000100a00 */
[----:B0-----:R-:W2:Y:S04]  /*16a60*/  LDL.64 R8, [R1+0x450] ;  /* 0x0004500001087983 */ /* 0x001ea80000100a00 */
[----:B------:R0:W-:Y:S04]  /*16a70*/  STL.64 [R1+0x2000], R2 ;  /* 0x0020000201007387 */ /* 0x0001e80000100a00 */
[----:B0-----:R-:W2:Y:S02]  /*16a80*/  LDL.LU R3, [R1+0x2a78] ;  /* 0x002a780001037983 */ /* 0x001ea40000300800 */
[----:B--2---:R-:W-:-:S05]  /*16a90*/  IMAD.WIDE R2, R3, 0x2, R28 ;  /* 0x0000000203027825 */ /* 0x004fca00078e021c */
[----:B------:R0:W-:Y:S04]  /*16aa0*/  STL.64 [R1+0x1fe0], R2 ;  /* 0x001fe00201007387 */ /* 0x0001e80000100a00 */
[----:B0-----:R-:W2:Y:S02]  /*16ab0*/  LDL.LU R2, [R1+0x2a74] ;  /* 0x002a740001027983 */ /* 0x001ea40000300800 */
[----:B--2---:R-:W-:-:S05]  /*16ac0*/  IMAD.WIDE R2, R2, 0x2, R28 ;  /* 0x0000000202027825 */ /* 0x004fca00078e021c */
[----:B------:R0:W-:Y:S02]  /*16ad0*/  STL.64 [R1+0x1fc0], R2 ;  /* 0x001fc00201007387 */ /* 0x0001e40000100a00 */
[----:B0-----:R-:W-:-:S05]  /*16ae0*/  IMAD.WIDE R2, R4, 0x2, R28 ;  /* 0x0000000204027825 */ /* 0x001fca00078e021c */
[----:B------:R0:W-:Y:S04]  /*16af0*/  STL.64 [R1+0x1fa0], R2 ;  /* 0x001fa00201007387 */ /* 0x0001e80000100a00 */
[----:B0-----:R-:W2:Y:S04]  /*16b00*/  LDL.LU R3, [R1+0x2a70] ;  /* 0x002a700001037983 */ /* 0x001ea80000300800 */
[----:B------:R-:W3:Y:S01]  /*16b10*/  LDL.LU R4, [R1+0x154] ;  /* 0x0001540001047983 */ /* 0x000ee20000300800 */
[----:B--2---:R-:W-:-:S05]  /*16b20*/  IMAD.WIDE R2, R3, 0x2, R28 ;  /* 0x0000000203027825 */ /* 0x004fca00078e021c */
[----:B------:R0:W-:Y:S02]  /*16b30*/  STL.64 [R1+0x1f80], R2 ;  /* 0x001f800201007387 */ /* 0x0001e40000100a00 */
[----:B0-----:R-:W-:-:S05]  /*16b40*/  IMAD.WIDE R2, R27, 0x2, R28 ;  /* 0x000000021b027825 */ /* 0x001fca00078e021c */
[----:B------:R0:W-:Y:S02]  /*16b50*/  STL.64 [R1+0x1f60], R2 ;  /* 0x001f600201007387 */ /* 0x0001e40000100a00 */
[----:B0-----:R-:W-:-:S05]  /*16b60*/  IMAD.WIDE R2, R15, 0x2, R28 ;  /* 0x000000020f027825 */ /* 0x001fca00078e021c */
[----:B------:R0:W-:Y:S04]  /*16b70*/  STL.64 [R1+0x1f40], R2 ;  /* 0x001f400201007387 */ /* 0x0001e80000100a00 */
[----:B0-----:R-:W2:Y:S02]  /*16b80*/  LDL.LU R2, [R1+0x2a6c] ;  /* 0x002a6c0001027983 */ /* 0x001ea40000300800 */
[----:B--2---:R-:W-:-:S05]  /*16b90*/  IMAD.WIDE R2, R2, 0x2, R28 ;  /* 0x0000000202027825 */ /* 0x004fca00078e021c */
[----:B------:R0:W-:Y:S04]  /*16ba0*/  STL.64 [R1+0x1f20], R2 ;  /* 0x001f200201007387 */ /* 0x0001e80000100a00 */
[----:B0-----:R-:W2:Y:S04]  /*16bb0*/  LDL.LU R3, [R1+0x2a68] ;  /* 0x002a680001037983 */ /* 0x001ea80000300800 */
[----:B------:R-:W3:Y:S01]  /*16bc0*/  LDL.LU R15, [R1+0x158] ;  /* 0x00015800010f7983 */ /* 0x000ee20000300800 */
[----:B------:R-:W-:-:S04]  /*16bd0*/  IMAD.WIDE R26, R26, 0x2, R28 ;  /* 0x000000021a1a7825 */ /* 0x000fc800078e021c */
[----:B--2---:R-:W-:-:S05]  /*16be0*/  IMAD.WIDE R2, R3, 0x2, R28 ;  /* 0x0000000203027825 */ /* 0x004fca00078e021c */
[----:B------:R0:W-:Y:S04]  /*16bf0*/  STL.64 [R1+0x1f00], R2 ;  /* 0x001f000201007387 */ /* 0x0001e80000100a00 */
[----:B0-----:R-:W2:Y:S04]  /*16c00*/  LDL.LU.64 R2, [R1+0x2a60] ;  /* 0x002a600001027983 */ /* 0x001ea80000300a00 */
[----:B------:R0:W-:Y:S02]  /*16c10*/  STL.64 [R1+0x1ee0], R26 ;  /* 0x001ee01a01007387 */ /* 0x0001e40000100a00 */
[----:B0-----:R-:W-:-:S04]  /*16c20*/  IMAD.WIDE R26, R25, 0x2, R28 ;  /* 0x00000002191a7825 */ /* 0x001fc800078e021c */
[--C-:B------:R-:W-:Y:S01]  /*16c30*/  IMAD.WIDE R24, R24, 0x2, R28.reuse ;  /* 0x0000000218187825 */ /* 0x100fe200078e021c */
[----:B------:R0:W-:Y:S03]  /*16c40*/  STL.64 [R1+0x1ec0], R26 ;  /* 0x001ec01a01007387 */ /* 0x0001e60000100a00 */
[--C-:B0-----:R-:W-:Y:S02]  /*16c50*/  IMAD.WIDE R26, R14, 0x2, R28.reuse ;  /* 0x000000020e1a7825 */ /* 0x101fe400078e021c */
[----:B------:R-:W4:Y:S04]  /*16c60*/  LDL.LU R14, [R1+0x15c] ;  /* 0x00015c00010e7983 */ /* 0x000f280000300800 */
[----:B------:R0:W-:Y:S04]  /*16c70*/  STL.64 [R1+0x1ea0], R24 ;  /* 0x001ea01801007387 */ /* 0x0001e80000100a00 */
[----:B------:R1:W-:Y:S01]  /*16c80*/  STL.64 [R1+0x1e80], R26 ;  /* 0x001e801a01007387 */ /* 0x0003e20000100a00 */
[----:B0-----:R-:W-:-:S04]  /*16c90*/  IMAD.WIDE R24, R23, 0x2, R28 ;  /* 0x0000000217187825 */ /* 0x001fc800078e021c */
[--C-:B-1----:R-:W-:Y:S01]  /*16ca0*/  IMAD.WIDE R26, R22, 0x2, R28.reuse ;  /* 0x00000002161a7825 */ /* 0x102fe200078e021c */
[----:B------:R0:W-:Y:S03]  /*16cb0*/  STL.64 [R1+0x1e60], R24 ;  /* 0x001e601801007387 */ /* 0x0001e60000100a00 */
[--C-:B------:R-:W-:Y:S01]  /*16cc0*/  IMAD.WIDE R22, R13, 0x2, R28.reuse ;  /* 0x000000020d167825 */ /* 0x100fe200078e021c */
[----:B------:R-:W-:Y:S04]  /*16cd0*/  STL.64 [R1+0x1e40], R26 ;  /* 0x001e401a01007387 */ /* 0x000fe80000100a00 */
[----:B------:R-:W4:Y:S01]  /*16ce0*/  LDL.LU R13, [R1+0x160] ;  /* 0x00016000010d7983 */ /* 0x000f220000300800 */
[----:B0-----:R-:W-:-:S04]  /*16cf0*/  IMAD.WIDE R24, R21, 0x2, R28 ;  /* 0x0000000215187825 */ /* 0x001fc800078e021c */
[--C-:B------:R-:W-:Y:S01]  /*16d00*/  IMAD.WIDE R20, R20, 0x2, R28.reuse ;  /* 0x0000000214147825 */ /* 0x100fe200078e021c */
[----:B------:R-:W-:Y:S04]  /*16d10*/  STL.64 [R1+0x1e20], R24 ;  /* 0x001e201801007387 */ /* 0x000fe80000100a00 */
[----:B------:R0:W-:Y:S04]  /*16d20*/  STL.64 [R1+0x1e00], R22 ;  /* 0x001e001601007387 */ /* 0x0001e80000100a00 */
[----:B------:R1:W-:Y:S01]  /*16d30*/  STL.64 [R1+0x1de0], R20 ;  /* 0x001de01401007387 */ /* 0x0003e20000100a00 */
[----:B0-----:R-:W-:-:S04]  /*16d40*/  IMAD.WIDE R22, R19, 0x2, R28 ;  /* 0x0000000213167825 */ /* 0x001fc800078e021c */
[--C-:B---3--:R-:W-:Y:S01]  /*16d50*/  IMAD.WIDE R18, R18, 0x2, R28.reuse ;  /* 0x0000000212127825 */ /* 0x108fe200078e021c */
[----:B------:R-:W-:Y:S03]  /*16d60*/  STL.64 [R1+0x1dc0], R22 ;  /* 0x001dc01601007387 */ /* 0x000fe60000100a00 */
[--C-:B-1----:R-:W-:Y:S02]  /*16d70*/  IMAD.WIDE R20, R12, 0x2, R28.reuse ;  /* 0x000000020c147825 */ /* 0x102fe400078e021c */
[----:B------:R-:W3:Y:S04]  /*16d80*/  LDL.LU R12, [R1+0x164] ;  /* 0x00016400010c7983 */ /* 0x000ee80000300800 */
[----:B------:R-:W-:Y:S04]  /*16d90*/  STL.64 [R1+0x1da0], R18 ;  /* 0x001da01201007387 */ /* 0x000fe80000100a00 */
[----:B------:R2:W-:Y:S02]  /*16da0*/  STL.64 [R1+0x1d80], R20 ;  /* 0x001d801401007387 */ /* 0x0005e40000100a00 */
[----:B--2---:R-:W-:-:S02]  /*16db0*/  IMAD.WIDE R20, R3, 0x2, R28 ;  /* 0x0000000203147825 */ /* 0x004fc400078e021c */
[----:B------:R-:W2:Y:S02]  /*16dc0*/  LDL.LU R3, [R1+0x2a5c] ;  /* 0x002a5c0001037983 */ /* 0x000ea40000300800 */
[----:B----4-:R-:W-:-:S04]  /*16dd0*/  IMAD.WIDE R18, R17, 0x2, R28 ;  /* 0x0000000211127825 */ /* 0x010fc800078e021c */
[--C-:B------:R-:W-:Y:S01]  /*16de0*/  IMAD.WIDE R16, R16, 0x2, R28.reuse ;  /* 0x0000000210107825 */ /* 0x100fe200078e021c */
[----:B------:R0:W-:Y:S04]  /*16df0*/  STL.64 [R1+0x1d60], R18 ;  /* 0x001d601201007387 */ /* 0x0001e80000100a00 */
[----:B------:R-:W-:Y:S01]  /*16e00*/  STL.64 [R1+0x1d40], R20 ;  /* 0x001d401401007387 */ /* 0x000fe20000100a00 */
[----:B0-----:R-:W-:-:S03]  /*16e10*/  IMAD.WIDE R18, R5, 0x2, R28 ;  /* 0x0000000205127825 */ /* 0x001fc600078e021c */
[----:B------:R-:W4:Y:S04]  /*16e20*/  LDL.LU R5, [R1+0x168] ;  /* 0x0001680001057983 */ /* 0x000f280000300800 */
[----:B------:R0:W-:Y:S04]  /*16e30*/  STL.64 [R1+0x1d20], R16 ;  /* 0x001d201001007387 */ /* 0x0001e80000100a00 */
[----:B------:R1:W-:Y:S01]  /*16e40*/  STL.64 [R1+0x1d00], R18 ;  /* 0x001d001201007387 */ /* 0x0003e20000100a00 */
[----:B0-----:R-:W-:-:S03]  /*16e50*/  IMAD.WIDE R16, R2, 0x2, R28 ;  /* 0x0000000202107825 */ /* 0x001fc600078e021c */
[----:B------:R0:W5:Y:S01]  /*16e60*/  LDL.LU R2, [R1+0x2a58] ;  /* 0x002a580001027983 */ /* 0x0001620000300800 */
[----:B-1----:R-:W-:-:S03]  /*16e70*/  IMAD.WIDE R18, R0, 0x2, R28 ;  /* 0x0000000200127825 */ /* 0x002fc600078e021c */
[----:B------:R0:W5:Y:S04]  /*16e80*/  LDL.LU R0, [R1+0x2a54] ;  /* 0x002a540001007983 */ /* 0x0001680000300800 */
[----:B------:R2:W-:Y:S04]  /*16e90*/  STL.64 [R1+0x1ce0], R16 ;  /* 0x001ce01001007387 */ /* 0x0005e80000100a00 */
[----:B------:R1:W-:Y:S01]  /*16ea0*/  STL.64 [R1+0x1cc0], R18 ;  /* 0x001cc01201007387 */ /* 0x0003e20000100a00 */
[----:B------:R-:W-:-:S04]  /*16eb0*/  IMAD.WIDE R22, R4, 0x2, R6 ;  /* 0x0000000204167825 */ /* 0x000fc800078e0206 */
[----:B--2---:R-:W-:-:S04]  /*16ec0*/  IMAD.WIDE R16, R3, 0x2, R6 ;  /* 0x0000000203107825 */ /* 0x004fc800078e0206 */
[----:B------:R-:W-:Y:S02]  /*16ed0*/  IMAD.WIDE R20, R3, 0x2, R28 ;  /* 0x0000000203147825 */ /* 0x000fe400078e021c */
[----:B------:R-:W2:Y:S04]  /*16ee0*/  LDL.LU R3, [R1+0x2a50] ;  /* 0x002a500001037983 */ /* 0x000ea80000300800 */
[----:B------:R0:W-:Y:S04]  /*16ef0*/  STL.64 [R1+0x1ca8], R16 ;  /* 0x001ca81001007387 */ /* 0x0001e80000100a00 */
[----:B-1----:R-:W2:Y:S04]  /*16f00*/  LDL.LU R18, [R1+0x16c] ;  /* 0x00016c0001127983 */ /* 0x002ea80000300800 */
[----:B------:R1:W-:Y:S01]  /*16f10*/  STL.64 [R1+0x1ca0], R20 ;  /* 0x001ca01401007387 */ /* 0x0003e20000100a00 */
[----:B0-----:R-:W-:-:S04]  /*16f20*/  IMAD.WIDE R16, R4, 0x2, R10 ;  /* 0x0000000204107825 */ /* 0x001fc800078e020a */
[C---:B-1----:R-:W-:Y:S01]  /*16f30*/  IMAD.WIDE R20, R4.reuse, 0x2, R8 ;  /* 0x0000000204147825 */ /* 0x042fe200078e0208 */
[----:B------:R0:W-:Y:S04]  /*16f40*/  STL.64 [R1+0x1c98], R16 ;  /* 0x001c981001007387 */ /* 0x0001e80000100a00 */
[----:B------:R1:W-:Y:S04]  /*16f50*/  STL.64 [R1+0x1c90], R20 ;  /* 0x001c901401007387 */ /* 0x0003e80000100a00 */
[----:B------:R-:W-:Y:S01]  /*16f60*/  STL.64 [R1+0x1c88], R22 ;  /* 0x001c881601007387 */ /* 0x000fe20000100a00 */
[----:B0-----:R-:W-:-:S03]  /*16f70*/  IMAD.WIDE R16, R4, 0x2, R28 ;  /* 0x0000000204107825 */ /* 0x001fc600078e021c */
[----:B------:R-:W2:Y:S01]  /*16f80*/  LDL.LU R4, [R1+0x170] ;  /* 0x0001700001047983 */ /* 0x000ea20000300800 */
[----:B-1----:R-:W-:-:S03]  /*16f90*/  IMAD.WIDE R20, R15, 0x2, R10 ;  /* 0x000000020f147825 */ /* 0x002fc600078e020a */
[----:B------:R0:W-:Y:S04]  /*16fa0*/  STL.64 [R1+0x1c80], R16 ;  /* 0x001c801001007387 */ /* 0x0001e80000100a00 */
[----:B------:R1:W-:Y:S01]  /*16fb0*/  STL.64 [R1+0x1c78], R20 ;  /* 0x001c781401007387 */ /* 0x0003e20000100a00 */
[----:B0-----:R-:W-:-:S04]  /*16fc0*/  IMAD.WIDE R16, R15, 0x2, R8 ;  /* 0x000000020f107825 */ /* 0x001fc800078e0208 */
[C---:B-1----:R-:W-:Y:S01]  /*16fd0*/  IMAD.WIDE R20, R15.reuse, 0x2, R6 ;  /* 0x000000020f147825 */ /* 0x042fe200078e0206 */
[----:B------:R0:W-:Y:S03]  /*16fe0*/  STL.64 [R1+0x1c70], R16 ;  /* 0x001c701001007387 */ /* 0x0001e60000100a00 */
[----:B------:R-:W-:-:S04]  /*16ff0*/  IMAD.WIDE R22, R15, 0x2, R28 ;  /* 0x000000020f167825 */ /* 0x000fc800078e021c */
[C---:B------:R-:W-:Y:S01]  /*17000*/  IMAD.WIDE R24, R14.reuse, 0x2, R8 ;  /* 0x000000020e187825 */ /* 0x040fe200078e0208 */
[----:B0-----:R-:W2:Y:S04]  /*17010*/  LDL.LU R17, [R1+0x174] ;  /* 0x0001740001117983 */ /* 0x001ea80000300800 */
[----:B------:R0:W-:Y:S04]  /*17020*/  STL.64 [R1+0x1c68], R20 ;  /* 0x001c681401007387 */ /* 0x0001e80000100a00 */
[----:B------:R1:W-:Y:S01]  /*17030*/  STL.64 [R1+0x1c60], R22 ;  /* 0x001c601601007387 */ /* 0x0003e20000100a00 */
[----:B0-----:R-:W-:-:S04]  /*17040*/  IMAD.WIDE R20, R14, 0x2, R10 ;  /* 0x000000020e147825 */ /* 0x001fc800078e020a */
[C---:B-1----:R-:W-:Y:S01]  /*17050*/  IMAD.WIDE R22, R14.reuse, 0x2, R6 ;  /* 0x000000020e167825 */ /* 0x042fe200078e0206 */
[----:B------:R0:W-:Y:S04]  /*17060*/  STL.64 [R1+0x1c58], R20 ;  /* 0x001c581401007387 */ /* 0x0001e80000100a00 */
[----:B------:R1:W-:Y:S04]  /*17070*/  STL.64 [R1+0x1c50], R24 ;  /* 0x001c501801007387 */ /* 0x0003e80000100a00 */
[----:B------:R-:W2:Y:S01]  /*17080*/  LDL.LU R16, [R1+0x178] ;  /* 0x0001780001107983 */ /* 0x000ea20000300800 */
[----:B0-----:R-:W-:-:S03]  /*17090*/  IMAD.WIDE R20, R14, 0x2, R28 ;  /* 0x000000020e147825 */ /* 0x001fc600078e021c */
[----:B------:R0:W-:Y:S01]  /*170a0*/  STL.64 [R1+0x1c48], R22 ;  /* 0x001c481601007387 */ /* 0x0001e20000100a00 */
[----:B------:R-:W-:-:S03]  /*170b0*/  IMAD.WIDE R14, R13, 0x2, R10 ;  /* 0x000000020d0e7825 */ /* 0x000fc600078e020a */
[----:B------:R3:W-:Y:S04]  /*170c0*/  STL.64 [R1+0x1c40], R20 ;  /* 0x001c401401007387 */ /* 0x0007e80000100a00 */
[----:B------:R4:W-:Y:S01]  /*170d0*/  STL.64 [R1+0x1c38], R14 ;  /* 0x001c380e01007387 */ /* 0x0009e20000100a00 */
[----:B-1----:R-:W-:-:S04]  /*170e0*/  IMAD.WIDE R24, R13, 0x2, R28 ;  /* 0x000000020d187825 */ /* 0x002fc800078e021c */
[----:B0-----:R-:W-:-:S04]  /*170f0*/  IMAD.WIDE R22, R13, 0x2, R8 ;  /* 0x000000020d167825 */ /* 0x001fc800078e0208 */
[----:B---3--:R-:W-:Y:S01]  /*17100*/  IMAD.WIDE R20, R13, 0x2, R6 ;  /* 0x000000020d147825 */ /* 0x008fe200078e0206 */
[----:B----4-:R-:W3:Y:S04]  /*17110*/  LDL.LU R15, [R1+0x17c] ;  /* 0x00017c00010f7983 */ /* 0x010ee80000300800 */
[----:B------:R0:W-:Y:S04]  /*17120*/  STL.64 [R1+0x1c30], R22 ;  /* 0x001c301601007387 */ /* 0x0001e80000100a00 */
[----:B------:R1:W-:Y:S04]  /*17130*/  STL.64 [R1+0x1c28], R20 ;  /* 0x001c281401007387 */ /* 0x0003e80000100a00 */
[----:B------:R4:W-:Y:S01]  /*17140*/  STL.64 [R1+0x1c20], R24 ;  /* 0x001c201801007387 */ /* 0x0009e20000100a00 */
[----:B0-----:R-:W-:-:S03]  /*17150*/  IMAD.WIDE R22, R12, 0x2, R10 ;  /* 0x000000020c167825 */ /* 0x001fc600078e020a */
[----:B------:R-:W3:Y:S01]  /*17160*/  LDL.LU R14, [R1+0x180] ;  /* 0x00018000010e7983 */ /* 0x000ee20000300800 */
[----:B-1----:R-:W-:-:S03]  /*17170*/  IMAD.WIDE R20, R12, 0x2, R8 ;  /* 0x000000020c147825 */ /* 0x002fc600078e0208 */
[----:B------:R0:W-:Y:S01]  /*17180*/  STL.64 [R1+0x1c18], R22 ;  /* 0x001c181601007387 */ /* 0x0001e20000100a00 */
[----:B----4-:R-:W-:-:S03]  /*17190*/  IMAD.WIDE R24, R12, 0x2, R6 ;  /* 0x000000020c187825 */ /* 0x010fc600078e0206 */
        /* <DEDUP_REMOVED lines=10> */
[----:B------:R-:W4:Y:S01]  /*17240*/  LDL.LU R12, [R1+0x188] ;  /* 0x00018800010c7983 */ /* 0x000f220000300800 */
[----:B-1----:R-:W-:-:S03]  /*17250*/  IMAD.WIDE R20, R5, 0x2, R28 ;  /* 0x0000000205147825 */ /* 0x002fc600078e021c */
[----:B------:R-:W-:Y:S04]  /*17260*/  STL.64 [R1+0x1be8], R22 ;  /* 0x001be81601007387 */ /* 0x000fe80000100a00 */
[----:B------:R0:W-:Y:S01]  /*17270*/  STL.64 [R1+0x1be0], R20 ;  /* 0x001be01401007387 */ /* 0x0001e20000100a00 */
[----:B--2---:R-:W-:-:S04]  /*17280*/  IMAD.WIDE R24, R18, 0x2, R10 ;  /* 0x0000000212187825 */ /* 0x004fc800078e020a */
[C---:B0-----:R-:W-:Y:S01]  /*17290*/  IMAD.WIDE R20, R18.reuse, 0x2, R8 ;  /* 0x0000000212147825 */ /* 0x041fe200078e0208 */
[----:B------:R-:W-:Y:S03]  /*172a0*/  STL.64 [R1+0x1bd8], R24 ;  /* 0x001bd81801007387 */ /* 0x000fe60000100a00 */
[C---:B------:R-:W-:Y:S01]  /*172b0*/  IMAD.WIDE R22, R18.reuse, 0x2, R6 ;  /* 0x0000000212167825 */ /* 0x040fe200078e0206 */
[----:B------:R-:W2:Y:S04]  /*172c0*/  LDL.LU R5, [R1+0x18c] ;  /* 0x00018c0001057983 */ /* 0x000ea80000300800 */
[----:B------:R0:W-:Y:S04]  /*172d0*/  STL.64 [R1+0x1bd0], R20 ;  /* 0x001bd01401007387 */ /* 0x0001e80000100a00 */
[----:B------:R1:W-:Y:S01]  /*172e0*/  STL.64 [R1+0x1bc8], R22 ;  /* 0x001bc81601007387 */ /* 0x0003e20000100a00 */
[----:B0-----:R-:W-:-:S04]  /*172f0*/  IMAD.WIDE R20, R18, 0x2, R28 ;  /* 0x0000000212147825 */ /* 0x001fc800078e021c */
[C---:B-1----:R-:W-:Y:S01]  /*17300*/  IMAD.WIDE R22, R4.reuse, 0x2, R10 ;  /* 0x0000000204167825 */ /* 0x042fe200078e020a */
[----:B------:R0:W-:Y:S03]  /*17310*/  STL.64 [R1+0x1bc0], R20 ;  /* 0x001bc01401007387 */ /* 0x0001e60000100a00 */
[C---:B------:R-:W-:Y:S01]  /*17320*/  IMAD.WIDE R18, R4.reuse, 0x2, R8 ;  /* 0x0000000204127825 */ /* 0x040fe200078e0208 */
[----:B------:R1:W-:Y:S04]  /*17330*/  STL.64 [R1+0x1bb8], R22 ;  /* 0x001bb81601007387 */ /* 0x0003e80000100a00 */
[----:B------:R1:W-:Y:S01]  /*17340*/  STL.64 [R1+0x1bb0], R18 ;  /* 0x001bb01201007387 */ /* 0x0003e20000100a00 */
[----:B0-----:R-:W-:-:S04]  /*17350*/  IMAD.WIDE R20, R4, 0x2, R6 ;  /* 0x0000000204147825 */ /* 0x001fc800078e0206 */
[----:B-1----:R-:W-:Y:S01]  /*17360*/  IMAD.WIDE R22, R4, 0x2, R28 ;  /* 0x0000000204167825 */ /* 0x002fe200078e021c */
[----:B------:R0:W-:Y:S04]  /*17370*/  STL.64 [R1+0x1ba8], R20 ;  /* 0x001ba81401007387 */ /* 0x0001e80000100a00 */
[----:B------:R1:W-:Y:S04]  /*17380*/  STL.64 [R1+0x1ba0], R22 ;  /* 0x001ba01601007387 */ /* 0x0003e80000100a00 */
[----:B------:R-:W2:Y:S01]  /*17390*/  LDL.LU R4, [R1+0x190] ;  /* 0x0001900001047983 */ /* 0x000ea20000300800 */
[----:B------:R-:W-:-:S04]  /*173a0*/  IMAD.WIDE R18, R17, 0x2, R10 ;  /* 0x0000000211127825 */ /* 0x000fc800078e020a */
[C---:B0-----:R-:W-:Y:S01]  /*173b0*/  IMAD.WIDE R20, R17.reuse, 0x2, R8 ;  /* 0x0000000211147825 */ /* 0x041fe200078e0208 */
[----:B------:R0:W-:Y:S03]  /*173c0*/  STL.64 [R1+0x1b98], R18 ;  /* 0x001b981201007387 */ /* 0x0001e60000100a00 */
[C---:B-1----:R-:W-:Y:S01]  /*173d0*/  IMAD.WIDE R22, R17.reuse, 0x2, R28 ;  /* 0x0000000211167825 */ /* 0x042fe200078e021c */
[----:B------:R1:W-:Y:S03]  /*173e0*/  STL.64 [R1+0x1b90], R20 ;  /* 0x001b901401007387 */ /* 0x0003e60000100a00 */
[----:B0-----:R-:W-:-:S05]  /*173f0*/  IMAD.WIDE R18, R17, 0x2, R6 ;  /* 0x0000000211127825 */ /* 0x001fca00078e0206 */
[----:B------:R0:W-:Y:S01]  /*17400*/  STL.64 [R1+0x1b88], R18 ;  /* 0x001b881201007387 */ /* 0x0001e20000100a00 */
[----:B-1----:R-:W-:-:S03]  /*17410*/  IMAD.WIDE R20, R16, 0x2, R10 ;  /* 0x0000000210147825 */ /* 0x002fc600078e020a */
[----:B------:R1:W-:Y:S01]  /*17420*/  STL.64 [R1+0x1b80], R22 ;  /* 0x001b801601007387 */ /* 0x0003e20000100a00 */
[----:B0-----:R-:W-:-:S03]  /*17430*/  IMAD.WIDE R18, R16, 0x2, R8 ;  /* 0x0000000210127825 */ /* 0x001fc600078e0208 */
[----:B------:R0:W-:Y:S04]  /*17440*/  STL.64 [R1+0x1b78], R20 ;  /* 0x001b781401007387 */ /* 0x0001e80000100a00 */
[----:B------:R3:W-:Y:S01]  /*17450*/  STL.64 [R1+0x1b70], R18 ;  /* 0x001b701201007387 */ /* 0x0007e20000100a00 */
[----:B-1----:R-:W-:-:S04]  /*17460*/  IMAD.WIDE R22, R16, 0x2, R6 ;  /* 0x0000000210167825 */ /* 0x002fc800078e0206 */
[----:B0-----:R-:W-:Y:S01]  /*17470*/  IMAD.WIDE R20, R16, 0x2, R28 ;  /* 0x0000000210147825 */ /* 0x001fe200078e021c */
[----:B------:R-:W-:Y:S03]  /*17480*/  STL.64 [R1+0x1b68], R22 ;  /* 0x001b681601007387 */ /* 0x000fe60000100a00 */
[C---:B---3--:R-:W-:Y:S01]  /*17490*/  IMAD.WIDE R18, R15.reuse, 0x2, R10 ;  /* 0x000000020f127825 */ /* 0x048fe200078e020a */
[----:B------:R0:W-:Y:S03]  /*174a0*/  STL.64 [R1+0x1b60], R20 ;  /* 0x001b601401007387 */ /* 0x0001e60000100a00 */
[C---:B------:R-:W-:Y:S01]  /*174b0*/  IMAD.WIDE R16, R15.reuse, 0x2, R8 ;  /* 0x000000020f107825 */ /* 0x040fe200078e0208 */
[----:B------:R1:W-:Y:S04]  /*174c0*/  STL.64 [R1+0x1b58], R18 ;  /* 0x001b581201007387 */ /* 0x0003e80000100a00 */
[----:B------:R3:W-:Y:S01]  /*174d0*/  STL.64 [R1+0x1b50], R16 ;  /* 0x001b501001007387 */ /* 0x0007e20000100a00 */
[----:B0-----:R-:W-:-:S04]  /*174e0*/  IMAD.WIDE R20, R15, 0x2, R6 ;  /* 0x000000020f147825 */ /* 0x001fc800078e0206 */
[----:B-1----:R-:W-:Y:S01]  /*174f0*/  IMAD.WIDE R18, R15, 0x2, R28 ;  /* 0x000000020f127825 */ /* 0x002fe200078e021c */
[----:B------:R0:W-:Y:S03]  /*17500*/  STL.64 [R1+0x1b48], R20 ;  /* 0x001b481401007387 */ /* 0x0001e60000100a00 */
[C---:B---3--:R-:W-:Y:S01]  /*17510*/  IMAD.WIDE R16, R14.reuse, 0x2, R10 ;  /* 0x000000020e107825 */ /* 0x048fe200078e020a */
[----:B------:R1:W-:Y:S04]  /*17520*/  STL.64 [R1+0x1b40], R18 ;  /* 0x001b401201007387 */ /* 0x0003e80000100a00 */
[----:B------:R3:W-:Y:S01]  /*17530*/  STL.64 [R1+0x1b38], R16 ;  /* 0x001b381001007387 */ /* 0x0007e20000100a00 */
[----:B0-----:R-:W-:-:S04]  /*17540*/  IMAD.WIDE R20, R14, 0x2, R8 ;  /* 0x000000020e147825 */ /* 0x001fc800078e0208 */
[C---:B-1----:R-:W-:Y:S01]  /*17550*/  IMAD.WIDE R18, R14.reuse, 0x2, R6 ;  /* 0x000000020e127825 */ /* 0x042fe200078e0206 */
[----:B------:R-:W-:Y:S03]  /*17560*/  STL.64 [R1+0x1b30], R20 ;  /* 0x001b301401007387 */ /* 0x000fe60000100a00 */
[----:B---3--:R-:W-:Y:S01]  /*17570*/  IMAD.WIDE R16, R14, 0x2, R28 ;  /* 0x000000020e107825 */ /* 0x008fe200078e021c */
[----:B------:R0:W-:Y:S03]  /*17580*/  STL.64 [R1+0x1b28], R18 ;  /* 0x001b281201007387 */ /* 0x0001e60000100a00 */
[C---:B------:R-:W-:Y:S01]  /*17590*/  IMAD.WIDE R14, R13.reuse, 0x2, R10 ;  /* 0x000000020d0e7825 */ /* 0x040fe200078e020a */
[----:B------:R1:W-:Y:S04]  /*175a0*/  STL.64 [R1+0x1b20], R16 ;  /* 0x001b201001007387 */ /* 0x0003e80000100a00 */
[----:B------:R3:W-:Y:S01]  /*175b0*/  STL.64 [R1+0x1b18], R14 ;  /* 0x001b180e01007387 */ /* 0x0007e20000100a00 */
[----:B0-----:R-:W-:-:S04]  /*175c0*/  IMAD.WIDE R18, R13, 0x2, R8 ;  /* 0x000000020d127825 */ /* 0x001fc800078e0208 */
[C---:B-1----:R-:W-:Y:S01]  /*175d0*/  IMAD.WIDE R16, R13.reuse, 0x2, R6 ;  /* 0x000000020d107825 */ /* 0x042fe200078e0206 */
[----:B------:R4:W-:Y:S03]  /*175e0*/  STL.64 [R1+0x1b10], R18 ;  /* 0x001b101201007387 */ /* 0x0009e60000100a00 */
[----:B---3--:R-:W-:Y:S01]  /*175f0*/  IMAD.WIDE R14, R13, 0x2, R28 ;  /* 0x000000020d0e7825 */ /* 0x008fe200078e021c */
[----:B------:R0:W-:Y:S04]  /*17600*/  STL.64 [R1+0x1b08], R16 ;  /* 0x001b081001007387 */ /* 0x0001e80000100a00 */
[----:B------:R1:W-:Y:S01]  /*17610*/  STL.64 [R1+0x1b00], R14 ;  /* 0x001b000e01007387 */ /* 0x0003e20000100a00 */
[----:B----4-:R-:W-:-:S04]  /*17620*/  IMAD.WIDE R18, R12, 0x2, R10 ;  /* 0x000000020c127825 */ /* 0x010fc800078e020a */
[C---:B0-----:R-:W-:Y:S01]  /*17630*/  IMAD.WIDE R16, R12.reuse, 0x2, R8 ;  /* 0x000000020c107825 */ /* 0x041fe200078e0208 */
[----:B------:R-:W-:Y:S03]  /*17640*/  STL.64 [R1+0x1af8], R18 ;  /* 0x001af81201007387 */ /* 0x000fe60000100a00 */
[C---:B-1----:R-:W-:Y:S01]  /*17650*/  IMAD.WIDE R14, R12.reuse, 0x2, R6 ;  /* 0x000000020c0e7825 */ /* 0x042fe200078e0206 */
[----:B------:R2:W-:Y:S03]  /*17660*/  STL.64 [R1+0x1af0], R16 ;  /* 0x001af01001007387 */ /* 0x0005e60000100a00 */
[----:B------:R-:W-:Y:S01]  /*17670*/  IMAD.WIDE R12, R12, 0x2, R28 ;  /* 0x000000020c0c7825 */ /* 0x000fe200078e021c */
[----:B------:R0:W-:Y:S04]  /*17680*/  STL.64 [R1+0x1ae8], R14 ;  /* 0x001ae80e01007387 */ /* 0x0001e80000100a00 */
[----:B------:R1:W-:Y:S01]  /*17690*/  STL.64 [R1+0x1ae0], R12 ;  /* 0x001ae00c01007387 */ /* 0x0003e20000100a00 */
[----:B------:R-:W-:Y:S01]  /*176a0*/  UMOV UR4, URZ ;  /* 0x000000ff00047c82 */ /* 0x000fe20008000000 */
[----:B--2---:R-:W-:-:S04]  /*176b0*/  IMAD.WIDE R16, R5, 0x2, R10 ;  /* 0x0000000205107825 */ /* 0x004fc800078e020a */
[C---:B0-----:R-:W-:Y:S01]  /*176c0*/  IMAD.WIDE R14, R5.reuse, 0x2, R8 ;  /* 0x00000002050e7825 */ /* 0x041fe200078e0208 */
[----:B------:R0:W-:Y:S03]  /*176d0*/  STL.64 [R1+0x1ad8], R16 ;  /* 0x001ad81001007387 */ /* 0x0001e60000100a00 */
[C---:B-1----:R-:W-:Y:S01]  /*176e0*/  IMAD.WIDE R12, R5.reuse, 0x2, R6 ;  /* 0x00000002050c7825 */ /* 0x042fe200078e0206 */
[----:B------:R1:W-:Y:S04]  /*176f0*/  STL.64 [R1+0x1ad0], R14 ;  /* 0x001ad00e01007387 */ /* 0x0003e80000100a00 */
[----:B------:R2:W-:Y:S01]  /*17700*/  STL.64 [R1+0x1ac8], R12 ;  /* 0x001ac80c01007387 */ /* 0x0005e20000100a00 */
[----:B0-----:R-:W-:-:S04]  /*17710*/  IMAD.WIDE R16, R5, 0x2, R28 ;  /* 0x0000000205107825 */ /* 0x001fc800078e021c */
[C---:B-1----:R-:W-:Y:S01]  /*17720*/  IMAD.WIDE R14, R3.reuse, 0x2, R10 ;  /* 0x00000002030e7825 */ /* 0x042fe200078e020a */
[----:B------:R0:W-:Y:S03]  /*17730*/  STL.64 [R1+0x1ac0], R16 ;  /* 0x001ac01001007387 */ /* 0x0001e60000100a00 */
[C---:B--2---:R-:W-:Y:S01]  /*17740*/  IMAD.WIDE R12, R3.reuse, 0x2, R8 ;  /* 0x00000002030c7825 */ /* 0x044fe200078e0208 */
[----:B------:R1:W-:Y:S04]  /*17750*/  STL.64 [R1+0x1ab8], R14 ;  /* 0x001ab80e01007387 */ /* 0x0003e80000100a00 */
[----:B------:R2:W-:Y:S01]  /*17760*/  STL.64 [R1+0x1ab0], R12 ;  /* 0x001ab00c01007387 */ /* 0x0005e20000100a00 */
[----:B0-----:R-:W-:-:S04]  /*17770*/  IMAD.WIDE R16, R3, 0x2, R6 ;  /* 0x0000000203107825 */ /* 0x001fc800078e0206 */
[----:B-1----:R-:W-:Y:S01]  /*17780*/  IMAD.WIDE R14, R3, 0x2, R28 ;  /* 0x00000002030e7825 */ /* 0x002fe200078e021c */
[----:B------:R-:W-:Y:S04]  /*17790*/  STL.64 [R1+0x1aa8], R16 ;  /* 0x001aa81001007387 */ /* 0x000fe80000100a00 */
[----:B------:R-:W-:Y:S01]  /*177a0*/  STL.64 [R1+0x1aa0], R14 ;  /* 0x001aa00e01007387 */ /* 0x000fe20000100a00 */
[----:B--2---:R-:W-:-:S04]  /*177b0*/  IMAD.WIDE R12, R4, 0x2, R10 ;  /* 0x00000002040c7825 */ /* 0x004fc800078e020a */
[C---:B------:R-:W-:Y:S01]  /*177c0*/  IMAD.WIDE R10, R4.reuse, 0x2, R8 ;  /* 0x00000002040a7825 */ /* 0x040fe200078e0208 */
[----:B------:R-:W-:Y:S03]  /*177d0*/  STL.64 [R1+0x1a98], R12 ;  /* 0x001a980c01007387 */ /* 0x000fe60000100a00 */
[C---:B------:R-:W-:Y:S01]  /*177e0*/  IMAD.WIDE R6, R4.reuse, 0x2, R6 ;  /* 0x0000000204067825 */ /* 0x040fe200078e0206 */
[----:B------:R-:W-:Y:S03]  /*177f0*/  STL.64 [R1+0x1a90], R10 ;  /* 0x001a900a01007387 */ /* 0x000fe60000100a00 */
[----:B------:R-:W-:Y:S01]  /*17800*/  IMAD.WIDE R8, R4, 0x2, R28 ;  /* 0x0000000204087825 */ /* 0x000fe200078e021c */
[----:B------:R-:W-:Y:S01]  /*17810*/  MOV R4, 0x3f800000 ;  /* 0x3f80000000047802 */ /* 0x000fe20000000f00 */
[----:B------:R0:W5:Y:S02]  /*17820*/  LDL.LU.64 R28, [R1+0x2a48] ;  /* 0x002a4800011c7983 */ /* 0x0001640000300a00 */
[----:B------:R-:W-:-:S02]  /*17830*/  IMAD.MOV.U32 R5, RZ, RZ, 0x3f800000 ;  /* 0x3f800000ff057424 */ /* 0x000fc400078e00ff */
[----:B------:R1:W-:Y:S04]  /*17840*/  STL.64 [R1+0x1a88], R6 ;  /* 0x001a880601007387 */ /* 0x0003e80000100a00 */
[----:B------:R0:W-:Y:S04]  /*17850*/  STL.64 [R1+0x1a80], R8 ;  /* 0x001a800801007387 */ /* 0x0001e80000100a00 */
[----:B------:R0:W-:Y:S01]  /*17860*/  STL.64 [R1+0xa80], R4 ;  /* 0x000a800401007387 */ /* 0x0001e20000100a00 */
[----:B-1----:R-:W-:Y:S02]  /*17870*/  MOV R6, 0x3f800000 ;  /* 0x3f80000000067802 */ /* 0x002fe40000000f00 */
[----:B------:R-:W-:-:S05]  /*17880*/  MOV R7, 0x3f800000 ;  /* 0x3f80000000077802 */ /* 0x000fca0000000f00 */
[----:B------:R0:W-:Y:S02]  /*17890*/  STL.64 [R1+0xa78], R6 ;  /* 0x000a780601007387 */ /* 0x0001e40000100a00 */
.L_x_1:
[----:B------:R-:W2:Y:S04]  /*178a0*/  LDL.64 R16, [R1+0x450] ;  /* 0x0004500001107983 */ /* 0x000ea80000100a00 */
[----:B------:R-:W3:Y:S04]  /*178b0*/  LDL.64 R18, [R1+0x458] ;  /* 0x0004580001127983 */ /* 0x000ee80000100a00 */
[----:B------:R-:W4:Y:S04]  /*178c0*/  LDL.64 R14, [R1+0x448] ;  /* 0x00044800010e7983 */ /* 0x000f280000100a00 */
[----:B------:R-:W4:Y:S04]  /*178d0*/  LDL.64 R20, [R1+0x2a38] ;  /* 0x002a380001147983 */ /* 0x000f280000100a00 */
[----:B------:R-:W4:Y:S04]  /*178e0*/  LDL.64 R24, [R1+0x440] ;  /* 0x0004400001187983 */ /* 0x000f280000100a00 */
[----:B------:R-:W4:Y:S04]  /*178f0*/  LDL.64 R10, [R1+0x2a30] ;  /* 0x002a3000010a7983 */ /* 0x000f280000100a00 */
[----:B------:R-:W4:Y:S04]  /*17900*/  LDL.64 R12, [R1+0x2a28] ;  /* 0x002a2800010c7983 */ /* 0x000f280000100a00 */
[----:B-1---5:R1:W-:Y:S01]  /*17910*/  STL [R1+0x2b48], R2 ;  /* 0x002b480201007387 */ /* 0x0223e20000100800 */
[----:B0-2---:R-:W-:-:S04]  /*17920*/  IMAD.WIDE R8, R0, 0x2, R16 ;  /* 0x0000000200087825 */ /* 0x005fc800078e0210 */
[C---:B---3--:R-:W-:Y:S01]  /*17930*/  IMAD.WIDE R6, R0.reuse, 0x2, R18 ;  /* 0x0000000200067825 */ /* 0x048fe200078e0212 */
[----:B------:R0:W2:Y:S03]  /*17940*/  LDG.E.U16 R23, desc[UR10][R8.64] ;  /* 0x0000000a08177981 */ /* 0x0000a6000c1e1500 */
[C---:B----4-:R-:W-:Y:S01]  /*17950*/  IMAD.WIDE R4, R0.reuse, 0x2, R14 ;  /* 0x0000000200047825 */ /* 0x050fe200078e020e */
[----:B------:R3:W4:Y:S03]  /*17960*/  LDG.E.U16 R22, desc[UR10][R6.64] ;  /* 0x0000000a06167981 */ /* 0x000726000c1e1500 */
[C---:B0-----:R-:W-:Y:S02]  /*17970*/  IMAD.WIDE R8, R0.reuse, 0x2, R20 ;  /* 0x0000000200087825 */ /* 0x041fe400078e0214 */
[----:B------:R-:W4:Y:S02]  /*17980*/  LDG.E.U16 R21, desc[UR10][R4.64] ;  /* 0x0000000a04157981 */ /* 0x000f24000c1e1500 */
[----:B---3--:R-:W-:-:S02]  /*17990*/  IMAD.WIDE R6, R0, 0x2, R24 ;  /* 0x0000000200067825 */ /* 0x008fc400078e0218 */
[----:B------:R-:W3:Y:S02]  /*179a0*/  LDG.E.U16 R3, desc[UR10][R8.64] ;  /* 0x0000000a08037981 */ /* 0x000ee4000c1e1500 */
[C---:B------:R-:W-:Y:S02]  /*179b0*/  IMAD.WIDE R10, R0.reuse, 0x2, R10 ;  /* 0x00000002000a7825 */ /* 0x040fe400078e020a */
[----:B-1----:R-:W3:Y:S02]  /*179c0*/  LDG.E.U16 R2, desc[UR10][R6.64] ;  /* 0x0000000a06027981 */ /* 0x002ee4000c1e1500 */
[C---:B------:R-:W-:Y:S02]  /*179d0*/  IMAD.WIDE R12, R0.reuse, 0x2, R12 ;  /* 0x00000002000c7825 */ /* 0x040fe400078e020c */
[----:B------:R-:W3:Y:S04]  /*179e0*/  LDG.E.U16 R11, desc[UR10][R10.64] ;  /* 0x0000000a0a0b7981 */ /* 0x000ee8000c1e1500 */
[----:B------:R-:W3:Y:S04]  /*179f0*/  LDG.E.U16 R13, desc[UR10][R12.64] ;  /* 0x0000000a0c0d7981 */ /* 0x000ee8000c1e1500 */
[----:B------:R-:W-:Y:S04]  /*17a00*/  STL [R1+0x2b44], R28 ;  /* 0x002b441c01007387 */ /* 0x000fe80000100800 */
[----:B------:R0:W-:Y:S04]  /*17a10*/  STL [R1+0x2b40], R29 ;  /* 0x002b401d01007387 */ /* 0x0001e80000100800 */
[----:B------:R-:W3:Y:S04]  /*17a20*/  LDL.64 R4, [R1+0x2a20] ;  /* 0x002a200001047983 */ /* 0x000ee80000100a00 */
[----:B------:R-:W3:Y:S04]  /*17a30*/  LDL.64 R6, [R1+0x2a18] ;  /* 0x002a180001067983 */ /* 0x000ee80000100a00 */
[----:B------:R-:W3:Y:S04]  /*17a40*/  LDL.64 R8, [R1+0x2a10] ;  /* 0x002a100001087983 */ /* 0x000ee80000100a00 */
[----:B0-----:R-:W3:Y:S04]  /*17a50*/  LDL.64 R28, [R1+0x29f8] ;  /* 0x0029f800011c7983 */ /* 0x001ee80000100a00 */
[----:B------:R-:W3:Y:S04]  /*17a60*/  LDL.64 R26, [R1+0x29f0] ;  /* 0x0029f000011a7983 */ /* 0x000ee80000100a00 */
[----:B--2---:R-:W-:Y:S04]  /*17a70*/  STL [R1+0x9b4], R23 ;  /* 0x0009b41701007387 */ /* 0x004fe80000100800 */
[----:B----4-:R0:W-:Y:S04]  /*17a80*/  STL [R1+0x9bc], R22 ;  /* 0x0009bc1601007387 */ /* 0x0101e80000100800 */
[----:B0-----:R-:W2:Y:S04]  /*17a90*/  LDL.64 R22, [R1+0x29e8] ;  /* 0x0029e80001167983 */ /* 0x001ea80000100a00 */
[----:B------:R0:W-:Y:S04]  /*17aa0*/  STL [R1+0x9ac], R21 ;  /* 0x0009ac1501007387 */ /* 0x0001e80000100800 */
[----:B0-----:R-:W4:Y:S04]  /*17ab0*/  LDL.64 R20, [R1+0x29e0] ;  /* 0x0029e00001147983 */ /* 0x001f280000100a00 */
[----:B---3--:R-:W-:Y:S04]  /*17ac0*/  STL [R1+0x9b8], R3 ;  /* 0x0009b80301007387 */ /* 0x008fe80000100800 */
[----:B------:R0:W-:Y:S04]  /*17ad0*/  STL [R1+0x9a4], R2 ;  /* 0x0009a40201007387 */ /* 0x0001e80000100800 */
[----:B0-----:R-:W3:Y:S04]  /*17ae0*/  LDL.64 R2, [R1+0x29d8] ;  /* 0x0029d80001027983 */ /* 0x001ee80000100a00 */
[----:B------:R0:W-:Y:S04]  /*17af0*/  STL [R1+0x9b0], R11 ;  /* 0x0009b00b01007387 */ /* 0x0001e80000100800 */
[----:B0-----:R-:W2:Y:S04]  /*17b00*/  LDL.64 R10, [R1+0x2a08] ;  /* 0x002a0800010a7983 */ /* 0x001ea80000100a00 */
[----:B------:R0:W-:Y:S04]  /*17b10*/  STL [R1+0x9a8], R13 ;  /* 0x0009a80d01007387 */ /* 0x0001e80000100800 */
[----:B0-----:R-:W3:Y:S01]  /*17b20*/  LDL.64 R12, [R1+0x2a00] ;  /* 0x002a0000010c7983 */ /* 0x001ee20000100a00 */
[----:B------:R-:W-:-:S04]  /*17b30*/  IMAD.WIDE R4, R0, 0x2, R4 ;  /* 0x0000000200047825 */ /* 0x000fc800078e0204 */
[C---:B------:R-:W-:Y:S02]  /*17b40*/  IMAD.WIDE R6, R0.reuse, 0x2, R6 ;  /* 0x0000000200067825 */ /* 0x040fe400078e0206 */
[----:B------:R-:W4:Y:S02]  /*17b50*/  LDG.E.U16 R5, desc[UR10][R4.64] ;  /* 0x0000000a04057981 */ /* 0x000f24000c1e1500 */
[C---:B------:R-:W-:Y:S02]  /*17b60*/  IMAD.WIDE R8, R0.reuse, 0x2, R8 ;  /* 0x0000000200087825 */ /* 0x040fe400078e0208 */
[----:B------:R-:W4:Y:S04]  /*17b70*/  LDG.E.U16 R7, desc[UR10][R6.64] ;  /* 0x0000000a06077981 */ /* 0x000f28000c1e1500 */
[----:B------:R-:W4:Y:S01]  /*17b80*/  LDG.E.U16 R9, desc[UR10][R8.64] ;  /* 0x0000000a08097981 */ /* 0x000f22000c1e1500 */
[----:B--2---:R-:W-:-:S06]  /*17b90*/  IMAD.WIDE R10, R0, 0x2, R10 ;  /* 0x00000002000a7825 */ /* 0x004fcc00078e020a */
[----:B------:R-:W2:Y:S01]  /*17ba0*/  LDG.E.U16 R11, desc[UR10][R10.64] ;  /* 0x0000000a0a0b7981 */ /* 0x000ea2000c1e1500 */
[----:B---3--:R-:W-:-:S06]  /*17bb0*/  IMAD.WIDE R12, R0, 0x2, R12 ;  /* 0x00000002000c7825 */ /* 0x008fcc00078e020c */
[----:B------:R-:W3:Y:S04]  /*17bc0*/  LDG.E.U16 R13, desc[UR10][R12.64] ;  /* 0x0000000a0c0d7981 */ /* 0x000ee8000c1e1500 */
[----:B----4-:R0:W-:Y:S04]  /*17bd0*/  STL [R1+0x9a0], R5 ;  /* 0x0009a00501007387 */ /* 0x0101e80000100800 */
[----:B------:R1:W-:Y:S04]  /*17be0*/  STL [R1+0x99c], R7 ;  /* 0x00099c0701007387 */ /* 0x0003e80000100800 */
[----:B------:R4:W-:Y:S01]  /*17bf0*/  STL [R1+0x998], R9 ;  /* 0x0009980901007387 */ /* 0x0009e20000100800 */
[----:B0-----:R-:W-:-:S04]  /*17c00*/  IMAD.WIDE R4, R0, 0x2, R28 ;  /* 0x0000000200047825 */ /* 0x001fc800078e021c */
[----:B-1----:R-:W-:-:S04]  /*17c10*/  IMAD.WIDE R6, R0, 0x2, R26 ;  /* 0x0000000200067825 */ /* 0x002fc800078e021a */
[C---:B----4-:R-:W-:Y:S01]  /*17c20*/  IMAD.WIDE R8, R0.reuse, 0x2, R22 ;  /* 0x0000000200087825 */ /* 0x050fe200078e0216 */
[----:B--2---:R0:W-:Y:S03]  /*17c30*/  STL [R1+0x994], R11 ;  /* 0x0009940b01007387 */ /* 0x0041e60000100800 */
[C---:B0-----:R-:W-:Y:S02]  /*17c40*/  IMAD.WIDE R10, R0.reuse, 0x2, R20 ;  /* 0x00000002000a7825 */ /* 0x041fe400078e0214 */
[----:B------:R-:W2:Y:S04]  /*17c50*/  LDG.E.U16 R21, desc[UR10][R4.64] ;  /* 0x0000000a04157981 */ /* 0x000ea8000c1e1500 */
[----:B---3--:R0:W-:Y:S04]  /*17c60*/  STL [R1+0x990], R13 ;  /* 0x0009900d01007387 */ /* 0x0081e80000100800 */
[----:B------:R-:W3:Y:S04]  /*17c70*/  LDG.E.U16 R11, desc[UR10][R10.64] ;  /* 0x0000000a0a0b7981 */ /* 0x000ee8000c1e1500 */
[----:B------:R-:W4:Y:S01]  /*17c80*/  LDL.64 R4, [R1+0x29d0] ;  /* 0x0029d00001047983 */ /* 0x000f220000100a00 */
[----:B0-----:R-:W-:-:S03]  /*17c90*/  IMAD.WIDE R12, R0, 0x2, R2 ;  /* 0x00000002000c7825 */ /* 0x001fc600078e0202 */
[----:B------:R-:W3:Y:S04]  /*17ca0*/  LDG.E.U16 R3, desc[UR10][R8.64] ;  /* 0x0000000a08037981 */ /* 0x000ee8000c1e1500 */
[----:B------:R-:W4:Y:S04]  /*17cb0*/  LDG.E.U16 R2, desc[UR10][R6.64] ;  /* 0x0000000a06027981 */ /* 0x000f28000c1e1500 */
[----:B------:R-:W4:Y:S04]  /*17cc0*/  LDG.E.U16 R13, desc[UR10][R12.64] ;  /* 0x0000000a0c0d7981 */ /* 0x000f28000c1e1500 */
[----:B------:R-:W4:Y:S04]  /*17cd0*/  LDL.64 R8, [R1+0x29c0] ;  /* 0x0029c00001087983 */ /* 0x000f280000100a00 */
[----:B------:R-:W4:Y:S04]  /*17ce0*/  LDL.64 R6, [R1+0x29c8] ;  /* 0x0029c80001067983 */ /* 0x000f280000100a00 */
[----:B------:R-:W4:Y:S04]  /*17cf0*/  LDL.64 R28, [R1+0x29a8] ;  /* 0x0029a800011c7983 */ /* 0x000f280000100a00 */
[----:B------:R-:W4:Y:S04]  /*17d00*/  LDL.64 R26, [R1+0x29a0] ;  /* 0x0029a000011a7983 */ /* 0x000f280000100a00 */
[----:B------:R-:W4:Y:S04]  /*17d10*/  LDL.64 R22, [R1+0x2998] ;  /* 0x0029980001167983 */ /* 0x000f280000100a00 */
[----:B--2---:R0:W-:Y:S04]  /*17d20*/  STL [R1+0x98c], R21 ;  /* 0x00098c1501007387 */ /* 0x0041e80000100800 */
[----:B0-----:R-:W2:Y:S04]  /*17d30*/  LDL.64 R20, [R1+0x2990] ;  /* 0x0029900001147983 */ /* 0x001ea80000100a00 */
[----:B---3--:R-:W-:Y:S04]  /*17d40*/  STL [R1+0x984], R3 ;  /* 0x0009840301007387 */ /* 0x008fe80000100800 */
[----:B----4-:R0:W-:Y:S04]  /*17d50*/  STL [R1+0x988], R2 ;  /* 0x0009880201007387 */ /* 0x0101e80000100800 */
[----:B0-----:R-:W3:Y:S04]  /*17d60*/  LDL.64 R2, [R1+0x2988] ;  /* 0x0029880001027983 */ /* 0x001ee80000100a00 */
[----:B------:R0:W-:Y:S04]  /*17d70*/  STL [R1+0x980], R11 ;  /* 0x0009800b01007387 */ /* 0x0001e80000100800 */
[----:B0-----:R-:W4:Y:S04]  /*17d80*/  LDL.64 R10, [R1+0x29b8] ;  /* 0x0029b800010a7983 */ /* 0x001f280000100a00 */
[----:B------:R0:W-:Y:S04]  /*17d90*/  STL [R1+0x97c], R13 ;  /* 0x00097c0d01007387 */ /* 0x0001e80000100800 */
[----:B0-----:R-:W2:Y:S01]  /*17da0*/  LDL.64 R12, [R1+0x29b0] ;  /* 0x0029b000010c7983 */ /* 0x001ea20000100a00 */
[----:B------:R-:W-:-:S04]  /*17db0*/  IMAD.WIDE R4, R0, 0x2, R4 ;  /* 0x0000000200047825 */ /* 0x000fc800078e0204 */
[C---:B------:R-:W-:Y:S02]  /*17dc0*/  IMAD.WIDE R6, R0.reuse, 0x2, R6 ;  /* 0x0000000200067825 */ /* 0x040fe400078e0206 */
[----:B------:R-:W3:Y:S02]  /*17dd0*/  LDG.E.U16 R5, desc[UR10][R4.64] ;  /* 0x0000000a04057981 */ /* 0x000ee4000c1e1500 */
[C---:B------:R-:W-:Y:S02]  /*17de0*/  IMAD.WIDE R8, R0.reuse, 0x2, R8 ;  /* 0x0000000200087825 */ /* 0x040fe400078e0208 */
[----:B------:R-:W3:Y:S04]  /*17df0*/  LDG.E.U16 R7, desc[UR10][R6.64] ;  /* 0x0000000a06077981 */ /* 0x000ee8000c1e1500 */
[----:B------:R-:W3:Y:S01]  /*17e00*/  LDG.E.U16 R9, desc[UR10][R8.64] ;  /* 0x0000000a08097981 */ /* 0x000ee2000c1e1500 */
[----:B----4-:R-:W-:-:S06]  /*17e10*/  IMAD.WIDE R10, R0, 0x2, R10 ;  /* 0x00000002000a7825 */ /* 0x010fcc00078e020a */
[----:B------:R-:W4:Y:S01]  /*17e20*/  LDG.E.U16 R11, desc[UR10][R10.64] ;  /* 0x0000000a0a0b7981 */ /* 0x000f22000c1e1500 */
[----:B--2---:R-:W-:-:S06]  /*17e30*/  IMAD.WIDE R12, R0, 0x2, R12 ;  /* 0x00000002000c7825 */ /* 0x004fcc00078e020c */
[----:B------:R-:W2:Y:S04]  /*17e40*/  LDG.E.U16 R13, desc[UR10][R12.64] ;  /* 0x0000000a0c0d7981 */ /* 0x000ea8000c1e1500 */
[----:B---3--:R0:W-:Y:S04]  /*17e50*/  STL [R1+0x978], R5 ;  /* 0x0009780501007387 */ /* 0x0081e80000100800 */
[----:B------:R1:W-:Y:S04]  /*17e60*/  STL [R1+0x974], R7 ;  /* 0x0009740701007387 */ /* 0x0003e80000100800 */
[----:B------:R3:W-:Y:S01]  /*17e70*/  STL [R1+0x970], R9 ;  /* 0x0009700901007387 */ /* 0x0007e20000100800 */
[----:B0-----:R-:W-:-:S04]  /*17e80*/  IMAD.WIDE R4, R0, 0x2, R28 ;  /* 0x0000000200047825 */ /* 0x001fc800078e021c */
[----:B-1----:R-:W-:-:S04]  /*17e90*/  IMAD.WIDE R6, R0, 0x2, R26 ;  /* 0x0000000200067825 */ /* 0x002fc800078e021a */
[C---:B---3--:R-:W-:Y:S01]  /*17ea0*/  IMAD.WIDE R8, R0.reuse, 0x2, R22 ;  /* 0x0000000200087825 */ /* 0x048fe200078e0216 */
[----:B----4-:R0:W-:Y:S03]  /*17eb0*/  STL [R1+0x96c], R11 ;  /* 0x00096c0b01007387 */ /* 0x0101e60000100800 */
[C---:B0-----:R-:W-:Y:S02]  /*17ec0*/  IMAD.WIDE R10, R0.reuse, 0x2, R20 ;  /* 0x00000002000a7825 */ /* 0x041fe400078e0214 */
[----:B------:R-:W3:Y:S04]  /*17ed0*/  LDG.E.U16 R21, desc[UR10][R4.64] ;  /* 0x0000000a04157981 */ /* 0x000ee8000c1e1500 */
[----:B--2---:R0:W-:Y:S04]  /*17ee0*/  STL [R1+0x968], R13 ;  /* 0x0009680d01007387 */ /* 0x0041e80000100800 */
[----:B------:R-:W2:Y:S04]  /*17ef0*/  LDG.E.U16 R11, desc[UR10][R10.64] ;  /* 0x0000000a0a0b7981 */ /* 0x000ea8000c1e1500 */
[----:B------:R-:W4:Y:S01]  /*17f00*/  LDL.64 R4, [R1+0x2980] ;  /* 0x0029800001047983 */ /* 0x000f220000100a00 */
[----:B0-----:R-:W-:-:S03]  /*17f10*/  IMAD.WIDE R12, R0, 0x2, R2 ;  /* 0x00000002000c7825 */ /* 0x001fc600078e0202 */
[----:B------:R-:W2:Y:S04]  /*17f20*/  LDG.E.U16 R3, desc[UR10][R8.64] ;  /* 0x0000000a08037981 */ /* 0x000ea8000c1e1500 */
[----:B------:R-:W4:Y:S04]  /*17f30*/  LDG.E.U16 R2, desc[UR10][R6.64] ;  /* 0x0000000a06027981 */ /* 0x000f28000c1e1500 */
[----:B------:R-:W4:Y:S04]  /*17f40*/  LDG.E.U16 R13, desc[UR10][R12.64] ;  /* 0x0000000a0c0d7981 */ /* 0x000f28000c1e1500 */
[----:B------:R-:W4:Y:S04]  /*17f50*/  LDL.64 R8, [R1+0x2970] ;  /* 0x0029700001087983 */ /* 0x000f280000100a00 */
[----:B------:R-:W4:Y:S04]  /*17f60*/  LDL.64 R6, [R1+0x2978] ;  /* 0x0029780001067983 */ /* 0x000f280000100a00 */
[----:B------:R-:W4:Y:S04]  /*17f70*/  LDL.64 R28, [R1+0x2958] ;  /* 0x00295800011c7983 */ /* 0x000f280000100a00 */
[----:B------:R-:W4:Y:S04]  /*17f80*/  LDL.64 R26, [R1+0x2950] ;  /* 0x00295000011a7983 */ /* 0x000f280000100a00 */
[----:B------:R-:W4:Y:S04]  /*17f90*/  LDL.64 R22, [R1+0x2948] ;  /* 0x0029480001167983 */ /* 0x000f280000100a00 */
[----:B---3--:R0:W-:Y:S04]  /*17fa0*/  STL [R1+0x964], R21 ;  /* 0x0009641501007387 */ /* 0x0081e80000100800 */
[----:B0-----:R-:W3:Y:S04]  /*17fb0*/  LDL.64 R20, [R1+0x2940] ;  /* 0x0029400001147983 */ /* 0x001ee80000100a00 */
[----:B--2---:R-:W-:Y:S04]  /*17fc0*/  STL [R1+0x95c], R3 ;  /* 0x00095c0301007387 */ /* 0x004fe80000100800 */
[----:B----4-:R0:W-:Y:S04]  /*17fd0*/  STL [R1+0x960], R2 ;  /* 0x0009600201007387 */ /* 0x0101e80000100800 */
[----:B0-----:R-:W2:Y:S04]  /*17fe0*/  LDL.64 R2, [R1+0x2938] ;  /* 0x0029380001027983 */ /* 0x001ea80000100a00 */
        /* <DEDUP_REMOVED lines=548> */
[----:B------:R-:W2:Y:S04]  /*1a230*/  LDG.E.U16 R2, desc[UR10][R6.64] ;  /* 0x0000000a06027981 */ /* 0x000ea8000c1e1500 */
[----:B------:R-:W2:Y:S04]  /*1a240*/  LDG.E.U16 R13, desc[UR10][R12.64] ;  /* 0x0000000a0c0d7981 */ /* 0x000ea8000c1e1500 */
[----:B------:R-:W2:Y:S04]  /*1a250*/  LDL.64 R8, [R1+0x2510] ;  /* 0x0025100001087983 */ /* 0x000ea80000100a00 */
[----:B------:R-:W2:Y:S04]  /*1a260*/  LDL.64 R6, [R1+0x2518] ;  /* 0x0025180001067983 */ /* 0x000ea80000100a00 */
[----:B------:R-:W2:Y:S04]  /*1a270*/  LDL.64 R28, [R1+0x24f8] ;  /* 0x0024f800011c7983 */ /* 0x000ea80000100a00 */
[----:B------:R-:W2:Y:S04]  /*1a280*/  LDL.64 R26, [R1+0x24f0] ;  /* 0x0024f000011a7983 */ /* 0x000ea80000100a00 */
[----:B------:R-:W2:Y:S04]  /*1a290*/  LDL.64 R22, [R1+0x24e8] ;  /* 0x0024e80001167983 */ /* 0x000ea80000100a00 */
[----:B---3--:R0:W-:Y:S04]  /*1a2a0*/  STL [R1+0x53c], R21 ;  /* 0x00053c1501007387 */ /* 0x0081e80000100800 */
[----:B0-----:R-:W3:Y:S01]  /*1a2b0*/  LDL.64 R20, [R1+0x24e0] ;  /* 0x0024e00001147983 */ /* 0x001ee20000100a00 */
[----:B----4-:R-:W-:-:S03]  /*1a2c0*/  IMAD.WIDE R4, R0, 0x2, R4 ;  /* 0x0000000200047825 */ /* 0x010fc600078e0204 */
[----:B--2---:R-:W-:Y:S04]  /*1a2d0*/  STL [R1+0x738], R3 ;  /* 0x0007380301007387 */ /* 0x004fe80000100800 */
[----:B------:R0:W-:Y:S04]  /*1a2e0*/  STL [R1+0x534], R2 ;  /* 0x0005340201007387 */ /* 0x0001e80000100800 */
[----:B------:R-:W2:Y:S04]  /*1a2f0*/  LDG.E.U16 R5, desc[UR10][R4.64] ;  /* 0x0000000a04057981 */ /* 0x000ea8000c1e1500 */
[----:B0-----:R-:W4:Y:S04]  /*1a300*/  LDL.64 R2, [R1+0x24d8] ;  /* 0x0024d80001027983 */ /* 0x001f280000100a00 */
[----:B------:R0:W-:Y:S04]  /*1a310*/  STL [R1+0x730], R11 ;  /* 0x0007300b01007387 */ /* 0x0001e80000100800 */
[----:B0-----:R-:W3:Y:S04]  /*1a320*/  LDL.64 R10, [R1+0x2508] ;  /* 0x00250800010a7983 */ /* 0x001ee80000100a00 */
[----:B------:R0:W-:Y:S04]  /*1a330*/  STL [R1+0x538], R13 ;  /* 0x0005380d01007387 */ /* 0x0001e80000100800 */
[----:B0-----:R-:W4:Y:S01]  /*1a340*/  LDL.64 R12, [R1+0x2500] ;  /* 0x00250000010c7983 */ /* 0x001f220000100a00 */
[----:B------:R-:W-:-:S04]  /*1a350*/  IMAD.WIDE R6, R0, 0x2, R6 ;  /* 0x0000000200067825 */ /* 0x000fc800078e0206 */
[C---:B------:R-:W-:Y:S02]  /*1a360*/  IMAD.WIDE R8, R0.reuse, 0x2, R8 ;  /* 0x0000000200087825 */ /* 0x040fe400078e0208 */
[----:B------:R-:W4:Y:S04]  /*1a370*/  LDG.E.U16 R7, desc[UR10][R6.64] ;  /* 0x0000000a06077981 */ /* 0x000f28000c1e1500 */
[----:B------:R-:W4:Y:S04]  /*1a380*/  LDG.E.U16 R9, desc[UR10][R8.64] ;  /* 0x0000000a08097981 */ /* 0x000f28000c1e1500 */
[----:B--2---:R0:W-:Y:S01]  /*1a390*/  STL [R1+0x530], R5 ;  /* 0x0005300501007387 */ /* 0x0041e20000100800 */
[----:B---3--:R-:W-:-:S05]  /*1a3a0*/  IMAD.WIDE R10, R0, 0x2, R10 ;  /* 0x00000002000a7825 */ /* 0x008fca00078e020a */
[----:B------:R1:W2:Y:S01]  /*1a3b0*/  LDG.E.U16 R4, desc[UR10][R10.64] ;  /* 0x0000000a0a047981 */ /* 0x0002a2000c1e1500 */
[----:B----4-:R-:W-:-:S05]  /*1a3c0*/  IMAD.WIDE R12, R0, 0x2, R12 ;  /* 0x00000002000c7825 */ /* 0x010fca00078e020c */
[----:B0-----:R0:W3:Y:S01]  /*1a3d0*/  LDG.E.U16 R5, desc[UR10][R12.64] ;  /* 0x0000000a0c057981 */ /* 0x0010e2000c1e1500 */
[----:B-1----:R-:W-:-:S03]  /*1a3e0*/  IMAD.WIDE R10, R0, 0x2, R22 ;  /* 0x00000002000a7825 */ /* 0x002fc600078e0216 */
[----:B------:R1:W-:Y:S04]  /*1a3f0*/  STL [R1+0x52c], R7 ;  /* 0x00052c0701007387 */ /* 0x0003e80000100800 */
[----:B------:R4:W-:Y:S01]  /*1a400*/  STL [R1+0x528], R9 ;  /* 0x0005280901007387 */ /* 0x0009e20000100800 */
[----:B0-----:R-:W-:-:S04]  /*1a410*/  IMAD.WIDE R12, R0, 0x2, R20 ;  /* 0x00000002000c7825 */ /* 0x001fc800078e0214 */
[C---:B-1----:R-:W-:Y:S02]  /*1a420*/  IMAD.WIDE R6, R0.reuse, 0x2, R28 ;  /* 0x0000000200067825 */ /* 0x042fe400078e021c */
[----:B------:R-:W2:Y:S02]  /*1a430*/  LDG.E.U16 R13, desc[UR10][R12.64] ;  /* 0x0000000a0c0d7981 */ /* 0x000ea4000c1e1500 */
[C---:B----4-:R-:W-:Y:S02]  /*1a440*/  IMAD.WIDE R8, R0.reuse, 0x2, R26 ;  /* 0x0000000200087825 */ /* 0x050fe400078e021a */
[----:B------:R-:W4:Y:S04]  /*1a450*/  LDG.E.U16 R21, desc[UR10][R6.64] ;  /* 0x0000000a06157981 */ /* 0x000f28000c1e1500 */
[----:B---3--:R-:W-:Y:S04]  /*1a460*/  STL [R1+0x520], R5 ;  /* 0x0005200501007387 */ /* 0x008fe80000100800 */
[----:B--2---:R0:W-:Y:S04]  /*1a470*/  STL [R1+0x524], R4 ;  /* 0x0005240401007387 */ /* 0x0041e80000100800 */
[----:B------:R-:W2:Y:S04]  /*1a480*/  LDL.64 R6, [R1+0x24b8] ;  /* 0x0024b80001067983 */ /* 0x000ea80000100a00 */
[----:B------:R-:W3:Y:S01]  /*1a490*/  LDL.64 R28, [R1+0x24a8] ;  /* 0x0024a800011c7983 */ /* 0x000ee20000100a00 */
[----:B0-----:R-:W-:-:S03]  /*1a4a0*/  IMAD.WIDE R4, R0, 0x2, R2 ;  /* 0x0000000200047825 */ /* 0x001fc600078e0202 */
[----:B------:R-:W2:Y:S04]  /*1a4b0*/  LDG.E.U16 R3, desc[UR10][R10.64] ;  /* 0x0000000a0a037981 */ /* 0x000ea8000c1e1500 */
[----:B------:R-:W3:Y:S04]  /*1a4c0*/  LDG.E.U16 R2, desc[UR10][R8.64] ;  /* 0x0000000a08027981 */ /* 0x000ee8000c1e1500 */
[----:B------:R-:W3:Y:S04]  /*1a4d0*/  LDG.E.U16 R5, desc[UR10][R4.64] ;  /* 0x0000000a04057981 */ /* 0x000ee8000c1e1500 */
[----:B------:R-:W3:Y:S04]  /*1a4e0*/  LDL.64 R10, [R1+0x24c8] ;  /* 0x0024c800010a7983 */ /* 0x000ee80000100a00 */
[----:B------:R-:W3:Y:S04]  /*1a4f0*/  LDL.64 R8, [R1+0x24c0] ;  /* 0x0024c00001087983 */ /* 0x000ee80000100a00 */
[----:B------:R-:W3:Y:S04]  /*1a500*/  LDL.64 R26, [R1+0x24a0] ;  /* 0x0024a000011a7983 */ /* 0x000ee80000100a00 */
[----:B------:R-:W3:Y:S04]  /*1a510*/  LDL.64 R22, [R1+0x2498] ;  /* 0x0024980001167983 */ /* 0x000ee80000100a00 */
[----:B----4-:R0:W-:Y:S04]  /*1a520*/  STL [R1+0x51c], R21 ;  /* 0x00051c1501007387 */ /* 0x0101e80000100800 */
[----:B0-----:R-:W4:Y:S04]  /*1a530*/  LDL.64 R20, [R1+0x2490] ;  /* 0x0024900001147983 */ /* 0x001f280000100a00 */
[----:B--2---:R-:W-:Y:S04]  /*1a540*/  STL [R1+0x514], R3 ;  /* 0x0005140301007387 */ /* 0x004fe80000100800 */
[----:B---3--:R0:W-:Y:S04]  /*1a550*/  STL [R1+0x518], R2 ;  /* 0x0005180201007387 */ /* 0x0081e80000100800 */
[----:B0-----:R-:W2:Y:S04]  /*1a560*/  LDL.64 R2, [R1+0x2488] ;  /* 0x0024880001027983 */ /* 0x001ea80000100a00 */
[----:B------:R0:W-:Y:S04]  /*1a570*/  STL [R1+0x50c], R13 ;  /* 0x00050c0d01007387 */ /* 0x0001e80000100800 */
[----:B0-----:R-:W3:Y:S04]  /*1a580*/  LDL.64 R12, [R1+0x24d0] ;  /* 0x0024d000010c7983 */ /* 0x001ee80000100a00 */
[----:B------:R0:W-:Y:S04]  /*1a590*/  STL [R1+0x510], R5 ;  /* 0x0005100501007387 */ /* 0x0001e80000100800 */
[----:B0-----:R-:W2:Y:S01]  /*1a5a0*/  LDL.64 R4, [R1+0x24b0] ;  /* 0x0024b00001047983 */ /* 0x001ea20000100a00 */
[----:B------:R-:W-:-:S04]  /*1a5b0*/  IMAD.WIDE R10, R0, 0x2, R10 ;  /* 0x00000002000a7825 */ /* 0x000fc800078e020a */
[C---:B------:R-:W-:Y:S02]  /*1a5c0*/  IMAD.WIDE R8, R0.reuse, 0x2, R8 ;  /* 0x0000000200087825 */ /* 0x040fe400078e0208 */
[----:B------:R-:W4:Y:S02]  /*1a5d0*/  LDG.E.U16 R11, desc[UR10][R10.64] ;  /* 0x0000000a0a0b7981 */ /* 0x000f24000c1e1500 */
[C---:B------:R-:W-:Y:S02]  /*1a5e0*/  IMAD.WIDE R6, R0.reuse, 0x2, R6 ;  /* 0x0000000200067825 */ /* 0x040fe400078e0206 */
[----:B------:R-:W4:Y:S04]  /*1a5f0*/  LDG.E.U16 R9, desc[UR10][R8.64] ;  /* 0x0000000a08097981 */ /* 0x000f28000c1e1500 */
[----:B------:R-:W4:Y:S01]  /*1a600*/  LDG.E.U16 R7, desc[UR10][R6.64] ;  /* 0x0000000a06077981 */ /* 0x000f22000c1e1500 */
[----:B---3--:R-:W-:-:S06]  /*1a610*/  IMAD.WIDE R12, R0, 0x2, R12 ;  /* 0x00000002000c7825 */ /* 0x008fcc00078e020c */
[----:B------:R-:W3:Y:S01]  /*1a620*/  LDG.E.U16 R13, desc[UR10][R12.64] ;  /* 0x0000000a0c0d7981 */ /* 0x000ee2000c1e1500 */
[----:B--2---:R-:W-:-:S06]  /*1a630*/  IMAD.WIDE R4, R0, 0x2, R4 ;  /* 0x0000000200047825 */ /* 0x004fcc00078e0204 */
[----:B------:R-:W2:Y:S04]  /*1a640*/  LDG.E.U16 R5, desc[UR10][R4.64] ;  /* 0x0000000a04057981 */ /* 0x000ea8000c1e1500 */
[----:B---3--:R0:W-:Y:S04]  /*1a650*/  STL [R1+0x500], R13 ;  /* 0x0005000d01007387 */ /* 0x0081e80000100800 */
[----:B----4-:R1:W-:Y:S04]  /*1a660*/  STL [R1+0x4fc], R11 ;  /* 0x0004fc0b01007387 */ /* 0x0103e80000100800 */
[----:B------:R3:W-:Y:S01]  /*1a670*/  STL [R1+0x4f8], R9 ;  /* 0x0004f80901007387 */ /* 0x0007e20000100800 */
[----:B0-----:R-:W-:-:S03]  /*1a680*/  IMAD.WIDE R12, R0, 0x2, R28 ;  /* 0x00000002000c7825 */ /* 0x001fc600078e021c */
[----:B------:R0:W-:Y:S01]  /*1a690*/  STL [R1+0x508], R7 ;  /* 0x0005080701007387 */ /* 0x0001e20000100800 */
[----:B-1----:R-:W-:-:S04]  /*1a6a0*/  IMAD.WIDE R10, R0, 0x2, R26 ;  /* 0x00000002000a7825 */ /* 0x002fc800078e021a */
[C---:B---3--:R-:W-:Y:S01]  /*1a6b0*/  IMAD.WIDE R8, R0.reuse, 0x2, R22 ;  /* 0x0000000200087825 */ /* 0x048fe200078e0216 */
[----:B--2---:R1:W-:Y:S03]  /*1a6c0*/  STL [R1+0x504], R5 ;  /* 0x0005040501007387 */ /* 0x0043e60000100800 */
[C---:B0-----:R-:W-:Y:S01]  /*1a6d0*/  IMAD.WIDE R6, R0.reuse, 0x2, R20 ;  /* 0x0000000200067825 */ /* 0x041fe200078e0214 */
[----:B------:R-:W2:Y:S04]  /*1a6e0*/  LDL.64 R28, [R1+0x2458] ;  /* 0x00245800011c7983 */ /* 0x000ea80000100a00 */
[----:B------:R-:W3:Y:S01]  /*1a6f0*/  LDG.E.U16 R21, desc[UR10][R12.64] ;  /* 0x0000000a0c157981 */ /* 0x000ee2000c1e1500 */
[----:B-1----:R-:W-:-:S03]  /*1a700*/  IMAD.WIDE R4, R0, 0x2, R2 ;  /* 0x0000000200047825 */ /* 0x002fc600078e0202 */
[----:B------:R-:W4:Y:S04]  /*1a710*/  LDG.E.U16 R3, desc[UR10][R8.64] ;  /* 0x0000000a08037981 */ /* 0x000f28000c1e1500 */
        /* <DEDUP_REMOVED lines=9> */
[----:B0-----:R-:W3:Y:S04]  /*1a7b0*/  LDL.64 R20, [R1+0x2440] ;  /* 0x0024400001147983 */ /* 0x001ee80000100a00 */
[----:B----4-:R-:W-:Y:S04]  /*1a7c0*/  STL [R1+0x4f4], R3 ;  /* 0x0004f40301007387 */ /* 0x010fe80000100800 */
[----:B--2---:R0:W-:Y:S04]  /*1a7d0*/  STL [R1+0x4e4], R2 ;  /* 0x0004e40201007387 */ /* 0x0041e80000100800 */
        /* <DEDUP_REMOVED lines=30> */
[----:B------:R-:W4:Y:S04]  /*1a9c0*/  LDL.64 R28, [R1+0x2408] ;  /* 0x00240800011c7983 */ /* 0x000f280000100a00 */
[----:B------:R-:W4:Y:S04]  /*1a9d0*/  LDL.64 R8, [R1+0x2428] ;  /* 0x0024280001087983 */ /* 0x000f280000100a00 */
[----:B------:R-:W4:Y:S04]  /*1a9e0*/  LDL.64 R10, [R1+0x2420] ;  /* 0x00242000010a7983 */ /* 0x000f280000100a00 */
[----:B------:R-:W4:Y:S04]  /*1a9f0*/  LDL.64 R26, [R1+0x2400] ;  /* 0x00240000011a7983 */ /* 0x000f280000100a00 */
[----:B------:R-:W4:Y:S04]  /*1aa00*/  LDL.64 R22, [R1+0x23f8] ;  /* 0x0023f80001167983 */ /* 0x000f280000100a00 */
[----:B------:R-:W4:Y:S04]  /*1aa10*/  LDG.E.U16 R5, desc[UR10][R4.64] ;  /* 0x0000000a04057981 */ /* 0x000f28000c1e1500 */
        /* <DEDUP_REMOVED lines=9> */
[----:B----4-:R-:W-:-:S06]  /*1aab0*/  IMAD.WIDE R6, R0, 0x2, R6 ;  /* 0x0000000200067825 */ /* 0x010fcc00078e0206 */
[----:B------:R-:W4:Y:S01]  /*1aac0*/  LDG.E.U16 R7, desc[UR10][R6.64] ;  /* 0x0000000a06077981 */ /* 0x000f22000c1e1500 */
[----:B------:R-:W-:-:S04]  /*1aad0*/  IMAD.WIDE R8, R0, 0x2, R8 ;  /* 0x0000000200087825 */ /* 0x000fc800078e0208 */
[C---:B------:R-:W-:Y:S02]  /*1aae0*/  IMAD.WIDE R12, R0.reuse, 0x2, R12 ;  /* 0x00000002000c7825 */ /* 0x040fe400078e020c */
[----:B------:R-:W3:Y:S02]  /*1aaf0*/  LDG.E.U16 R9, desc[UR10][R8.64] ;  /* 0x0000000a08097981 */ /* 0x000ee4000c1e1500 */
[----:B------:R-:W-:-:S04]  /*1ab00*/  IMAD.WIDE R10, R0, 0x2, R10 ;  /* 0x00000002000a7825 */ /* 0x000fc800078e020a */
[C---:B--2---:R-:W-:Y:S01]  /*1ab10*/  IMAD.WIDE R4, R0.reuse, 0x2, R4 ;  /* 0x0000000200047825 */ /* 0x044fe200078e0204 */
[----:B------:R0:W2:Y:S05]  /*1ab20*/  LDG.E.U16 R6, desc[UR10][R10.64] ;  /* 0x0000000a0a067981 */ /* 0x0000aa000c1e1500 */
[----:B------:R-:W2:Y:S04]  /*1ab30*/  LDG.E.U16 R5, desc[UR10][R4.64] ;  /* 0x0000000a04057981 */ /* 0x000ea8000c1e1500 */
[----:B----4-:R1:W-:Y:S04]  /*1ab40*/  STL [R1+0x4c8], R7 ;  /* 0x0004c80701007387 */ /* 0x0103e80000100800 */
[----:B-1----:R1:W4:Y:S01]  /*1ab50*/  LDG.E.U16 R7, desc[UR10][R12.64] ;  /* 0x0000000a0c077981 */ /* 0x002322000c1e1500 */
[----:B0-----:R-:W-:-:S03]  /*1ab60*/  IMAD.WIDE R10, R0, 0x2, R26 ;  /* 0x00000002000a7825 */ /* 0x001fc600078e021a */
[----:B---3--:R0:W-:Y:S01]  /*1ab70*/  STL [R1+0x4c4], R9 ;  /* 0x0004c40901007387 */ /* 0x0081e20000100800 */
[----:B-1----:R-:W-:-:S04]  /*1ab80*/  IMAD.WIDE R12, R0, 0x2, R28 ;  /* 0x00000002000c7825 */ /* 0x002fc800078e021c */
[C---:B0-----:R-:W-:Y:S01]  /*1ab90*/  IMAD.WIDE R8, R0.reuse, 0x2, R22 ;  /* 0x0000000200087825 */ /* 0x041fe200078e0216 */
[----:B----4-:R-:W-:Y:S04]  /*1aba0*/  STL [R1+0x49c], R7 ;  /* 0x00049c0701007387 */ /* 0x010fe80000100800 */
[----:B--2---:R0:W-:Y:S04]  /*1abb0*/  STL [R1+0x4c0], R6 ;  /* 0x0004c00601007387 */ /* 0x0041e80000100800 */
[----:B------:R1:W-:Y:S04]  /*1abc0*/  STL [R1+0x498], R5 ;  /* 0x0004980501007387 */ /* 0x0003e80000100800 */
[----:B------:R-:W2:Y:S01]  /*1abd0*/  LDL.64 R28, [R1+0x23b8] ;  /* 0x0023b800011c7983 */ /* 0x000ea20000100a00 */
[----:B0-----:R-:W-:-:S03]  /*1abe0*/  IMAD.WIDE R6, R0, 0x2, R20 ;  /* 0x0000000200067825 */ /* 0x001fc600078e0214 */
        /* <DEDUP_REMOVED lines=94> */
[----:B----4-:R0:W-:Y:S01]  /*1b1d0*/  STL [R1+0x3ac], R2 ;  /* 0x0003ac0201007387 */ /* 0x0101e20000100800 */
[----:B------:R-:W-:-:S06]  /*1b1e0*/  IMAD.WIDE R12, R0, 0x2, R12 ;  /* 0x00000002000c7825 */ /* 0x000fcc00078e020c */
[----:B------:R-:W2:Y:S04]  /*1b1f0*/  LDG.E.U16 R13, desc[UR10][R12.64] ;  /* 0x0000000a0c0d7981 */ /* 0x000ea8000c1e1500 */
[----:B0-----:R-:W4:Y:S04]  /*1b200*/  LDL.64 R2, [R1+0x22f8] ;  /* 0x0022f80001027983 */ /* 0x001f280000100a00 */
[----:B------:R0:W-:Y:S04]  /*1b210*/  STL [R1+0x420], R7 ;  /* 0x0004200701007387 */ /* 0x0001e80000100800 */
[----:B0-----:R-:W3:Y:S04]  /*1b220*/  LDL.64 R6, [R1+0x2338] ;  /* 0x0023380001067983 */ /* 0x001ee80000100a00 */
[----:B------:R0:W-:Y:S04]  /*1b230*/  STL [R1+0x41c], R5 ;  /* 0x00041c0501007387 */ /* 0x0001e80000100800 */
[----:B0-----:R-:W4:Y:S01]  /*1b240*/  LDL.64 R4, [R1+0x2320] ;  /* 0x0023200001047983 */ /* 0x001f220000100a00 */
[----:B------:R-:W-:-:S04]  /*1b250*/  IMAD.WIDE R10, R0, 0x2, R10 ;  /* 0x00000002000a7825 */ /* 0x000fc800078e020a */
[----:B------:R-:W-:-:S05]  /*1b260*/  IMAD.WIDE R8, R0, 0x2, R8 ;  /* 0x0000000200087825 */ /* 0x000fca00078e0208 */
[----:B------:R-:W4:Y:S04]  /*1b270*/  LDG.E.U16 R12, desc[UR10][R8.64] ;  /* 0x0000000a080c7981 */ /* 0x000f28000c1e1500 */
[----:B--2---:R0:W-:Y:S04]  /*1b280*/  STL [R1+0x3fc], R13 ;  /* 0x0003fc0d01007387 */ /* 0x0041e80000100800 */
[----:B0-----:R0:W2:Y:S01]  /*1b290*/  LDG.E.U16 R13, desc[UR10][R10.64] ;  /* 0x0000000a0a0d7981 */ /* 0x0010a2000c1e1500 */
[----:B---3--:R-:W-:-:S06]  /*1b2a0*/  IMAD.WIDE R6, R0, 0x2, R6 ;  /* 0x0000000200067825 */ /* 0x008fcc00078e0206 */
[----:B------:R-:W3:Y:S01]  /*1b2b0*/  LDG.E.U16 R7, desc[UR10][R6.64] ;  /* 0x0000000a06077981 */ /* 0x000ee2000c1e1500 */
[----:B----4-:R-:W-:-:S06]  /*1b2c0*/  IMAD.WIDE R4, R0, 0x2, R4 ;  /* 0x0000000200047825 */ /* 0x010fcc00078e0204 */
[----:B------:R-:W4:Y:S01]  /*1b2d0*/  LDG.E.U16 R5, desc[UR10][R4.64] ;  /* 0x0000000a04057981 */ /* 0x000f22000c1e1500 */
[----:B0-----:R-:W-:-:S04]  /*1b2e0*/  IMAD.WIDE R10, R0, 0x2, R22 ;  /* 0x00000002000a7825 */ /* 0x001fc800078e0216 */
[C---:B------:R-:W-:Y:S01]  /*1b2f0*/  IMAD.WIDE R8, R0.reuse, 0x2, R26 ;  /* 0x0000000200087825 */ /* 0x040fe200078e021a */
[----:B---3--:R0:W-:Y:S04]  /*1b300*/  STL [R1+0x42c], R7 ;  /* 0x00042c0701007387 */ /* 0x0081e80000100800 */
[----:B--2---:R-:W-:Y:S01]  /*1b310*/  STL [R1+0x410], R13 ;  /* 0x0004100d01007387 */ /* 0x004fe20000100800 */
[----:B0-----:R-:W-:-:S03]  /*1b320*/  IMAD.WIDE R6, R0, 0x2, R28 ;  /* 0x0000000200067825 */ /* 0x001fc600078e021c */
[----:B------:R0:W-:Y:S04]  /*1b330*/  STL [R1+0x428], R12 ;  /* 0x0004280c01007387 */ /* 0x0001e80000100800 */
[----:B----4-:R1:W-:Y:S04]  /*1b340*/  STL [R1+0x40c], R5 ;  /* 0x00040c0501007387 */ /* 0x0103e80000100800 */
        /* <DEDUP_REMOVED lines=32> */
[----:B----4-:R0:W-:Y:S04]  /*1b550*/  STL [R1+0x3e8], R13 ;  /* 0x0003e80d01007387 */ /* 0x0101e80000100800 */
[----:B---3--:R1:W-:Y:S04]  /*1b560*/  STL [R1+0x3e4], R11 ;  /* 0x0003e40b01007387 */ /* 0x0083e80000100800 */
        /* <DEDUP_REMOVED lines=76> */
[----:B0-----:R0:W2:Y:S01]  /*1ba30*/  LDG.E.U16 R13, desc[UR10][R6.64] ;  /* 0x0000000a060d7981 */ /* 0x0010a2000c1e1500 */
[----:B----4-:R-:W-:-:S06]  /*1ba40*/  IMAD.WIDE R4, R0, 0x2, R4 ;  /* 0x0000000200047825 */ /* 0x010fcc00078e0204 */
[----:B------:R-:W3:Y:S01]  /*1ba50*/  LDG.E.U16 R5, desc[UR10][R4.64] ;  /* 0x0000000a04057981 */ /* 0x000ee2000c1e1500 */
[----:B0-----:R-:W-:-:S03]  /*1ba60*/  IMAD.WIDE R6, R0, 0x2, R28 ;  /* 0x0000000200067825 */ /* 0x001fc600078e021c */
[----:B------:R0:W-:Y:S01]  /*1ba70*/  STL [R1+0x388], R11 ;  /* 0x0003880b01007387 */ /* 0x0001e20000100800 */
[----:B------:R-:W-:-:S04]  /*1ba80*/  IMAD.WIDE R8, R0, 0x2, R26 ;  /* 0x0000000200087825 */ /* 0x000fc800078e021a */
[C---:B0-----:R-:W-:Y:S01]  /*1ba90*/  IMAD.WIDE R10, R0.reuse, 0x2, R22 ;  /* 0x00000002000a7825 */ /* 0x041fe200078e0216 */
[----:B--2---:R-:W-:Y:S04]  /*1baa0*/  STL [R1+0x3a0], R13 ;  /* 0x0003a00d01007387 */ /* 0x004fe80000100800 */
[----:B------:R0:W-:Y:S02]  /*1bab0*/  STL [R1+0x384], R12 ;  /* 0x0003840c01007387 */ /* 0x0001e40000100800 */
[C---:B0-----:R-:W-:Y:S02]  /*1bac0*/  IMAD.WIDE R12, R0.reuse, 0x2, R20 ;  /* 0x00000002000c7825 */ /* 0x041fe400078e0214 */
[----:B---3--:R0:W-:Y:S04]  /*1bad0*/  STL [R1+0x39c], R5 ;  /* 0x00039c0501007387 */ /* 0x0081e80000100800 */
[----:B------:R-:W2:Y:S04]  /*1bae0*/  LDG.E.U16 R21, desc[UR10][R6.64] ;  /* 0x0000000a06157981 */ /* 0x000ea8000c1e1500 */
[----:B------:R-:W3:Y:S01]  /*1baf0*/  LDG.E.U16 R13, desc[UR10][R12.64] ;  /* 0x0000000a0c0d7981 */ /* 0x000ee2000c1e1500 */
[----:B0-----:R-:W-:-:S03]  /*1bb00*/  IMAD.WIDE R4, R0, 0x2, R2 ;  /* 0x0000000200047825 */ /* 0x001fc600078e0202 */
[----:B------:R-:W4:Y:S04]  /*1bb10*/  LDG.E.U16 R3, desc[UR10][R10.64] ;  /* 0x0000000a0a037981 */ /* 0x000f28000c1e1500 */
[----:B------:R-:W3:Y:S04]  /*1bb20*/  LDG.E.U16 R2, desc[UR10][R8.64] ;  /* 0x0000000a08027981 */ /* 0x000ee8000c1e1500 */
[----:B------:R-:W3:Y:S04]  /*1bb30*/  LDG.E.U16 R5, desc[UR10][R4.64] ;  /* 0x0000000a04057981 */ /* 0x000ee8000c1e1500 */
[----:B------:R-:W3:Y:S04]  /*1bb40*/  LDL.64 R6, [R1+0x21e8] ;  /* 0x0021e80001067983 */ /* 0x000ee80000100a00 */
[----:B------:R-:W3:Y:S04]  /*1bb50*/  LDL.64 R8, [R1+0x21f0] ;  /* 0x0021f00001087983 */ /* 0x000ee80000100a00 */
[----:B------:R-:W3:Y:S04]  /*1bb60*/  LDL.64 R10, [R1+0x21f8] ;  /* 0x0021f800010a7983 */ /* 0x000ee80000100a00 */
[----:B------:R-:W3:Y:S04]  /*1bb70*/  LDL.64 R28, [R1+0x21d8] ;  /* 0x0021d800011c7983 */ /* 0x000ee80000100a00 */
[----:B------:R-:W3:Y:S04]  /*1bb80*/  LDL.64 R26, [R1+0x21d0] ;  /* 0x0021d000011a7983 */ /* 0x000ee80000100a00 */
[----:B------:R-:W3:Y:S04]  /*1bb90*/  LDL.64 R22, [R1+0x21c8] ;  /* 0x0021c80001167983 */ /* 0x000ee80000100a00 */
[----:B--2---:R0:W-:Y:S04]  /*1bba0*/  STL [R1+0x398], R21 ;  /* 0x0003981501007387 */ /* 0x0041e80000100800 */
[----:B0-----:R-:W2:Y:S04]  /*1bbb0*/  LDL.64 R20, [R1+0x21c0] ;  /* 0x0021c00001147983 */ /* 0x001ea80000100a00 */
[----:B----4-:R-:W-:Y:S04]  /*1bbc0*/  STL [R1+0x390], R3 ;  /* 0x0003900301007387 */ /* 0x010fe80000100800 */
[----:B---3--:R0:W-:Y:S04]  /*1bbd0*/  STL [R1+0x394], R2 ;  /* 0x0003940201007387 */ /* 0x0081e80000100800 */
        /* <DEDUP_REMOVED lines=168> */
[----:B------:R-:W-:-:S06]  /*1c660*/  IMAD.WIDE R8, R0, 0x2, R8 ;  /* 0x0000000200087825 */ /* 0x000fcc00078e0208 */
[----:B------:R-:W3:Y:S04]  /*1c670*/  LDG.E.U16 R9, desc[UR10][R8.64] ;  /* 0x0000000a08097981 */ /* 0x000ee8000c1e1500 */
[----:B------:R0:W3:Y:S01]  /*1c680*/  LDG.E.U16 R13, desc[UR10][R10.64] ;  /* 0x0000000a0a0d7981 */ /* 0x0000e2000c1e1500 */
[----:B----4-:R-:W-:-:S06]  /*1c690*/  IMAD.WIDE R6, R0, 0x2, R6 ;  /* 0x0000000200067825 */ /* 0x010fcc00078e0206 */
[----:B------:R-:W4:Y:S01]  /*1c6a0*/  LDG.E.U16 R7, desc[UR10][R6.64] ;  /* 0x0000000a06077981 */ /* 0x000f22000c1e1500 */
[----:B--2---:R-:W-:-:S06]  /*1c6b0*/  IMAD.WIDE R4, R0, 0x2, R4 ;  /* 0x0000000200047825 */ /* 0x004fcc00078e0204 */
[----:B------:R-:W2:Y:S01]  /*1c6c0*/  LDG.E.U16 R5, desc[UR10][R4.64] ;  /* 0x0000000a04057981 */ /* 0x000ea2000c1e1500 */
[----:B0-----:R-:W-:-:S03]  /*1c6d0*/  IMAD.WIDE R10, R0, 0x2, R28 ;  /* 0x00000002000a7825 */ /* 0x001fc600078e021c */
[----:B---3--:R-:W-:Y:S04]  /*1c6e0*/  STL [R1+0x2d8], R13 ;  /* 0x0002d80d01007387 */ /* 0x008fe80000100800 */
[----:B------:R0:W-:Y:S04]  /*1c6f0*/  STL [R1+0x2c4], R12 ;  /* 0x0002c40c01007387 */ /* 0x0001e80000100800 */
[----:B------:R1:W-:Y:S01]  /*1c700*/  STL [R1+0x2d4], R9 ;  /* 0x0002d40901007387 */ /* 0x0003e20000100800 */
[----:B0-----:R-:W-:-:S04]  /*1c710*/  IMAD.WIDE R12, R0, 0x2, R26 ;  /* 0x00000002000c7825 */ /* 0x001fc800078e021a */
[C---:B-1----:R-:W-:Y:S01]  /*1c720*/  IMAD.WIDE R8, R0.reuse, 0x2, R22 ;  /* 0x0000000200087825 */ /* 0x042fe200078e0216 */
        /* <DEDUP_REMOVED lines=30> */
[----:B----4-:R-:W-:-:S05]  /*1c910*/  IMAD.WIDE R6, R0, 0x2, R6 ;  /* 0x0000000200067825 */ /* 0x010fca00078e0206 */
[----:B------:R0:W4:Y:S01]  /*1c920*/  LDG.E.U16 R9, desc[UR10][R6.64] ;  /* 0x0000000a06097981 */ /* 0x000122000c1e1500 */
[----:B--2---:R-:W-:-:S06]  /*1c930*/  IMAD.WIDE R4, R0, 0x2, R4 ;  /* 0x0000000200047825 */ /* 0x004fcc00078e0204 */
[----:B------:R-:W2:Y:S01]  /*1c940*/  LDG.E.U16 R5, desc[UR10][R4.64] ;  /* 0x0000000a04057981 */ /* 0x000ea2000c1e1500 */
[----:B0-----:R-:W-:-:S03]  /*1c950*/  IMAD.WIDE R6, R0, 0x2, R22 ;  /* 0x0000000200067825 */ /* 0x001fc600078e0216 */
[----:B---3--:R0:W-:Y:S04]  /*1c960*/  STL [R1+0x29c], R13 ;  /* 0x00029c0d01007387 */ /* 0x0081e80000100800 */
[----:B------:R1:W-:Y:S01]  /*1c970*/  STL [R1+0x234], R11 ;  /* 0x0002340b01007387 */ /* 0x0003e20000100800 */
[----:B0-----:R-:W-:-:S04]  /*1c980*/  IMAD.WIDE R12, R0, 0x2, R28 ;  /* 0x00000002000c7825 */ /* 0x001fc800078e021c */
[C---:B-1----:R-:W-:Y:S01]  /*1c990*/  IMAD.WIDE R10, R0.reuse, 0x2, R26 ;  /* 0x00000002000a7825 */ /* 0x042fe200078e021a */
[----:B----4-:R-:W-:Y:S04]  /*1c9a0*/  STL [R1+0x2ac], R9 ;  /* 0x0002ac0901007387 */ /* 0x010fe80000100800 */
[----:B------:R0:W-:Y:S02]  /*1c9b0*/  STL [R1+0x230], R8 ;  /* 0x0002300801007387 */ /* 0x0001e40000100800 */
[C---:B0-----:R-:W-:Y:S02]  /*1c9c0*/  IMAD.WIDE R8, R0.reuse, 0x2, R20 ;  /* 0x0000000200087825 */ /* 0x041fe400078e0214 */
[----:B--2---:R0:W-:Y:S04]  /*1c9d0*/  STL [R1+0x2a8], R5 ;  /* 0x0002a80501007387 */ /* 0x0041e80000100800 */
        /* <DEDUP_REMOVED lines=15> */
[----:B---3--:R0:W-:Y:S01]  /*1cad0*/  STL [R1+0x280], R2 ;  /* 0x0002800201007387 */ /* 0x0081e20000100800 */
[----:B------:R-:W-:-:S06]  /*1cae0*/  IMAD.WIDE R6, R0, 0x2, R6 ;  /* 0x0000000200067825 */ /* 0x000fcc00078e0206 */
[----:B------:R-:W3:Y:S04]  /*1caf0*/  LDG.E.U16 R7, desc[UR10][R6.64] ;  /* 0x0000000a06077981 */ /* 0x000ee8000c1e1500 */
[----:B0-----:R-:W4:Y:S04]  /*1cb00*/  LDL.64 R2, [R1+0x1fd8] ;  /* 0x001fd80001027983 */ /* 0x001f280000100a00 */
[----:B------:R0:W-:Y:S04]  /*1cb10*/  STL [R1+0x298], R9 ;  /* 0x0002980901007387 */ /* 0x0001e80000100800 */
[----:B0-----:R-:W2:Y:S04]  /*1cb20*/  LDL.64 R8, [R1+0x2018] ;  /* 0x0020180001087983 */ /* 0x001ea80000100a00 */
[----:B------:R0:W-:Y:S04]  /*1cb30*/  STL [R1+0x294], R5 ;  /* 0x0002940501007387 */ /* 0x0001e80000100800 */
[----:B0-----:R-:W4:Y:S01]  /*1cb40*/  LDL.64 R4, [R1+0x2000] ;  /* 0x0020000001047983 */ /* 0x001f220000100a00 */
[----:B------:R-:W-:-:S04]  /*1cb50*/  IMAD.WIDE R12, R0, 0x2, R12 ;  /* 0x00000002000c7825 */ /* 0x000fc800078e020c */
[----:B------:R-:W-:-:S05]  /*1cb60*/  IMAD.WIDE R10, R0, 0x2, R10 ;  /* 0x00000002000a7825 */ /* 0x000fca00078e020a */
[----:B------:R-:W4:Y:S04]  /*1cb70*/  LDG.E.U16 R6, desc[UR10][R10.64] ;  /* 0x0000000a0a067981 */ /* 0x000f28000c1e1500 */
[----:B---3--:R0:W-:Y:S04]  /*1cb80*/  STL [R1+0x290], R7 ;  /* 0x0002900701007387 */ /* 0x0081e80000100800 */
[----:B0-----:R0:W3:Y:S01]  /*1cb90*/  LDG.E.U16 R7, desc[UR10][R12.64] ;  /* 0x0000000a0c077981 */ /* 0x0010e2000c1e1500 */
[----:B--2---:R-:W-:-:S06]  /*1cba0*/  IMAD.WIDE R8, R0, 0x2, R8 ;  /* 0x0000000200087825 */ /* 0x004fcc00078e0208 */
[----:B------:R-:W2:Y:S01]  /*1cbb0*/  LDG.E.U16 R9, desc[UR10][R8.64] ;  /* 0x0000000a08097981 */ /* 0x000ea2000c1e1500 */
[----:B----4-:R-:W-:-:S06]  /*1cbc0*/  IMAD.WIDE R4, R0, 0x2, R4 ;  /* 0x0000000200047825 */ /* 0x010fcc00078e0204 */
[----:B------:R-:W4:Y:S01]  /*1cbd0*/  LDG.E.U16 R5, desc[UR10][R4.64] ;  /* 0x0000000a04057981 */ /* 0x000f22000c1e1500 */
[----:B0-----:R-:W-:-:S04]  /*1cbe0*/  IMAD.WIDE R12, R0, 0x2, R28 ;  /* 0x00000002000c7825 */ /* 0x001fc800078e021c */
[C---:B------:R-:W-:Y:S01]  /*1cbf0*/  IMAD.WIDE R10, R0.reuse, 0x2, R26 ;  /* 0x00000002000a7825 */ /* 0x040fe200078e021a */
[----:B--2---:R0:W-:Y:S04]  /*1cc00*/  STL [R1+0x28c], R9 ;  /* 0x00028c0901007387 */ /* 0x0041e80000100800 */
[----:B---3--:R-:W-:Y:S04]  /*1cc10*/  STL [R1+0x27c], R7 ;  /* 0x00027c0701007387 */ /* 0x008fe80000100800 */
[----:B------:R1:W-:Y:S01]  /*1cc20*/  STL [R1+0x288], R6 ;  /* 0x0002880601007387 */ /* 0x0003e20000100800 */
[----:B0-----:R-:W-:-:S03]  /*1cc30*/  IMAD.WIDE R8, R0, 0x2, R22 ;  /* 0x0000000200087825 */ /* 0x001fc600078e0216 */
[----:B----4-:R0:W-:Y:S01]  /*1cc40*/  STL [R1+0x278], R5 ;  /* 0x0002780501007387 */ /* 0x0101e20000100800 */
[----:B-1----:R-:W-:-:S03]  /*1cc50*/  IMAD.WIDE R6, R0, 0x2, R20 ;  /* 0x0000000200067825 */ /* 0x002fc600078e0214 */
[----:B------:R-:W2:Y:S04]  /*1cc60*/  LDL.64 R28, [R1+0x1fa8] ;  /* 0x001fa800011c7983 */ /* 0x000ea80000100a00 */
[----:B------:R-:W3:Y:S01]  /*1cc70*/  LDG.E.U16 R21, desc[UR10][R12.64] ;  /* 0x0000000a0c157981 */ /* 0x000ee2000c1e1500 */
[----:B0-----:R-:W-:-:S03]  /*1cc80*/  IMAD.WIDE R4, R0, 0x2, R2 ;  /* 0x0000000200047825 */ /* 0x001fc600078e0202 */
        /* <DEDUP_REMOVED lines=33> */
[C---:B---3--:R-:W-:Y:S02]  /*1cea0*/  IMAD.WIDE R8, R0.reuse, 0x2, R22 ;  /* 0x0000000200087825 */ /* 0x048fe400078e0216 */
[----:B------:R-:W3:Y:S04]  /*1ceb0*/  LDG.E.U16 R23, desc[UR10][R10.64] ;  /* 0x0000000a0a177981 */ /* 0x000ee8000c1e1500 */
[----:B------:R-:W3:Y:S04]  /*1cec0*/  LDG.E.U16 R22, desc[UR10][R12.64] ;  /* 0x0000000a0c167981 */ /* 0x000ee8000c1e1500 */
[----:B----4-:R0:W-:Y:S02]  /*1ced0*/  STL [R1+0x260], R7 ;  /* 0x0002600701007387 */ /* 0x0101e40000100800 */
[----:B0-----:R-:W-:-:S02]  /*1cee0*/  IMAD.WIDE R6, R0, 0x2, R20 ;  /* 0x0000000200067825 */ /* 0x001fc400078e0214 */
[----:B------:R-:W4:Y:S04]  /*1cef0*/  LDG.E.U16 R20, desc[UR10][R8.64] ;  /* 0x0000000a08147981 */ /* 0x000f28000c1e1500 */
[----:B--2---:R0:W-:Y:S04]  /*1cf00*/  STL [R1+0x25c], R5 ;  /* 0x00025c0501007387 */ /* 0x0041e80000100800 */
[----:B------:R-:W2:Y:S04]  /*1cf10*/  LDG.E.U16 R21, desc[UR10][R6.64] ;  /* 0x0000000a06157981 */ /* 0x000ea8000c1e1500 */
[----:B------:R-:W4:Y:S01]  /*1cf20*/  LDL.64 R12, [R1+0x1f80] ;  /* 0x001f8000010c7983 */ /* 0x000f220000100a00 */
[----:B0-----:R-:W-:-:S03]  /*1cf30*/  IMAD.WIDE R4, R0, 0x2, R2 ;  /* 0x0000000200047825 */ /* 0x001fc600078e0202 */
[----:B------:R-:W4:Y:S04]  /*1cf40*/  LDL.64 R10, [R1+0x1f78] ;  /* 0x001f7800010a7983 */ /* 0x000f280000100a00 */
[----:B------:R-:W4:Y:S04]  /*1cf50*/  LDG.E.U16 R5, desc[UR10][R4.64] ;  /* 0x0000000a04057981 */ /* 0x000f28000c1e1500 */
[----:B------:R-:W4:Y:S04]  /*1cf60*/  LDL.64 R8, [R1+0x1f70] ;  /* 0x001f700001087983 */ /* 0x000f280000100a00 */
[----:B------:R-:W4:Y:S04]  /*1cf70*/  LDL.64 R28, [R1+0x1f58] ;  /* 0x001f5800011c7983 */ /* 0x000f280000100a00 */
[----:B------:R-:W4:Y:S04]  /*1cf80*/  LDL.64 R2, [R1+0x1f50] ;  /* 0x001f500001027983 */ /* 0x000f280000100a00 */
[----:B------:R-:W4:Y:S04]  /*1cf90*/  LDL.64 R6, [R1+0x1f68] ;  /* 0x001f680001067983 */ /* 0x000f280000100a00 */
[----:B------:R-:W4:Y:S04]  /*1cfa0*/  LDL.64 R26, [R1+0x1f48] ;  /* 0x001f4800011a7983 */ /* 0x000f280000100a00 */
[----:B---3--:R-:W-:Y:S04]  /*1cfb0*/  STL [R1+0x23c], R23 ;  /* 0x00023c1701007387 */ /* 0x008fe80000100800 */
[----:B------:R0:W-:Y:S04]  /*1cfc0*/  STL [R1+0x240], R22 ;  /* 0x0002401601007387 */ /* 0x0001e80000100800 */
[----:B0-----:R-:W3:Y:S04]  /*1cfd0*/  LDL.64 R22, [R1+0x1f40] ;  /* 0x001f400001167983 */ /* 0x001ee80000100a00 */
[----:B--2---:R-:W-:Y:S04]  /*1cfe0*/  STL [R1+0x248], R21 ;  /* 0x0002481501007387 */ /* 0x004fe80000100800 */
[----:B----4-:R0:W-:Y:S04]  /*1cff0*/  STL [R1+0x24c], R20 ;  /* 0x00024c1401007387 */ /* 0x0101e80000100800 */
[----:B0-----:R-:W2:Y:S04]  /*1d000*/  LDL.64 R20, [R1+0x1f38] ;  /* 0x001f380001147983 */ /* 0x001ea80000100a00 */
[----:B------:R0:W-:Y:S04]  /*1d010*/  STL [R1+0x244], R5 ;  /* 0x0002440501007387 */ /* 0x0001e80000100800 */
[----:B0-----:R-:W4:Y:S01]  /*1d020*/  LDL.64 R4, [R1+0x1f60] ;  /* 0x001f600001047983 */ /* 0x001f220000100a00 */
[----:B------:R-:W-:-:S04]  /*1d030*/  IMAD.WIDE R12, R0, 0x2, R12 ;  /* 0x00000002000c7825 */ /* 0x000fc800078e020c */
[C---:B------:R-:W-:Y:S02]  /*1d040*/  IMAD.WIDE R10, R0.reuse, 0x2, R10 ;  /* 0x00000002000a7825 */ /* 0x040fe400078e020a */
[----:B------:R-:W2:Y:S02]  /*1d050*/  LDG.E.U16 R13, desc[UR10][R12.64] ;  /* 0x0000000a0c0d7981 */ /* 0x000ea4000c1e1500 */
[C---:B------:R-:W-:Y:S02]  /*1d060*/  IMAD.WIDE R8, R0.reuse, 0x2, R8 ;  /* 0x0000000200087825 */ /* 0x040fe400078e0208 */
[----:B------:R-:W3:Y:S02]  /*1d070*/  LDG.E.U16 R11, desc[UR10][R10.64] ;  /* 0x0000000a0a0b7981 */ /* 0x000ee4000c1e1500 */
[C---:B------:R-:W-:Y:S02]  /*1d080*/  IMAD.WIDE R6, R0.reuse, 0x2, R6 ;  /* 0x0000000200067825 */ /* 0x040fe400078e0206 */
[----:B------:R-:W3:Y:S04]  /*1d090*/  LDG.E.U16 R9, desc[UR10][R8.64] ;  /* 0x0000000a08097981 */ /* 0x000ee8000c1e1500 */
[----:B------:R-:W3:Y:S01]  /*1d0a0*/  LDG.E.U16 R7, desc[UR10][R6.64] ;  /* 0x0000000a06077981 */ /* 0x000ee2000c1e1500 */
[----:B----4-:R-:W-:-:S06]  /*1d0b0*/  IMAD.WIDE R4, R0, 0x2, R4 ;  /* 0x0000000200047825 */ /* 0x010fcc00078e0204 */
[----:B------:R-:W4:Y:S04]  /*1d0c0*/  LDG.E.U16 R5, desc[UR10][R4.64] ;  /* 0x0000000a04057981 */ /* 0x000f28000c1e1500 */
[----:B--2---:R0:W-:Y:S04]  /*1d0d0*/  STL [R1+0x238], R13 ;  /* 0x0002380d01007387 */ /* 0x0041e80000100800 */
[----:B---3--:R1:W-:Y:S01]  /*1d0e0*/  STL [R1+0x22c], R11 ;  /* 0x00022c0b01007387 */ /* 0x0083e20000100800 */
[----:B0-----:R-:W-:-:S04]  /*1d0f0*/  IMAD.WIDE R12, R0, 0x2, R28 ;  /* 0x00000002000c7825 */ /* 0x001fc800078e021c */
[C---:B-1----:R-:W-:Y:S02]  /*1d100*/  IMAD.WIDE R10, R0.reuse, 0x2, R2 ;  /* 0x00000002000a7825 */ /* 0x042fe400078e0202 */
[----:B------:R-:W2:Y:S04]  /*1d110*/  LDL.64 R2, [R1+0x1f10] ;  /* 0x001f100001027983 */ /* 0x000ea80000100a00 */
[----:B------:R0:W-:Y:S04]  /*1d120*/  STL [R1+0x228], R9 ;  /* 0x0002280901007387 */ /* 0x0001e80000100800 */
[----:B------:R1:W-:Y:S01]  /*1d130*/  STL [R1+0xc4], R7 ;  /* 0x0000c40701007387 */ /* 0x0003e20000100800 */
[----:B0-----:R-:W-:-:S03]  /*1d140*/  IMAD.WIDE R8, R0, 0x2, R26 ;  /* 0x0000000200087825 */ /* 0x001fc600078e021a */
[----:B------:R-:W3:Y:S01]  /*1d150*/  LDG.E.U16 R27, desc[UR10][R10.64] ;  /* 0x0000000a0a1b7981 */ /* 0x000ee2000c1e1500 */
[----:B-1----:R-:W-:-:S03]  /*1d160*/  IMAD.WIDE R6, R0, 0x2, R22 ;  /* 0x0000000200067825 */ /* 0x002fc600078e0216 */
[----:B------:R-:W2:Y:S04]  /*1d170*/  LDG.E.U16 R26, desc[UR10][R12.64] ;  /* 0x0000000a0c1a7981 */ /* 0x000ea8000c1e1500 */
[----:B----4-:R0:W-:Y:S04]  /*1d180*/  STL [R1+0xc0], R5 ;  /* 0x0000c00501007387 */ /* 0x0101e80000100800 */
[----:B------:R-:W4:Y:S04]  /*1d190*/  LDL.64 R12, [R1+0x1f18] ;  /* 0x001f1800010c7983 */ /* 0x000f280000100a00 */
[----:B------:R-:W4:Y:S01]  /*1d1a0*/  LDL.64 R10, [R1+0x1f20] ;  /* 0x001f2000010a7983 */ /* 0x000f220000100a00 */
[----:B0-----:R-:W-:-:S03]  /*1d1b0*/  IMAD.WIDE R4, R0, 0x2, R20 ;  /* 0x0000000200047825 */ /* 0x001fc600078e0214 */
[----:B------:R-:W4:Y:S04]  /*1d1c0*/  LDG.E.U16 R21, desc[UR10][R6.64] ;  /* 0x0000000a06157981 */ /* 0x000f28000c1e1500 */
[----:B------:R-:W4:Y:S04]  /*1d1d0*/  LDG.E.U16 R20, desc[UR10][R8.64] ;  /* 0x0000000a08147981 */ /* 0x000f28000c1e1500 */
[----:B------:R-:W4:Y:S04]  /*1d1e0*/  LDG.E.U16 R5, desc[UR10][R4.64] ;  /* 0x0000000a04057981 */ /* 0x000f28000c1e1500 */
[----:B------:R-:W4:Y:S04]  /*1d1f0*/  LDL.64 R6, [R1+0x1f30] ;  /* 0x001f300001067983 */ /* 0x000f280000100a00 */
[----:B------:R-:W4:Y:S04]  /*1d200*/  LDL.64 R8, [R1+0x1f28] ;  /* 0x001f280001087983 */ /* 0x000f280000100a00 */
[----:B------:R-:W4:Y:S04]  /*1d210*/  LDL.64 R22, [R1+0x1f08] ;  /* 0x001f080001167983 */ /* 0x000f280000100a00 */
[----:B------:R-:W4:Y:S04]  /*1d220*/  LDL.64 R28, [R1+0x1ef8] ;  /* 0x001ef800011c7983 */ /* 0x000f280000100a00 */
[----:B---3--:R-:W-:Y:S04]  /*1d230*/  STL [R1+0x210], R27 ;  /* 0x0002101b01007387 */ /* 0x008fe80000100800 */
[----:B--2---:R0:W-:Y:S04]  /*1d240*/  STL [R1+0x214], R26 ;  /* 0x0002141a01007387 */ /* 0x0041e80000100800 */
[----:B0-----:R-:W2:Y:S04]  /*1d250*/  LDL.64 R26, [R1+0x1ef0] ;  /* 0x001ef000011a7983 */ /* 0x001ea80000100a00 */
[----:B----4-:R-:W-:Y:S04]  /*1d260*/  STL [R1+0x208], R21 ;  /* 0x0002081501007387 */ /* 0x010fe80000100800 */
[----:B------:R0:W-:Y:S01]  /*1d270*/  STL [R1+0x20c], R20 ;  /* 0x00020c1401007387 */ /* 0x0001e20000100800 */
[----:B------:R-:W-:-:S03]  /*1d280*/  IMAD.WIDE R6, R0, 0x2, R6 ;  /* 0x0000000200067825 */ /* 0x000fc600078e0206 */
[----:B0-----:R-:W3:Y:S04]  /*1d290*/  LDL.64 R20, [R1+0x1ee8] ;  /* 0x001ee80001147983 */ /* 0x001ee80000100a00 */
[----:B------:R0:W-:Y:S02]  /*1d2a0*/  STL [R1+0x224], R5 ;  /* 0x0002240501007387 */ /* 0x0001e40000100800 */
[C---:B0-----:R-:W-:Y:S02]  /*1d2b0*/  IMAD.WIDE R4, R0.reuse, 0x2, R2 ;  /* 0x0000000200047825 */ /* 0x041fe400078e0202 */
[----:B------:R-:W4:Y:S02]  /*1d2c0*/  LDG.E.U16 R2, desc[UR10][R6.64] ;  /* 0x0000000a06027981 */ /* 0x000f24000c1e1500 */
[----:B------:R-:W-:-:S04]  /*1d2d0*/  IMAD.WIDE R8, R0, 0x2, R8 ;  /* 0x0000000200087825 */ /* 0x000fc800078e0208 */
[C---:B------:R-:W-:Y:S01]  /*1d2e0*/  IMAD.WIDE R12, R0.reuse, 0x2, R12 ;  /* 0x00000002000c7825 */ /* 0x040fe200078e020c */
[----:B------:R-:W2:Y:S03]  /*1d2f0*/  LDG.E.U16 R3, desc[UR10][R8.64] ;  /* 0x0000000a08037981 */ /* 0x000ea6000c1e1500 */
[C---:B------:R-:W-:Y:S01]  /*1d300*/  IMAD.WIDE R10, R0.reuse, 0x2, R10 ;  /* 0x00000002000a7825 */ /* 0x040fe200078e020a */
[----:B------:R-:W2:Y:S04]  /*1d310*/  LDL.64 R6, [R1+0x1f00] ;  /* 0x001f000001067983 */ /* 0x000ea80000100a00 */
[----:B------:R0:W3:Y:S04]  /*1d320*/  LDG.E.U16 R9, desc[UR10][R12.64] ;  /* 0x0000000a0c097981 */ /* 0x0000e8000c1e1500 */
[----:B------:R1:W3:Y:S04]  /*1d330*/  LDG.E.U16 R8, desc[UR10][R10.64] ;  /* 0x0000000a0a087981 */ /* 0x0002e8000c1e1500 */
[----:B----4-:R4:W-:Y:S04]  /*1d340*/  STL [R1+0x220], R2 ;  /* 0x0002200201007387 */ /* 0x0109e80000100800 */
[----:B----4-:R3:W4:Y:S01]  /*1d350*/  LDG.E.U16 R2, desc[UR10][R4.64] ;  /* 0x0000000a04027981 */ /* 0x010722000c1e1500 */
[----:B0-----:R-:W-:-:S03]  /*1d360*/  IMAD.WIDE R12, R0, 0x2, R22 ;  /* 0x00000002000c7825 */ /* 0x001fc600078e0216 */
[----:B--2---:R0:W-:Y:S01]  /*1d370*/  STL [R1+0x21c], R3 ;  /* 0x00021c0301007387 */ /* 0x0041e20000100800 */
[----:B-1----:R-:W-:-:S03]  /*1d380*/  IMAD.WIDE R10, R0, 0x2, R6 ;  /* 0x00000002000a7825 */ /* 0x002fc600078e0206 */
[----:B------:R-:W2:Y:S01]  /*1d390*/  LDL.64 R22, [R1+0x1ec8] ;  /* 0x001ec80001167983 */ /* 0x000ea20000100a00 */
[----:B---3--:R-:W-:-:S03]  /*1d3a0*/  IMAD.WIDE R4, R0, 0x2, R20 ;  /* 0x0000000200047825 */ /* 0x008fc600078e0214 */
[----:B------:R-:W-:Y:S01]  /*1d3b0*/  STL [R1+0x204], R9 ;  /* 0x0002040901007387 */ /* 0x000fe20000100800 */
[----:B0-----:R-:W0:Y:S03]  /*1d3c0*/  LDC R3, c[0x0][0x3c4] ;  /* 0x0000f100ff037b82 */ /* 0x001e260000000800 */
[----:B------:R-:W-:Y:S04]  /*1d3d0*/  STL [R1+0x218], R8 ;  /* 0x0002180801007387 */ /* 0x000fe80000100800 */
[----:B------:R-:W3:Y:S04]  /*1d3e0*/  LDG.E.U16 R21, desc[UR10][R12.64] ;  /* 0x0000000a0c157981 */ /* 0x000ee8000c1e1500 */
[----:B------:R-:W2:Y:S04]  /*1d3f0*/  LDL.64 R12, [R1+0x1ee0] ;  /* 0x001ee000010c7983 */ /* 0x000ea80000100a00 */
[----:B----4-:R1:W-:Y:S04]  /*1d400*/  STL [R1+0x200], R2 ;  /* 0x0002000201007387 */ /* 0x0103e80000100800 */
[----:B-1----:R-:W4:Y:S01]  /*1d410*/  LDG.E.U16 R2, desc[UR10][R10.64] ;  /* 0x0000000a0a027981 */ /* 0x002f22000c1e1500 */
[----:B------:R-:W-:-:S03]  /*1d420*/  IMAD.WIDE R8, R0, 0x2, R28 ;  /* 0x0000000200087825 */ /* 0x000fc600078e021c */
[----:B------:R-:W2:Y:S01]  /*1d430*/  LDL.64 R28, [R1+0x1eb8] ;  /* 0x001eb800011c7983 */ /* 0x000ea20000100a00 */
[----:B------:R-:W-:-:S03]  /*1d440*/  IMAD.WIDE R6, R0, 0x2, R26 ;  /* 0x0000000200067825 */ /* 0x000fc600078e021a */
[----:B------:R-:W2:Y:S04]  /*1d450*/  LDL.64 R26, [R1+0x1eb0] ;  /* 0x001eb000011a7983 */ /* 0x000ea80000100a00 */
[----:B------:R-:W2:Y:S04]  /*1d460*/  LDL.64 R10, [R1+0x1ed8] ;  /* 0x001ed800010a7983 */ /* 0x000ea80000100a00 */
[----:B---3--:R1:W-:Y:S04]  /*1d470*/  STL [R1+0x1f0], R21 ;  /* 0x0001f01501007387 */ /* 0x0083e80000100800 */
[----:B------:R-:W3:Y:S04]  /*1d480*/  LDG.E.U16 R7, desc[UR10][R6.64] ;  /* 0x0000000a06077981 */ /* 0x000ee8000c1e1500 */
[----:B-1----:R-:W3:Y:S04]  /*1d490*/  LDL.64 R20, [R1+0x1ea8] ;  /* 0x001ea80001147983 */ /* 0x002ee80000100a00 */
[----:B----4-:R1:W-:Y:S04]  /*1d4a0*/  STL [R1+0x1ec], R2 ;  /* 0x0001ec0201007387 */ /* 0x0103e80000100800 */
[----:B-1----:R-:W4:Y:S04]  /*1d4b0*/  LDG.E.U16 R2, desc[UR10][R8.64] ;  /* 0x0000000a08027981 */ /* 0x002f28000c1e1500 */
[----:B------:R-:W3:Y:S01]  /*1d4c0*/  LDL.64 R8, [R1+0x1ed0] ;  /* 0x001ed00001087983 */ /* 0x000ee20000100a00 */
[----:B--2---:R-:W-:-:S04]  /*1d4d0*/  IMAD.WIDE R12, R0, 0x2, R12 ;  /* 0x00000002000c7825 */ /* 0x004fc800078e020c */
[C---:B------:R-:W-:Y:S02]  /*1d4e0*/  IMAD.WIDE R10, R0.reuse, 0x2, R10 ;  /* 0x00000002000a7825 */ /* 0x040fe400078e020a */
[----:B------:R-:W2:Y:S04]  /*1d4f0*/  LDG.E.U16 R12, desc[UR10][R12.64] ;  /* 0x0000000a0c0c7981 */ /* 0x000ea8000c1e1500 */
[----:B------:R1:W2:Y:S04]  /*1d500*/  LDG.E.U16 R13, desc[UR10][R10.64] ;  /* 0x0000000a0a0d7981 */ /* 0x0002a8000c1e1500 */
[----:B----4-:R4:W-:Y:S04]  /*1d510*/  STL [R1+0x1fc], R2 ;  /* 0x0001fc0201007387 */ /* 0x0109e80000100800 */
[----:B----4-:R-:W4:Y:S01]  /*1d520*/  LDG.E.U16 R2, desc[UR10][R4.64] ;  /* 0x0000000a04027981 */ /* 0x010f22000c1e1500 */
[----:B---3--:R-:W-:-:S06]  /*1d530*/  IMAD.WIDE R8, R0, 0x2, R8 ;  /* 0x0000000200087825 */ /* 0x008fcc00078e0208 */
[----:B------:R-:W3:Y:S04]  /*1d540*/  LDG.E.U16 R9, desc[UR10][R8.64] ;  /* 0x0000000a08097981 */ /* 0x000ee8000c1e1500 */
[----:B------:R-:W2:Y:S04]  /*1d550*/  LDL.64 R4, [R1+0x1ec0] ;  /* 0x001ec00001047983 */ /* 0x000ea80000100a00 */
[----:B------:R0:W-:Y:S02]  /*1d560*/  STL [R1+0x1f8], R7 ;  /* 0x0001f80701007387 */ /* 0x0001e40000100800 */
[----:B0-----:R-:W-:-:S02]  /*1d570*/  IMAD.WIDE R6, R0, 0x2, R22 ;  /* 0x0000000200067825 */ /* 0x001fc400078e0216 */
[----:B------:R-:W3:Y:S04]  /*1d580*/  LDL.64 R22, [R1+0x1ea0] ;  /* 0x001ea00001167983 */ /* 0x000ee80000100a00 */
[----:B------:R-:W3:Y:S01]  /*1d590*/  LDG.E.U16 R7, desc[UR10][R6.64] ;  /* 0x0000000a06077981 */ /* 0x000ee2000c1e1500 */
[----:B-1----:R-:W-:-:S03]  /*1d5a0*/  IMAD.WIDE R10, R0, 0x2, R28 ;  /* 0x00000002000a7825 */ /* 0x002fc600078e021c */
[----:B----4-:R0:W-:Y:S01]  /*1d5b0*/  STL [R1+0x1f4], R2 ;  /* 0x0001f40201007387 */ /* 0x0101e20000100800 */
[----:B--2---:R-:W-:-:S03]  /*1d5c0*/  IMAD.WIDE R4, R0, 0x2, R4 ;  /* 0x0000000200047825 */ /* 0x004fc600078e0204 */
[----:B------:R-:W-:Y:S04]  /*1d5d0*/  STL [R1+0x1e8], R13 ;  /* 0x0001e80d01007387 */ /* 0x000fe80000100800 */
[----:B0-----:R0:W2:Y:S04]  /*1d5e0*/  LDG.E.U16 R2, desc[UR10][R4.64] ;  /* 0x0000000a04027981 */ /* 0x0010a8000c1e1500 */
[----:B------:R-:W-:Y:S04]  /*1d5f0*/  STL [R1+0x1d4], R12 ;  /* 0x0001d40c01007387 */ /* 0x000fe80000100800 */
[----:B---3--:R1:W-:Y:S01]  /*1d600*/  STL [R1+0x1e4], R9 ;  /* 0x0001e40901007387 */ /* 0x0083e20000100800 */
[----:B0-----:R-:W-:-:S03]  /*1d610*/  IMAD.WIDE R4, R3, 0x2, R24 ;  /* 0x0000000203047825 */ /* 0x001fc600078e0218 */
[----:B------:R-:W3:Y:S01]  /*1d620*/  LDG.E.U16 R25, desc[UR10][R10.64] ;  /* 0x0000000a0a197981 */ /* 0x000ee2000c1e1500 */
[----:B-1----:R-:W-:-:S03]  /*1d630*/  IMAD.WIDE R8, R0, 0x2, R20 ;  /* 0x0000000200087825 */ /* 0x002fc600078e0214 */
[----:B------:R-:W4:Y:S01]  /*1d640*/  LDL.64 R20, [R1+0x1e98] ;  /* 0x001e980001147983 */ /* 0x000f220000100a00 */
[----:B------:R-:W-:-:S03]  /*1d650*/  IMAD.WIDE R12, R0, 0x2, R26 ;  /* 0x00000002000c7825 */ /* 0x000fc600078e021a */
[----:B------:R0:W-:Y:S04]  /*1d660*/  STL [R1+0x1e0], R7 ;  /* 0x0001e00701007387 */ /* 0x0001e80000100800 */
[----:B------:R-:W4:Y:S04]  /*1d670*/  LDG.E.U16 R24, desc[UR10][R12.64] ;  /* 0x0000000a0c187981 */ /* 0x000f28000c1e1500 */
[----:B------:R1:W4:Y:S01]  /*1d680*/  LDG.E.U16 R29, desc[UR10][R8.64] ;  /* 0x0000000a081d7981 */ /* 0x000322000c1e1500 */
[----:B0-----:R-:W-:-:S03]  /*1d690*/  IMAD.WIDE R6, R3, 0x2, R18 ;  /* 0x0000000203067825 */ /* 0x001fc600078e0212 */
[----:B------:R-:W4:Y:S01]  /*1d6a0*/  LDL.64 R18, [R1+0x1e90] ;  /* 0x001e900001127983 */ /* 0x000f220000100a00 */
[----:B-1----:R-:W-:-:S03]  /*1d6b0*/  IMAD.WIDE R8, R3, 0x2, R16 ;  /* 0x0000000203087825 */ /* 0x002fc600078e0210 */
[----:B------:R-:W4:Y:S01]  /*1d6c0*/  LDL.64 R16, [R1+0x1e88] ;  /* 0x001e880001107983 */ /* 0x000f220000100a00 */
[----:B------:R-:W-:-:S04]  /*1d6d0*/  IMAD.WIDE R10, R0, 0x2, R4 ;  /* 0x00000002000a7825 */ /* 0x000fc800078e0204 */
[C---:B------:R-:W-:Y:S01]  /*1d6e0*/  IMAD.WIDE R12, R0.reuse, 0x2, R22 ;  /* 0x00000002000c7825 */ /* 0x040fe200078e0216 */
[----:B------:R-:W4:Y:S03]  /*1d6f0*/  LDG.E.U16 R27, desc[UR10][R10.64] ;  /* 0x0000000a0a1b7981 */ /* 0x000f26000c1e1500 */
[----:B------:R-:W-:Y:S01]  /*1d700*/  IMAD.WIDE R4, R3, 0x2, R14 ;  /* 0x0000000203047825 */ /* 0x000fe200078e020e */
[----:B------:R-:W4:Y:S04]  /*1d710*/  LDG.E.U16 R28, desc[UR10][R12.64] ;  /* 0x0000000a0c1c7981 */ /* 0x000f28000c1e1500 */
[----:B------:R-:W4:Y:S04]  /*1d720*/  LDL.64 R14, [R1+0x1e80] ;  /* 0x001e8000010e7983 */ /* 0x000f280000100a00 */
[----:B------:R-:W4:Y:S01]  /*1d730*/  LDL.64 R12, [R1+0x1e78] ;  /* 0x001e7800010c7983 */ /* 0x000f220000100a00 */
[----:B------:R-:W-:-:S05]  /*1d740*/  IMAD.WIDE R6, R0, 0x2, R6 ;  /* 0x0000000200067825 */ /* 0x000fca00078e0206 */
[----:B------:R4:W4:Y:S04]  /*1d750*/  LDG.E.U16 R26, desc[UR10][R6.64] ;  /* 0x0000000a061a7981 */ /* 0x000928000c1e1500 */
[----:B--2---:R0:W-:Y:S04]  /*1d760*/  STL [R1+0x1dc], R2 ;  /* 0x0001dc0201007387 */ /* 0x0041e80000100800 */
[----:B0-----:R-:W2:Y:S04]  /*1d770*/  LDL.64 R2, [R1+0x1e70] ;  /* 0x001e700001027983 */ /* 0x001ea80000100a00 */
[----:B---3--:R0:W-:Y:S01]  /*1d780*/  STL [R1+0x1d8], R25 ;  /* 0x0001d81901007387 */ /* 0x0081e20000100800 */
[----:B----4-:R-:W-:-:S03]  /*1d790*/  IMAD.WIDE R6, R0, 0x2, R20 ;  /* 0x0000000200067825 */ /* 0x010fc600078e0214 */
[----:B------:R-:W3:Y:S04]  /*1d7a0*/  LDL.64 R20, [R1+0x1e68] ;  /* 0x001e680001147983 */ /* 0x000ee80000100a00 */
[----:B0-----:R0:W4:Y:S04]  /*1d7b0*/  LDG.E.U16 R25, desc[UR10][R6.64] ;  /* 0x0000000a06197981 */ /* 0x001128000c1e1500 */
[----:B------:R1:W-:Y:S01]  /*1d7c0*/  STL [R1+0x1d0], R24 ;  /* 0x0001d01801007387 */ /* 0x0003e20000100800 */
[----:B------:R-:W-:-:S03]  /*1d7d0*/  IMAD.WIDE R10, R0, 0x2, R18 ;  /* 0x00000002000a7825 */ /* 0x000fc600078e0212 */
[----:B------:R-:W3:Y:S04]  /*1d7e0*/  LDL.64 R18, [R1+0x1e60] ;  /* 0x001e600001127983 */ /* 0x000ee80000100a00 */
[----:B-1----:R-:W3:Y:S01]  /*1d7f0*/  LDG.E.U16 R24, desc[UR10][R10.64] ;  /* 0x0000000a0a187981 */ /* 0x002ee2000c1e1500 */
[----:B------:R-:W-:-:S04]  /*1d800*/  IMAD.WIDE R8, R0, 0x2, R8 ;  /* 0x0000000200087825 */ /* 0x000fc800078e0208 */
[C---:B------:R-:W-:Y:S01]  /*1d810*/  IMAD.WIDE R4, R0.reuse, 0x2, R4 ;  /* 0x0000000200047825 */ /* 0x040fe200078e0204 */
[----:B------:R-:W3:Y:S03]  /*1d820*/  LDG.E.U16 R23, desc[UR10][R8.64] ;  /* 0x0000000a08177981 */ /* 0x000ee6000c1e1500 */
[C---:B0-----:R-:W-:Y:S01]  /*1d830*/  IMAD.WIDE R6, R0.reuse, 0x2, R16 ;  /* 0x0000000200067825 */ /* 0x041fe200078e0210 */
[----:B------:R0:W3:Y:S04]  /*1d840*/  LDG.E.U16 R22, desc[UR10][R4.64] ;  /* 0x0000000a04167981 */ /* 0x0000e8000c1e1500 */
[----:B------:R-:W3:Y:S04]  /*1d850*/  LDL.64 R16, [R1+0x1e58] ;  /* 0x001e580001107983 */ /* 0x000ee80000100a00 */
[----:B------:R1:W-:Y:S01]  /*1d860*/  STL [R1+0x1cc], R29 ;  /* 0x0001cc1d01007387 */ /* 0x0003e20000100800 */
[----:B0-----:R-:W-:-:S03]  /*1d870*/  IMAD.WIDE R4, R0, 0x2, R14 ;  /* 0x0000000200047825 */ /* 0x001fc600078e020e */
[----:B------:R-:W3:Y:S04]  /*1d880*/  LDL.64 R14, [R1+0x1e50] ;  /* 0x001e5000010e7983 */ /* 0x000ee80000100a00 */
[----:B------:R0:W-:Y:S04]  /*1d890*/  STL [R1+0x1c8], R28 ;  /* 0x0001c81c01007387 */ /* 0x0001e80000100800 */
[----:B-1----:R-:W3:Y:S04]  /*1d8a0*/  LDG.E.U16 R29, desc[UR10][R6.64] ;  /* 0x0000000a061d7981 */ /* 0x002ee8000c1e1500 */
[----:B0-----:R0:W3:Y:S02]  /*1d8b0*/  LDG.E.U16 R28, desc[UR10][R4.64] ;  /* 0x0000000a041c7981 */ /* 0x0010e4000c1e1500 */
[----:B0-----:R-:W-:-:S02]  /*1d8c0*/  IMAD.WIDE R4, R0, 0x2, R12 ;  /* 0x0000000200047825 */ /* 0x001fc400078e020c */
[----:B------:R-:W3:Y:S04]  /*1d8d0*/  LDL.64 R12, [R1+0x1e48] ;  /* 0x001e4800010c7983 */ /* 0x000ee80000100a00 */
[----:B------:R0:W-:Y:S04]  /*1d8e0*/  STL [R1+0x19c], R27 ;  /* 0x00019c1b01007387 */ /* 0x0001e80000100800 */
[----:B0-----:R2:W3:Y:S02]  /*1d8f0*/  LDG.E.U16 R27, desc[UR10][R4.64] ;  /* 0x0000000a041b7981 */ /* 0x0014e4000c1e1500 */
[----:B--2---:R-:W-:-:S02]  /*1d900*/  IMAD.WIDE R4, R0, 0x2, R2 ;  /* 0x0000000200047825 */ /* 0x004fc400078e0202 */
[----:B------:R-:W2:Y:S04]  /*1d910*/  LDL.64 R2, [R1+0x1e40] ;  /* 0x001e400001027983 */ /* 0x000ea80000100a00 */
[----:B------:R0:W-:Y:S04]  /*1d920*/  STL [R1+0x1b4], R26 ;  /* 0x0001b41a01007387 */ /* 0x0001e80000100800 */
[----:B------:R-:W2:Y:S04]  /*1d930*/  LDL.64 R10, [R1+0x1e38] ;  /* 0x001e3800010a7983 */ /* 0x000ea80000100a00 */
[----:B----4-:R1:W-:Y:S04]  /*1d940*/  STL [R1+0x1c4], R25 ;  /* 0x0001c41901007387 */ /* 0x0103e80000100800 */
[----:B------:R-:W4:Y:S04]  /*1d950*/  LDL.64 R8, [R1+0x1e30] ;  /* 0x001e300001087983 */ /* 0x000f280000100a00 */
[----:B0-----:R0:W4:Y:S04]  /*1d960*/  LDG.E.U16 R26, desc[UR10][R4.64] ;  /* 0x0000000a041a7981 */ /* 0x001128000c1e1500 */
[----:B---3--:R3:W-:Y:S04]  /*1d970*/  STL [R1+0x1c0], R24 ;  /* 0x0001c01801007387 */ /* 0x0087e80000100800 */
[----:B------:R-:W4:Y:S01]  /*1d980*/  LDL.64 R6, [R1+0x1e28] ;  /* 0x001e280001067983 */ /* 0x000f220000100a00 */
[----:B0-----:R-:W-:-:S05]  /*1d990*/  IMAD.WIDE R4, R0, 0x2, R20 ;  /* 0x0000000200047825 */ /* 0x001fca00078e0214 */
[----:B-1----:R0:W4:Y:S02]  /*1d9a0*/  LDG.E.U16 R25, desc[UR10][R4.64] ;  /* 0x0000000a04197981 */ /* 0x002124000c1e1500 */
[----:B0-----:R-:W-:-:S05]  /*1d9b0*/  IMAD.WIDE R4, R0, 0x2, R18 ;  /* 0x0000000200047825 */ /* 0x001fca00078e0212 */
[----:B---3--:R0:W3:Y:S04]  /*1d9c0*/  LDG.E.U16 R24, desc[UR10][R4.64] ;  /* 0x0000000a04187981 */ /* 0x0080e8000c1e1500 */
[----:B------:R1:W-:Y:S01]  /*1d9d0*/  STL [R1+0x1ac], R23 ;  /* 0x0001ac1701007387 */ /* 0x0003e20000100800 */
[----:B0-----:R-:W-:-:S05]  /*1d9e0*/  IMAD.WIDE R4, R0, 0x2, R16 ;  /* 0x0000000200047825 */ /* 0x001fca00078e0210 */
[----:B-1----:R0:W3:Y:S02]  /*1d9f0*/  LDG.E.U16 R23, desc[UR10][R4.64] ;  /* 0x0000000a04177981 */ /* 0x0020e4000c1e1500 */
[C---:B0-----:R-:W-:Y:S02]  /*1da00*/  IMAD.WIDE R4, R0.reuse, 0x2, R14 ;  /* 0x0000000200047825 */ /* 0x041fe400078e020e */
[----:B------:R-:W3:Y:S04]  /*1da10*/  LDL.64 R14, [R1+0x1e20] ;  /* 0x001e2000010e7983 */ /* 0x000ee80000100a00 */
[----:B------:R0:W-:Y:S04]  /*1da20*/  STL [R1+0x1a4], R22 ;  /* 0x0001a41601007387 */ /* 0x0001e80000100800 */
[----:B0-----:R0:W3:Y:S02]  /*1da30*/  LDG.E.U16 R22, desc[UR10][R4.64] ;  /* 0x0000000a04167981 */ /* 0x0010e4000c1e1500 */
[----:B0-----:R-:W-:-:S02]  /*1da40*/  IMAD.WIDE R4, R0, 0x2, R12 ;  /* 0x0000000200047825 */ /* 0x001fc400078e020c */
[----:B------:R-:W3:Y:S04]  /*1da50*/  LDL.64 R12, [R1+0x1e18] ;  /* 0x001e1800010c7983 */ /* 0x000ee80000100a00 */
[----:B------:R2:W3:Y:S02]  /*1da60*/  LDG.E.U16 R21, desc[UR10][R4.64] ;  /* 0x0000000a04157981 */ /* 0x0004e4000c1e1500 */
[C---:B--2---:R-:W-:Y:S02]  /*1da70*/  IMAD.WIDE R4, R0.reuse, 0x2, R2 ;  /* 0x0000000200047825 */ /* 0x044fe400078e0202 */
[----:B------:R-:W2:Y:S04]  /*1da80*/  LDL.64 R2, [R1+0x1e10] ;  /* 0x001e100001027983 */ /* 0x000ea80000100a00 */
[----:B------:R0:W2:Y:S02]  /*1da90*/  LDG.E.U16 R19, desc[UR10][R4.64] ;  /* 0x0000000a04137981 */ /* 0x0000a4000c1e1500 */
[----:B0-----:R-:W-:-:S02]  /*1daa0*/  IMAD.WIDE R4, R0, 0x2, R10 ;  /* 0x0000000200047825 */ /* 0x001fc400078e020a */
[----:B------:R-:W2:Y:S04]  /*1dab0*/  LDL.64 R10, [R1+0x1e08] ;  /* 0x001e0800010a7983 */ /* 0x000ea80000100a00 */
[----:B------:R4:W2:Y:S04]  /*1dac0*/  LDG.E.U16 R20, desc[UR10][R4.64] ;  /* 0x0000000a04147981 */ /* 0x0008a8000c1e1500 */
[----:B------:R-:W-:Y:S01]  /*1dad0*/  STL [R1+0x1bc], R29 ;  /* 0x0001bc1d01007387 */ /* 0x000fe20000100800 */
[----:B----4-:R-:W-:-:S03]  /*1dae0*/  IMAD.WIDE R4, R0, 0x2, R8 ;  /* 0x0000000200047825 */ /* 0x010fc600078e0208 */
[----:B------:R-:W4:Y:S04]  /*1daf0*/  LDL.64 R8, [R1+0x1e00] ;  /* 0x001e000001087983 */ /* 0x000f280000100a00 */
[----:B------:R0:W4:Y:S04]  /*1db00*/  LDG.E.U16 R17, desc[UR10][R4.64] ;  /* 0x0000000a04117981 */ /* 0x000128000c1e1500 */
[----:B------:R-:W-:Y:S01]  /*1db10*/  STL [R1+0x1b8], R28 ;  /* 0x0001b81c01007387 */ /* 0x000fe20000100800 */
[----:B0-----:R-:W-:-:S03]  /*1db20*/  IMAD.WIDE R4, R0, 0x2, R6 ;  /* 0x0000000200047825 */ /* 0x001fc600078e0206 */
[----:B------:R-:W4:Y:S04]  /*1db30*/  LDL.64 R6, [R1+0x1df8] ;  /* 0x001df80001067983 */ /* 0x000f280000100a00 */
[----:B------:R3:W4:Y:S04]  /*1db40*/  LDG.E.U16 R16, desc[UR10][R4.64] ;  /* 0x0000000a04107981 */ /* 0x000728000c1e1500 */
[----:B------:R-:W-:Y:S01]  /*1db50*/  STL [R1+0xbc], R27 ;  /* 0x0000bc1b01007387 */ /* 0x000fe20000100800 */
[----:B---3--:R-:W-:-:S03]  /*1db60*/  IMAD.WIDE R4, R0, 0x2, R14 ;  /* 0x0000000200047825 */ /* 0x008fc600078e020e */
[----:B------:R-:W3:Y:S04]  /*1db70*/  LDL.64 R14, [R1+0x1df0] ;  /* 0x001df000010e7983 */ /* 0x000ee80000100a00 */
[----:B------:R0:W3:Y:S04]  /*1db80*/  LDG.E.U16 R18, desc[UR10][R4.64] ;  /* 0x0000000a04127981 */ /* 0x0000e8000c1e1500 */
[----:B------:R1:W-:Y:S01]  /*1db90*/  STL [R1+0xb8], R26 ;  /* 0x0000b81a01007387 */ /* 0x0003e20000100800 */
[----:B0-----:R-:W-:-:S03]  /*1dba0*/  IMAD.WIDE R4, R0, 0x2, R12 ;  /* 0x0000000200047825 */ /* 0x001fc600078e020c */
[----:B------:R-:W3:Y:S04]  /*1dbb0*/  LDL.64 R12, [R1+0x1de8] ;  /* 0x001de800010c7983 */ /* 0x000ee80000100a00 */
[----:B-1----:R2:W3:Y:S04]  /*1dbc0*/  LDG.E.U16 R26, desc[UR10][R4.64] ;  /* 0x0000000a041a7981 */ /* 0x0024e8000c1e1500 */
[----:B------:R0:W-:Y:S01]  /*1dbd0*/  STL [R1+0x68], R25 ;  /* 0x0000681901007387 */ /* 0x0001e20000100800 */
[----:B--2---:R-:W-:-:S03]  /*1dbe0*/  IMAD.WIDE R4, R0, 0x2, R2 ;  /* 0x0000000200047825 */ /* 0x004fc600078e0202 */
[----:B------:R-:W2:Y:S04]  /*1dbf0*/  LDL.64 R2, [R1+0x1de0] ;  /* 0x001de00001027983 */ /* 0x000ea80000100a00 */
[----:B0-----:R0:W2:Y:S04]  /*1dc00*/  LDG.E.U16 R25, desc[UR10][R4.64] ;  /* 0x0000000a04197981 */ /* 0x0010a8000c1e1500 */
[----:B------:R1:W-:Y:S01]  /*1dc10*/  STL [R1+0x60], R24 ;  /* 0x0000601801007387 */ /* 0x0003e20000100800 */
[----:B0-----:R-:W-:-:S03]  /*1dc20*/  IMAD.WIDE R4, R0, 0x2, R10 ;  /* 0x0000000200047825 */ /* 0x001fc600078e020a */
[----:B------:R-:W2:Y:S04]  /*1dc30*/  LDL.64 R10, [R1+0x1dd8] ;  /* 0x001dd800010a7983 */ /* 0x000ea80000100a00 */
[----:B-1----:R4:W2:Y:S04]  /*1dc40*/  LDG.E.U16 R24, desc[UR10][R4.64] ;  /* 0x0000000a04187981 */ /* 0x0028a8000c1e1500 */
[----:B------:R0:W-:Y:S01]  /*1dc50*/  STL [R1+0x144], R23 ;  /* 0x0001441701007387 */ /* 0x0001e20000100800 */
[----:B----4-:R-:W-:-:S03]  /*1dc60*/  IMAD.WIDE R4, R0, 0x2, R8 ;  /* 0x0000000200047825 */ /* 0x010fc600078e0208 */
[----:B------:R-:W4:Y:S04]  /*1dc70*/  LDL.64 R8, [R1+0x1dd0] ;  /* 0x001dd00001087983 */ /* 0x000f280000100a00 */
[----:B0-----:R0:W4:Y:S04]  /*1dc80*/  LDG.E.U16 R23, desc[UR10][R4.64] ;  /* 0x0000000a04177981 */ /* 0x001128000c1e1500 */
[----:B------:R1:W-:Y:S01]  /*1dc90*/  STL [R1+0x140], R22 ;  /* 0x0001401601007387 */ /* 0x0003e20000100800 */
[----:B0-----:R-:W-:-:S03]  /*1dca0*/  IMAD.WIDE R4, R0, 0x2, R6 ;  /* 0x0000000200047825 */ /* 0x001fc600078e0206 */
[----:B------:R-:W4:Y:S04]  /*1dcb0*/  LDL.64 R6, [R1+0x1dc8] ;  /* 0x001dc80001067983 */ /* 0x000f280000100a00 */
[----:B-1----:R3:W4:Y:S04]  /*1dcc0*/  LDG.E.U16 R22, desc[UR10][R4.64] ;  /* 0x0000000a04167981 */ /* 0x002728000c1e1500 */
[----:B------:R0:W-:Y:S01]  /*1dcd0*/  STL [R1+0x13c], R21 ;  /* 0x00013c1501007387 */ /* 0x0001e20000100800 */
[----:B---3--:R-:W-:-:S03]  /*1dce0*/  IMAD.WIDE R4, R0, 0x2, R14 ;  /* 0x0000000200047825 */ /* 0x008fc600078e020e */
[----:B------:R-:W3:Y:S04]  /*1dcf0*/  LDL.64 R14, [R1+0x1dc0] ;  /* 0x001dc000010e7983 */ /* 0x000ee80000100a00 */
[----:B0-----:R0:W3:Y:S04]  /*1dd00*/  LDG.E.U16 R21, desc[UR10][R4.64] ;  /* 0x0000000a04157981 */ /* 0x0010e8000c1e1500 */
        /* <DEDUP_REMOVED lines=63> */
[----:B0-----:R0:W2:Y:S04]  /*1e100*/  LDG.E.U16 R18, desc[UR10][R4.64] ;  /* 0x0000000a04127981 */ /* 0x0010a8000c1e1500 */
[----:B------:R1:W-:Y:S01]  /*1e110*/  STL [R1+0x168], R26 ;  /* 0x0001681a01007387 */ /* 0x0003e20000100800 */
[----:B0-----:R-:W-:-:S03]  /*1e120*/  IMAD.WIDE R4, R0, 0x2, R6 ;  /* 0x0000000200047825 */ /* 0x001fc600078e0206 */
[----:B------:R-:W2:Y:S04]  /*1e130*/  LDL.64 R6, [R1+0x1d38] ;  /* 0x001d380001067983 */ /* 0x000ea80000100a00 */
[----:B-1----:R3:W2:Y:S04]  /*1e140*/  LDG.E.U16 R26, desc[UR10][R4.64] ;  /* 0x0000000a041a7981 */ /* 0x0026a8000c1e1500 */
[----:B------:R-:W-:Y:S01]  /*1e150*/  STL [R1+0x164], R25 ;  /* 0x0001641901007387 */ /* 0x000fe20000100800 */
[----:B---3--:R-:W-:-:S03]  /*1e160*/  IMAD.WIDE R4, R0, 0x2, R14 ;  /* 0x0000000200047825 */ /* 0x008fc600078e020e */
[----:B--2---:R-:W-:Y:S04]  /*1e170*/  STL [R1+0x3f98], R26 ;  /* 0x003f981a01007387 */ /* 0x004fe80000100800 */
[----:B------:R-:W2:Y:S04]  /*1e180*/  LDL.64 R14, [R1+0x1d30] ;  /* 0x001d3000010e7983 */ /* 0x000ea80000100a00 */
[----:B------:R0:W-:Y:S04]  /*1e190*/  STL [R1+0x160], R24 ;  /* 0x0001601801007387 */ /* 0x0001e80000100800 */
[----:B0-----:R0:W3:Y:S02]  /*1e1a0*/  LDG.E.U16 R24, desc[UR10][R4.64] ;  /* 0x0000000a04187981 */ /* 0x0010e4000c1e1500 */
[----:B0-----:R-:W-:-:S02]  /*1e1b0*/  IMAD.WIDE R4, R0, 0x2, R12 ;  /* 0x0000000200047825 */ /* 0x001fc400078e020c */
[----:B---3--:R0:W-:Y:S04]  /*1e1c0*/  STL [R1+0x3f9c], R24 ;  /* 0x003f9c1801007387 */ /* 0x0081e80000100800 */
[----:B------:R1:W-:Y:S04]  /*1e1d0*/  STL [R1+0x15c], R23 ;  /* 0x00015c1701007387 */ /* 0x0003e80000100800 */
[----:B------:R-:W3:Y:S04]  /*1e1e0*/  LDL.64 R12, [R1+0x1d28] ;  /* 0x001d2800010c7983 */ /* 0x000ee80000100a00 */
[----:B0-----:R0:W3:Y:S04]  /*1e1f0*/  LDG.E.U16 R24, desc[UR10][R4.64] ;  /* 0x0000000a04187981 */ /* 0x0010e8000c1e1500 */
[----:B------:R1:W-:Y:S01]  /*1e200*/  STL [R1+0x158], R22 ;  /* 0x0001581601007387 */ /* 0x0003e20000100800 */
[----:B0-----:R-:W-:-:S03]  /*1e210*/  IMAD.WIDE R4, R0, 0x2, R2 ;  /* 0x0000000200047825 */ /* 0x001fc600078e0202 */
[----:B------:R-:W3:Y:S04]  /*1e220*/  LDL.64 R2, [R1+0x1d20] ;  /* 0x001d200001027983 */ /* 0x000ee80000100a00 */
[----:B-1----:R0:W3:Y:S04]  /*1e230*/  LDG.E.U16 R23, desc[UR10][R4.64] ;  /* 0x0000000a04177981 */ /* 0x0020e8000c1e1500 */
[----:B------:R-:W-:Y:S01]  /*1e240*/  STL [R1+0x154], R21 ;  /* 0x0001541501007387 */ /* 0x000fe20000100800 */
[----:B0-----:R-:W-:-:S03]  /*1e250*/  IMAD.WIDE R4, R0, 0x2, R10 ;  /* 0x0000000200047825 */ /* 0x001fc600078e020a */
[----:B------:R-:W3:Y:S04]  /*1e260*/  LDL.64 R10, [R1+0x1d18] ;  /* 0x001d1800010a7983 */ /* 0x000ee80000100a00 */
[----:B------:R4:W3:Y:S04]  /*1e270*/  LDG.E.U16 R22, desc[UR10][R4.64] ;  /* 0x0000000a04167981 */ /* 0x0008e8000c1e1500 */
[----:B------:R0:W-:Y:S01]  /*1e280*/  STL [R1+0x150], R19 ;  /* 0x0001501301007387 */ /* 0x0001e20000100800 */
[----:B----4-:R-:W-:-:S03]  /*1e290*/  IMAD.WIDE R4, R0, 0x2, R8 ;  /* 0x0000000200047825 */ /* 0x010fc600078e0208 */
[----:B------:R-:W4:Y:S04]  /*1e2a0*/  LDL.64 R8, [R1+0x1d10] ;  /* 0x001d100001087983 */ /* 0x000f280000100a00 */
[----:B0-----:R0:W4:Y:S04]  /*1e2b0*/  LDG.E.U16 R19, desc[UR10][R4.64] ;  /* 0x0000000a04137981 */ /* 0x001128000c1e1500 */
[----:B------:R-:W-:Y:S01]  /*1e2c0*/  STL [R1+0x14c], R20 ;  /* 0x00014c1401007387 */ /* 0x000fe20000100800 */
[----:B0-----:R-:W-:-:S03]  /*1e2d0*/  IMAD.WIDE R4, R0, 0x2, R6 ;  /* 0x0000000200047825 */ /* 0x001fc600078e0206 */
[----:B------:R-:W4:Y:S04]  /*1e2e0*/  LDL.64 R6, [R1+0x1d08] ;  /* 0x001d080001067983 */ /* 0x000f280000100a00 */
[----:B------:R2:W4:Y:S04]  /*1e2f0*/  LDG.E.U16 R21, desc[UR10][R4.64] ;  /* 0x0000000a04157981 */ /* 0x000528000c1e1500 */
[----:B------:R0:W-:Y:S01]  /*1e300*/  STL [R1+0x148], R17 ;  /* 0x0001481101007387 */ /* 0x0001e20000100800 */
[----:B--2---:R-:W-:-:S03]  /*1e310*/  IMAD.WIDE R4, R0, 0x2, R14 ;  /* 0x0000000200047825 */ /* 0x004fc600078e020e */
[----:B------:R-:W2:Y:S04]  /*1e320*/  LDL.64 R14, [R1+0x1d00] ;  /* 0x001d0000010e7983 */ /* 0x000ea80000100a00 */
[----:B0-----:R3:W2:Y:S04]  /*1e330*/  LDG.E.U16 R17, desc[UR10][R4.64] ;  /* 0x0000000a04117981 */ /* 0x0016a8000c1e1500 */
[----:B------:R0:W-:Y:S01]  /*1e340*/  STL [R1+0x58], R16 ;  /* 0x0000581001007387 */ /* 0x0001e20000100800 */
[----:B---3--:R-:W-:-:S03]  /*1e350*/  IMAD.WIDE R4, R0, 0x2, R12 ;  /* 0x0000000200047825 */ /* 0x008fc600078e020c */
[----:B------:R-:W3:Y:S04]  /*1e360*/  LDL.64 R12, [R1+0x1cf8] ;  /* 0x001cf800010c7983 */ /* 0x000ee80000100a00 */
[----:B0-----:R0:W3:Y:S04]  /*1e370*/  LDG.E.U16 R16, desc[UR10][R4.64] ;  /* 0x0000000a04107981 */ /* 0x0010e8000c1e1500 */
[----:B------:R1:W-:Y:S01]  /*1e380*/  STL [R1+0x50], R18 ;  /* 0x0000501201007387 */ /* 0x0003e20000100800 */
[----:B0-----:R-:W-:-:S03]  /*1e390*/  IMAD.WIDE R4, R0, 0x2, R2 ;  /* 0x0000000200047825 */ /* 0x001fc600078e0202 */
[----:B------:R-:W3:Y:S04]  /*1e3a0*/  LDL.64 R2, [R1+0x1cf0] ;  /* 0x001cf00001027983 */ /* 0x000ee80000100a00 */
[----:B------:R0:W3:Y:S02]  /*1e3b0*/  LDG.E.U16 R27, desc[UR10][R4.64] ;  /* 0x0000000a041b7981 */ /* 0x0000e4000c1e1500 */
[C---:B0-----:R-:W-:Y:S02]  /*1e3c0*/  IMAD.WIDE R4, R0.reuse, 0x2, R10 ;  /* 0x0000000200047825 */ /* 0x041fe400078e020a */
[----:B------:R-:W3:Y:S04]  /*1e3d0*/  LDL.64 R10, [R1+0x1ce8] ;  /* 0x001ce800010a7983 */ /* 0x000ee80000100a00 */
[----:B------:R4:W3:Y:S02]  /*1e3e0*/  LDG.E.U16 R20, desc[UR10][R4.64] ;  /* 0x0000000a04147981 */ /* 0x0008e4000c1e1500 */
[----:B----4-:R-:W-:-:S02]  /*1e3f0*/  IMAD.WIDE R4, R0, 0x2, R8 ;  /* 0x0000000200047825 */ /* 0x010fc400078e0208 */
[----:B------:R-:W4:Y:S04]  /*1e400*/  LDL.64 R8, [R1+0x1ce0] ;  /* 0x001ce00001087983 */ /* 0x000f280000100a00 */
[----:B-1----:R0:W4:Y:S02]  /*1e410*/  LDG.E.U16 R18, desc[UR10][R4.64] ;  /* 0x0000000a04127981 */ /* 0x002124000c1e1500 */
[C---:B0-----:R-:W-:Y:S02]  /*1e420*/  IMAD.WIDE R4, R0.reuse, 0x2, R6 ;  /* 0x0000000200047825 */ /* 0x041fe400078e0206 */
[----:B------:R-:W4:Y:S04]  /*1e430*/  LDL.64 R6, [R1+0x1cd8] ;  /* 0x001cd80001067983 */ /* 0x000f280000100a00 */
[----:B------:R2:W4:Y:S04]  /*1e440*/  LDG.E.U16 R26, desc[UR10][R4.64] ;  /* 0x0000000a041a7981 */ /* 0x000528000c1e1500 */
[----:B------:R0:W-:Y:S01]  /*1e450*/  STL [R1+0x130], R24 ;  /* 0x0001301801007387 */ /* 0x0001e20000100800 */
[----:B--2---:R-:W-:-:S03]  /*1e460*/  IMAD.WIDE R4, R0, 0x2, R14 ;  /* 0x0000000200047825 */ /* 0x004fc600078e020e */
[----:B------:R-:W2:Y:S04]  /*1e470*/  LDL.64 R14, [R1+0x1cd0] ;  /* 0x001cd000010e7983 */ /* 0x000ea80000100a00 */
[----:B------:R3:W2:Y:S04]  /*1e480*/  LDG.E.U16 R25, desc[UR10][R4.64] ;  /* 0x0000000a04197981 */ /* 0x0006a8000c1e1500 */
[----:B------:R1:W-:Y:S01]  /*1e490*/  STL [R1+0x12c], R23 ;  /* 0x00012c1701007387 */ /* 0x0003e20000100800 */
[----:B---3--:R-:W-:-:S03]  /*1e4a0*/  IMAD.WIDE R4, R0, 0x2, R12 ;  /* 0x0000000200047825 */ /* 0x008fc600078e020c */
[----:B------:R-:W3:Y:S04]  /*1e4b0*/  LDL.64 R12, [R1+0x1cc8] ;  /* 0x001cc800010c7983 */ /* 0x000ee80000100a00 */
[----:B0-----:R0:W3:Y:S04]  /*1e4c0*/  LDG.E.U16 R24, desc[UR10][R4.64] ;  /* 0x0000000a04187981 */ /* 0x0010e8000c1e1500 */
[----:B------:R-:W-:Y:S01]  /*1e4d0*/  STL [R1+0x124], R22 ;  /* 0x0001241601007387 */ /* 0x000fe20000100800 */
[----:B0-----:R-:W-:-:S03]  /*1e4e0*/  IMAD.WIDE R4, R0, 0x2, R2 ;  /* 0x0000000200047825 */ /* 0x001fc600078e0202 */
[----:B------:R-:W3:Y:S04]  /*1e4f0*/  LDL.64 R2, [R1+0x1cc0] ;  /* 0x001cc00001027983 */ /* 0x000ee80000100a00 */
[----:B-1----:R0:W3:Y:S04]  /*1e500*/  LDG.E.U16 R23, desc[UR10][R4.64] ;  /* 0x0000000a04177981 */ /* 0x0020e8000c1e1500 */
[----:B------:R1:W-:Y:S01]  /*1e510*/  STL [R1+0x11c], R19 ;  /* 0x00011c1301007387 */ /* 0x0003e20000100800 */
[----:B0-----:R-:W-:-:S03]  /*1e520*/  IMAD.WIDE R4, R0, 0x2, R10 ;  /* 0x0000000200047825 */ /* 0x001fc600078e020a */
[----:B------:R-:W3:Y:S04]  /*1e530*/  LDL.64 R10, [R1+0x1cb8] ;  /* 0x001cb800010a7983 */ /* 0x000ee80000100a00 */
[----:B-1----:R4:W3:Y:S04]  /*1e540*/  LDG.E.U16 R19, desc[UR10][R4.64] ;  /* 0x0000000a04137981 */ /* 0x0028e8000c1e1500 */
        /* <DEDUP_REMOVED lines=10> */
[----:B0-----:R-:W2:Y:S04]  /*1e5f0*/  LDL.64 R16, [R1+0x1ca0] ;  /* 0x001ca00001107983 */ /* 0x001ea80000100a00 */
[----:B------:R3:W2:Y:S04]  /*1e600*/  LDG.E.U16 R22, desc[UR10][R4.64] ;  /* 0x0000000a04167981 */ /* 0x0006a8000c1e1500 */
[----:B------:R0:W-:Y:S01]  /*1e610*/  STL [R1+0x118], R27 ;  /* 0x0001181b01007387 */ /* 0x0001e20000100800 */
[----:B---3--:R-:W-:-:S03]  /*1e620*/  IMAD.WIDE R4, R0, 0x2, R12 ;  /* 0x0000000200047825 */ /* 0x008fc600078e020c */
[----:B------:R-:W3:Y:S04]  /*1e630*/  LDL.64 R12, [R1+0x1c98] ;  /* 0x001c9800010c7983 */ /* 0x000ee80000100a00 */
[----:B------:R1:W-:Y:S04]  /*1e640*/  STL [R1+0x114], R20 ;  /* 0x0001141401007387 */ /* 0x0003e80000100800 */
[----:B------:R-:W3:Y:S04]  /*1e650*/  LDL.64 R14, [R1+0x1c90] ;  /* 0x001c9000010e7983 */ /* 0x000ee80000100a00 */
[----:B0-----:R0:W3:Y:S04]  /*1e660*/  LDG.E.U16 R27, desc[UR10][R4.64] ;  /* 0x0000000a041b7981 */ /* 0x0010e8000c1e1500 */
[----:B------:R1:W-:Y:S01]  /*1e670*/  STL [R1+0x110], R18 ;  /* 0x0001101201007387 */ /* 0x0003e20000100800 */
[----:B0-----:R-:W-:-:S03]  /*1e680*/  IMAD.WIDE R4, R0, 0x2, R2 ;  /* 0x0000000200047825 */ /* 0x001fc600078e0202 */
[----:B------:R-:W3:Y:S04]  /*1e690*/  LDL.64 R2, [R1+0x1c88] ;  /* 0x001c880001027983 */ /* 0x000ee80000100a00 */
[----:B-1----:R0:W3:Y:S04]  /*1e6a0*/  LDG.E.U16 R20, desc[UR10][R4.64] ;  /* 0x0000000a04147981 */ /* 0x0020e8000c1e1500 */
[----:B------:R1:W-:Y:S01]  /*1e6b0*/  STL [R1+0x10c], R26 ;  /* 0x00010c1a01007387 */ /* 0x0003e20000100800 */
[----:B0-----:R-:W-:-:S03]  /*1e6c0*/  IMAD.WIDE R4, R0, 0x2, R10 ;  /* 0x0000000200047825 */ /* 0x001fc600078e020a */
[----:B------:R-:W3:Y:S04]  /*1e6d0*/  LDL.64 R10, [R1+0x1c80] ;  /* 0x001c8000010a7983 */ /* 0x000ee80000100a00 */
[----:B------:R4:W3:Y:S02]  /*1e6e0*/  LDG.E.U16 R18, desc[UR10][R4.64] ;  /* 0x0000000a04127981 */ /* 0x0008e4000c1e1500 */
[C---:B----4-:R-:W-:Y:S02]  /*1e6f0*/  IMAD.WIDE R4, R0.reuse, 0x2, R8 ;  /* 0x0000000200047825 */ /* 0x050fe400078e0208 */
[----:B------:R-:W4:Y:S04]  /*1e700*/  LDL.64 R8, [R1+0x1c78] ;  /* 0x001c780001087983 */ /* 0x000f280000100a00 */
[----:B-1----:R0:W4:Y:S04]  /*1e710*/  LDG.E.U16 R26, desc[UR10][R4.64] ;  /* 0x0000000a041a7981 */ /* 0x002128000c1e1500 */
[----:B------:R1:W-:Y:S01]  /*1e720*/  STL [R1+0x108], R25 ;  /* 0x0001081901007387 */ /* 0x0003e20000100800 */
[----:B0-----:R-:W-:-:S05]  /*1e730*/  IMAD.WIDE R4, R0, 0x2, R6 ;  /* 0x0000000200047825 */ /* 0x001fca00078e0206 */
[----:B-1----:R2:W4:Y:S04]  /*1e740*/  LDG.E.U16 R25, desc[UR10][R4.64] ;  /* 0x0000000a04197981 */ /* 0x002528000c1e1500 */
[----:B------:R0:W-:Y:S04]  /*1e750*/  STL [R1+0x104], R24 ;  /* 0x0001041801007387 */ /* 0x0001e80000100800 */
[----:B------:R-:W4:Y:S01]  /*1e760*/  LDL.64 R6, [R1+0x1c70] ;  /* 0x001c700001067983 */ /* 0x000f220000100a00 */
[----:B--2---:R-:W-:-:S05]  /*1e770*/  IMAD.WIDE R4, R0, 0x2, R16 ;  /* 0x0000000200047825 */ /* 0x004fca00078e0210 */
[----:B0-----:R3:W2:Y:S04]  /*1e780*/  LDG.E.U16 R24, desc[UR10][R4.64] ;  /* 0x0000000a04187981 */ /* 0x0016a8000c1e1500 */
[----:B------:R0:W-:Y:S01]  /*1e790*/  STL [R1+0x100], R23 ;  /* 0x0001001701007387 */ /* 0x0001e20000100800 */
[----:B---3--:R-:W-:-:S03]  /*1e7a0*/  IMAD.WIDE R4, R0, 0x2, R12 ;  /* 0x0000000200047825 */ /* 0x008fc600078e020c */
[----:B------:R-:W3:Y:S04]  /*1e7b0*/  LDL.64 R12, [R1+0x1c68] ;  /* 0x001c6800010c7983 */ /* 0x000ee80000100a00 */
[----:B0-----:R0:W2:Y:S04]  /*1e7c0*/  LDG.E.U16 R23, desc[UR10][R4.64] ;  /* 0x0000000a04177981 */ /* 0x0010a8000c1e1500 */
[----:B------:R1:W-:Y:S01]  /*1e7d0*/  STL [R1+0xfc], R19 ;  /* 0x0000fc1301007387 */ /* 0x0003e20000100800 */
[----:B0-----:R-:W-:-:S05]  /*1e7e0*/  IMAD.WIDE R4, R0, 0x2, R14 ;  /* 0x0000000200047825 */ /* 0x001fca00078e020e */
[----:B-1----:R0:W2:Y:S04]  /*1e7f0*/  LDG.E.U16 R19, desc[UR10][R4.64] ;  /* 0x0000000a04137981 */ /* 0x0020a8000c1e1500 */
[----:B------:R1:W-:Y:S01]  /*1e800*/  STL [R1+0xf8], R21 ;  /* 0x0000f81501007387 */ /* 0x0003e20000100800 */
[----:B0-----:R-:W-:-:S03]  /*1e810*/  IMAD.WIDE R4, R0, 0x2, R2 ;  /* 0x0000000200047825 */ /* 0x001fc600078e0202 */
[----:B------:R-:W2:Y:S04]  /*1e820*/  LDL.64 R2, [R1+0x1c60] ;  /* 0x001c600001027983 */ /* 0x000ea80000100a00 */
[----:B-1----:R0:W2:Y:S02]  /*1e830*/  LDG.E.U16 R21, desc[UR10][R4.64] ;  /* 0x0000000a04157981 */ /* 0x0020a4000c1e1500 */
[C---:B0-----:R-:W-:Y:S02]  /*1e840*/  IMAD.WIDE R4, R0.reuse, 0x2, R10 ;  /* 0x0000000200047825 */ /* 0x041fe400078e020a */
[----:B------:R-:W-:Y:S04]  /*1e850*/  STL [R1+0xf4], R28 ;  /* 0x0000f41c01007387 */ /* 0x000fe80000100800 */
[----:B------:R4:W2:Y:S04]  /*1e860*/  LDG.E.U16 R17, desc[UR10][R4.64] ;  /* 0x0000000a04117981 */ /* 0x0008a8000c1e1500 */
[----:B------:R0:W-:Y:S04]  /*1e870*/  STL [R1+0xf0], R22 ;  /* 0x0000f01601007387 */ /* 0x0001e80000100800 */
[----:B------:R-:W2:Y:S01]  /*1e880*/  LDL.64 R10, [R1+0x1c58] ;  /* 0x001c5800010a7983 */ /* 0x000ea20000100a00 */
[----:B----4-:R-:W-:-:S03]  /*1e890*/  IMAD.WIDE R4, R0, 0x2, R8 ;  /* 0x0000000200047825 */ /* 0x010fc600078e0208 */
[----:B------:R-:W4:Y:S04]  /*1e8a0*/  LDL.64 R8, [R1+0x1c50] ;  /* 0x001c500001087983 */ /* 0x000f280000100a00 */
[----:B0-----:R0:W2:Y:S02]  /*1e8b0*/  LDG.E.U16 R22, desc[UR10][R4.64] ;  /* 0x0000000a04167981 */ /* 0x0010a4000c1e1500 */
[C---:B0-----:R-:W-:Y:S02]  /*1e8c0*/  IMAD.WIDE R4, R0.reuse, 0x2, R6 ;  /* 0x0000000200047825 */ /* 0x041fe400078e0206 */
[----:B--2---:R-:W-:Y:S04]  /*1e8d0*/  STL [R1+0x3fa0], R22 ;  /* 0x003fa01601007387 */ /* 0x004fe80000100800 */
[----:B------:R-:W-:Y:S04]  /*1e8e0*/  STL [R1+0xec], R27 ;  /* 0x0000ec1b01007387 */ /* 0x000fe80000100800 */
[----:B------:R-:W2:Y:S04]  /*1e8f0*/  LDL.64 R6, [R1+0x1c48] ;  /* 0x001c480001067983 */ /* 0x000ea80000100a00 */
[----:B------:R-:W2:Y:S04]  /*1e900*/  LDL.64 R14, [R1+0x1c40] ;  /* 0x001c4000010e7983 */ /* 0x000ea80000100a00 */
[----:B------:R0:W-:Y:S04]  /*1e910*/  STL [R1+0xe8], R20 ;  /* 0x0000e81401007387 */ /* 0x0001e80000100800 */
[----:B0-----:R3:W2:Y:S02]  /*1e920*/  LDG.E.U16 R20, desc[UR10][R4.64] ;  /* 0x0000000a04147981 */ /* 0x0016a4000c1e1500 */
[----:B---3--:R-:W-:-:S02]  /*1e930*/  IMAD.WIDE R4, R0, 0x2, R12 ;  /* 0x0000000200047825 */ /* 0x008fc400078e020c */
[----:B--2---:R-:W-:Y:S04]  /*1e940*/  STL [R1+0x3fa4], R20 ;  /* 0x003fa41401007387 */ /* 0x004fe80000100800 */
[----:B------:R0:W-:Y:S04]  /*1e950*/  STL [R1+0xe4], R18 ;  /* 0x0000e41201007387 */ /* 0x0001e80000100800 */
[----:B------:R-:W2:Y:S04]  /*1e960*/  LDL.64 R12, [R1+0x1c38] ;  /* 0x001c3800010c7983 */ /* 0x000ea80000100a00 */
[----:B0-----:R0:W3:Y:S02]  /*1e970*/  LDG.E.U16 R18, desc[UR10][R4.64] ;  /* 0x0000000a04127981 */ /* 0x0010e4000c1e1500 */
[----:B0-----:R-:W-:-:S05]  /*1e980*/  IMAD.WIDE R4, R0, 0x2, R2 ;  /* 0x0000000200047825 */ /* 0x001fca00078e0202 */
[----:B------:R0:W2:Y:S02]  /*1e990*/  LDG.E.U16 R16, desc[UR10][R4.64] ;  /* 0x0000000a04107981 */ /* 0x0000a4000c1e1500 */
[----:B0-----:R-:W-:-:S05]  /*1e9a0*/  IMAD.WIDE R4, R0, 0x2, R10 ;  /* 0x0000000200047825 */ /* 0x001fca00078e020a */
[----:B------:R4:W4:Y:S04]  /*1e9b0*/  LDG.E.U16 R22, desc[UR10][R4.64] ;  /* 0x0000000a04167981 */ /* 0x000928000c1e1500 */
[----:B---3--:R-:W-:Y:S04]  /*1e9c0*/  STL [R1+0x3fa8], R18 ;  /* 0x003fa81201007387 */ /* 0x008fe80000100800 */
[----:B------:R-:W-:Y:S04]  /*1e9d0*/  STL [R1+0xe0], R26 ;  /* 0x0000e01a01007387 */ /* 0x000fe80000100800 */
[----:B------:R-:W3:Y:S04]  /*1e9e0*/  LDL.64 R2, [R1+0x1c30] ;  /* 0x001c300001027983 */ /* 0x000ee80000100a00 */
[----:B------:R-:W-:Y:S04]  /*1e9f0*/  STL [R1+0xdc], R25 ;  /* 0x0000dc1901007387 */ /* 0x000fe80000100800 */
[----:B--2---:R-:W-:Y:S04]  /*1ea00*/  STL [R1+0x3fac], R16 ;  /* 0x003fac1001007387 */ /* 0x004fe80000100800 */
[----:B------:R-:W2:Y:S01]  /*1ea10*/  LDL.64 R10, [R1+0x1c28] ;  /* 0x001c2800010a7983 */ /* 0x000ea20000100a00 */
[----:B----4-:R-:W-:-:S03]  /*1ea20*/  IMAD.WIDE R4, R0, 0x2, R8 ;  /* 0x0000000200047825 */ /* 0x010fc600078e0208 */
[----:B------:R-:W-:Y:S04]  /*1ea30*/  STL [R1+0xd8], R24 ;  /* 0x0000d81801007387 */ /* 0x000fe80000100800 */
[----:B------:R-:W4:Y:S04]  /*1ea40*/  LDL.64 R8, [R1+0x1c20] ;  /* 0x001c200001087983 */ /* 0x000f280000100a00 */
[----:B------:R-:W-:Y:S04]  /*1ea50*/  STL [R1+0xd4], R23 ;  /* 0x0000d41701007387 */ /* 0x000fe80000100800 */
[----:B------:R0:W4:Y:S04]  /*1ea60*/  LDG.E.U16 R20, desc[UR10][R4.64] ;  /* 0x0000000a04147981 */ /* 0x000128000c1e1500 */
[----:B------:R1:W-:Y:S01]  /*1ea70*/  STL [R1+0xd0], R19 ;  /* 0x0000d01301007387 */ /* 0x0003e20000100800 */
[----:B0-----:R-:W-:-:S03]  /*1ea80*/  IMAD.WIDE R4, R0, 0x2, R6 ;  /* 0x0000000200047825 */ /* 0x001fc600078e0206 */
[----:B------:R-:W4:Y:S04]  /*1ea90*/  LDL.64 R6, [R1+0x1c18] ;  /* 0x001c180001067983 */ /* 0x000f280000100a00 */
[----:B-1----:R0:W4:Y:S04]  /*1eaa0*/  LDG.E.U16 R19, desc[UR10][R4.64] ;  /* 0x0000000a04137981 */ /* 0x002128000c1e1500 */
[----:B------:R-:W-:Y:S01]  /*1eab0*/  STL [R1+0xcc], R21 ;  /* 0x0000cc1501007387 */ /* 0x000fe20000100800 */
[----:B0-----:R-:W-:-:S03]  /*1eac0*/  IMAD.WIDE R4, R0, 0x2, R14 ;  /* 0x0000000200047825 */ /* 0x001fc600078e020e */
[----:B------:R-:W4:Y:S04]  /*1ead0*/  LDL.64 R14, [R1+0x1c10] ;  /* 0x001c1000010e7983 */ /* 0x000f280000100a00 */
[----:B------:R0:W4:Y:S04]  /*1eae0*/  LDG.E.U16 R18, desc[UR10][R4.64] ;  /* 0x0000000a04127981 */ /* 0x000128000c1e1500 */
[----:B------:R1:W-:Y:S01]  /*1eaf0*/  STL [R1+0xc8], R17 ;  /* 0x0000c81101007387 */ /* 0x0003e20000100800 */
[----:B0-----:R-:W-:-:S03]  /*1eb00*/  IMAD.WIDE R4, R0, 0x2, R12 ;  /* 0x0000000200047825 */ /* 0x001fc600078e020c */
[----:B------:R-:W4:Y:S04]  /*1eb10*/  LDL.64 R12, [R1+0x1c08] ;  /* 0x001c0800010c7983 */ /* 0x000f280000100a00 */
[----:B-1----:R3:W4:Y:S02]  /*1eb20*/  LDG.E.U16 R17, desc[UR10][R4.64] ;  /* 0x0000000a04117981 */ /* 0x002724000c1e1500 */
[C---:B---3--:R-:W-:Y:S02]  /*1eb30*/  IMAD.WIDE R4, R0.reuse, 0x2, R2 ;  /* 0x0000000200047825 */ /* 0x048fe400078e0202 */
[----:B------:R-:W3:Y:S04]  /*1eb40*/  LDL.64 R2, [R1+0x1c00] ;  /* 0x001c000001027983 */ /* 0x000ee80000100a00 */
[----:B------:R2:W3:Y:S02]  /*1eb50*/  LDG.E.U16 R16, desc[UR10][R4.64] ;  /* 0x0000000a04107981 */ /* 0x0004e4000c1e1500 */
[----:B--2---:R-:W-:-:S02]  /*1eb60*/  IMAD.WIDE R4, R0, 0x2, R10 ;  /* 0x0000000200047825 */ /* 0x004fc400078e020a */
[----:B------:R-:W2:Y:S04]  /*1eb70*/  LDL.64 R10, [R1+0x1bf8] ;  /* 0x001bf800010a7983 */ /* 0x000ea80000100a00 */
[----:B------:R4:W2:Y:S02]  /*1eb80*/  LDG.E.U16 R21, desc[UR10][R4.64] ;  /* 0x0000000a04157981 */ /* 0x0008a4000c1e1500 */
[C---:B----4-:R-:W-:Y:S02]  /*1eb90*/  IMAD.WIDE R4, R0.reuse, 0x2, R8 ;  /* 0x0000000200047825 */ /* 0x050fe400078e0208 */
[----:B------:R-:W4:Y:S04]  /*1eba0*/  LDL.64 R8, [R1+0x1bf0] ;  /* 0x001bf00001087983 */ /* 0x000f280000100a00 */
[----:B------:R0:W4:Y:S02]  /*1ebb0*/  LDG.E.U16 R29, desc[UR10][R4.64] ;  /* 0x0000000a041d7981 */ /* 0x000124000c1e1500 */
[----:B0-----:R-:W-:-:S02]  /*1ebc0*/  IMAD.WIDE R4, R0, 0x2, R6 ;  /* 0x0000000200047825 */ /* 0x001fc400078e0206 */
[----:B------:R-:W4:Y:S04]  /*1ebd0*/  LDL.64 R6, [R1+0x1be8] ;  /* 0x001be80001067983 */ /* 0x000f280000100a00 */
[----:B------:R0:W4:Y:S02]  /*1ebe0*/  LDG.E.U16 R28, desc[UR10][R4.64] ;  /* 0x0000000a041c7981 */ /* 0x000124000c1e1500 */
[C---:B0-----:R-:W-:Y:S02]  /*1ebf0*/  IMAD.WIDE R4, R0.reuse, 0x2, R14 ;  /* 0x0000000200047825 */ /* 0x041fe400078e020e */
[----:B------:R-:W4:Y:S04]  /*1ec00*/  LDL.64 R14, [R1+0x1be0] ;  /* 0x001be000010e7983 */ /* 0x000f280000100a00 */
[----:B------:R0:W4:Y:S02]  /*1ec10*/  LDG.E.U16 R27, desc[UR10][R4.64] ;  /* 0x0000000a041b7981 */ /* 0x000124000c1e1500 */
[----:B0-----:R-:W-:-:S02]  /*1ec20*/  IMAD.WIDE R4, R0, 0x2, R12 ;  /* 0x0000000200047825 */ /* 0x001fc400078e020c */
[----:B------:R-:W4:Y:S04]  /*1ec30*/  LDL.64 R12, [R1+0x1bd8] ;  /* 0x001bd800010c7983 */ /* 0x000f280000100a00 */
[----:B------:R3:W4:Y:S04]  /*1ec40*/  LDG.E.U16 R26, desc[UR10][R4.64] ;  /* 0x0000000a041a7981 */ /* 0x000728000c1e1500 */
[----:B------:R0:W-:Y:S01]  /*1ec50*/  STL [R1+0xb4], R22 ;  /* 0x0000b41601007387 */ /* 0x0001e20000100800 */
[----:B---3--:R-:W-:-:S03]  /*1ec60*/  IMAD.WIDE R4, R0, 0x2, R2 ;  /* 0x0000000200047825 */ /* 0x008fc600078e0202 */
[----:B------:R-:W3:Y:S04]  /*1ec70*/  LDL.64 R2, [R1+0x1b78] ;  /* 0x001b780001027983 */ /* 0x000ee80000100a00 */
[----:B------:R2:W3:Y:S04]  /*1ec80*/  LDG.E.U16 R25, desc[UR10][R4.64] ;  /* 0x0000000a04197981 */ /* 0x0004e8000c1e1500 */
[----:B------:R-:W-:Y:S01]  /*1ec90*/  STL [R1+0xac], R20 ;  /* 0x0000ac1401007387 */ /* 0x000fe20000100800 */
[----:B--2---:R-:W-:-:S03]  /*1eca0*/  IMAD.WIDE R4, R0, 0x2, R10 ;  /* 0x0000000200047825 */ /* 0x004fc600078e020a */
[----:B------:R-:W2:Y:S04]  /*1ecb0*/  LDL.64 R10, [R1+0x1b70] ;  /* 0x001b7000010a7983 */ /* 0x000ea80000100a00 */
[----:B------:R4:W2:Y:S04]  /*1ecc0*/  LDG.E.U16 R24, desc[UR10][R4.64] ;  /* 0x0000000a04187981 */ /* 0x0008a8000c1e1500 */
[----:B------:R-:W-:Y:S01]  /*1ecd0*/  STL [R1+0xa4], R19 ;  /* 0x0000a41301007387 */ /* 0x000fe20000100800 */
[----:B----4-:R-:W-:-:S03]  /*1ece0*/  IMAD.WIDE R4, R0, 0x2, R8 ;  /* 0x0000000200047825 */ /* 0x010fc600078e0208 */
[----:B------:R-:W4:Y:S04]  /*1ecf0*/  LDL.64 R8, [R1+0x1b68] ;  /* 0x001b680001087983 */ /* 0x000f280000100a00 */
[----:B------:R1:W4:Y:S04]  /*1ed00*/  LDG.E.U16 R23, desc[UR10][R4.64] ;  /* 0x0000000a04177981 */ /* 0x000328000c1e1500 */
[----:B------:R0:W-:Y:S01]  /*1ed10*/  STL [R1+0x9c], R18 ;  /* 0x00009c1201007387 */ /* 0x0001e20000100800 */
[----:B-1----:R-:W-:-:S03]  /*1ed20*/  IMAD.WIDE R4, R0, 0x2, R6 ;  /* 0x0000000200047825 */ /* 0x002fc600078e0206 */
[----:B------:R-:W4:Y:S04]  /*1ed30*/  LDL.64 R6, [R1+0x1b60] ;  /* 0x001b600001067983 */ /* 0x000f280000100a00 */
[----:B0-----:R0:W4:Y:S04]  /*1ed40*/  LDG.E.U16 R22, desc[UR10][R4.64] ;  /* 0x0000000a04167981 */ /* 0x001128000c1e1500 */
[----:B------:R-:W-:Y:S04]  /*1ed50*/  STL [R1+0xb0], R17 ;  /* 0x0000b01101007387 */ /* 0x000fe80000100800 */
[----:B------:R-:W4:Y:S01]  /*1ed60*/  LDL.64 R18, [R1+0x1bd0] ;  /* 0x001bd00001127983 */ /* 0x000f220000100a00 */
[----:B0-----:R-:W-:-:S03]  /*1ed70*/  IMAD.WIDE R4, R0, 0x2, R14 ;  /* 0x0000000200047825 */ /* 0x001fc600078e020e */
[----:B------:R0:W-:Y:S04]  /*1ed80*/  STL [R1+0xa8], R16 ;  /* 0x0000a81001007387 */ /* 0x0001e80000100800 */
[----:B------:R1:W4:Y:S04]  /*1ed90*/  LDG.E.U16 R20, desc[UR10][R4.64] ;  /* 0x0000000a04147981 */ /* 0x000328000c1e1500 */
[----:B0-----:R-:W4:Y:S01]  /*1eda0*/  LDL.64 R16, [R1+0x1bc8] ;  /* 0x001bc80001107983 */ /* 0x001f220000100a00 */
[----:B-1----:R-:W-:-:S03]  /*1edb0*/  IMAD.WIDE R4, R0, 0x2, R12 ;  /* 0x0000000200047825 */ /* 0x002fc600078e020c */
[----:B------:R0:W-:Y:S04]  /*1edc0*/  STL [R1+0xa0], R21 ;  /* 0x0000a01501007387 */ /* 0x0001e80000100800 */
[----:B0-----:R3:W4:Y:S02]  /*1edd0*/  LDG.E.U16 R21, desc[UR10][R4.64] ;  /* 0x0000000a04157981 */ /* 0x001724000c1e1500 */
[C---:B---3--:R-:W-:Y:S02]  /*1ede0*/  IMAD.WIDE R4, R0.reuse, 0x2, R2 ;  /* 0x0000000200047825 */ /* 0x048fe400078e0202 */
[----:B------:R-:W3:Y:S04]  /*1edf0*/  LDL.64 R2, [R1+0x1bc0] ;  /* 0x001bc00001027983 */ /* 0x000ee80000100a00 */
[----:B------:R2:W3:Y:S02]  /*1ee00*/  LDG.E.U16 R12, desc[UR10][R4.64] ;  /* 0x0000000a040c7981 */ /* 0x0004e4000c1e1500 */
[----:B--2---:R-:W-:-:S05]  /*1ee10*/  IMAD.WIDE R4, R0, 0x2, R10 ;  /* 0x0000000200047825 */ /* 0x004fca00078e020a */
[----:B------:R4:W2:Y:S02]  /*1ee20*/  LDG.E.U16 R11, desc[UR10][R4.64] ;  /* 0x0000000a040b7981 */ /* 0x0008a4000c1e1500 */
[----:B----4-:R-:W-:-:S05]  /*1ee30*/  IMAD.WIDE R4, R0, 0x2, R8 ;  /* 0x0000000200047825 */ /* 0x010fca00078e0208 */
[----:B------:R0:W4:Y:S02]  /*1ee40*/  LDG.E.U16 R10, desc[UR10][R4.64] ;  /* 0x0000000a040a7981 */ /* 0x000124000c1e1500 */
[----:B0-----:R-:W-:-:S05]  /*1ee50*/  IMAD.WIDE R4, R0, 0x2, R6 ;  /* 0x0000000200047825 */ /* 0x001fca00078e0206 */
[----:B------:R0:W4:Y:S04]  /*1ee60*/  LDG.E.U16 R9, desc[UR10][R4.64] ;  /* 0x0000000a04097981 */ /* 0x000128000c1e1500 */
[----:B------:R-:W-:Y:S04]  /*1ee70*/  STL [R1+0x98], R29 ;  /* 0x0000981d01007387 */ /* 0x000fe80000100800 */
[----:B---3--:R1:W-:Y:S04]  /*1ee80*/  STL [R1+0x3fb0], R12 ;  /* 0x003fb00c01007387 */ /* 0x0083e80000100800 */
[----:B-1----:R-:W3:Y:S04]  /*1ee90*/  LDL.64 R12, [R1+0x1bb8] ;  /* 0x001bb800010c7983 */ /* 0x002ee80000100a00 */
[----:B------:R1:W-:Y:S04]  /*1eea0*/  STL [R1+0x94], R28 ;  /* 0x0000941c01007387 */ /* 0x0003e80000100800 */
[----:B--2---:R-:W-:Y:S04]  /*1eeb0*/  STL [R1+0x3fb4], R11 ;  /* 0x003fb40b01007387 */ /* 0x004fe80000100800 */
[----:B------:R-:W-:Y:S04]  /*1eec0*/  STL [R1+0x90], R27 ;  /* 0x0000901b01007387 */ /* 0x000fe80000100800 */
[----:B------:R-:W2:Y:S04]  /*1eed0*/  LDL.64 R14, [R1+0x1bb0] ;  /* 0x001bb000010e7983 */ /* 0x000ea80000100a00 */
[----:B----4-:R-:W-:Y:S04]  /*1eee0*/  STL [R1+0x3fb8], R10 ;  /* 0x003fb80a01007387 */ /* 0x010fe80000100800 */
[----:B------:R-:W-:Y:S01]  /*1eef0*/  STL [R1+0x8c], R26 ;  /* 0x00008c1a01007387 */ /* 0x000fe20000100800 */
[----:B0-----:R-:W-:-:S03]  /*1ef00*/  IMAD.WIDE R4, R0, 0x2, R18 ;  /* 0x0000000200047825 */ /* 0x001fc600078e0212 */
[----:B------:R-:W4:Y:S04]  /*1ef10*/  LDL.64 R6, [R1+0x1ba8] ;  /* 0x001ba80001067983 */ /* 0x000f280000100a00 */
[----:B------:R-:W-:Y:S04]  /*1ef20*/  STL [R1+0x88], R25 ;  /* 0x0000881901007387 */ /* 0x000fe80000100800 */
[----:B------:R-:W-:Y:S04]  /*1ef30*/  STL [R1+0x3fbc], R9 ;  /* 0x003fbc0901007387 */ /* 0x000fe80000100800 */
[----:B------:R-:W-:Y:S04]  /*1ef40*/  STL [R1+0x84], R24 ;  /* 0x0000841801007387 */ /* 0x000fe80000100800 */
[----:B------:R-:W4:Y:S04]  /*1ef50*/  LDL.64 R18, [R1+0x1ba0] ;  /* 0x001ba00001127983 */ /* 0x000f280000100a00 */
[----:B------:R0:W4:Y:S02]  /*1ef60*/  LDG.E.U16 R29, desc[UR10][R4.64] ;  /* 0x0000000a041d7981 */ /* 0x000124000c1e1500 */
[----:B0-----:R-:W-:-:S02]  /*1ef70*/  IMAD.WIDE R4, R0, 0x2, R16 ;  /* 0x0000000200047825 */ /* 0x001fc400078e0210 */
[----:B------:R-:W4:Y:S04]  /*1ef80*/  LDL.64 R16, [R1+0x1b98] ;  /* 0x001b980001107983 */ /* 0x000f280000100a00 */
[----:B-1----:R0:W4:Y:S04]  /*1ef90*/  LDG.E.U16 R28, desc[UR10][R4.64] ;  /* 0x0000000a041c7981 */ /* 0x002128000c1e1500 */
[----:B------:R-:W-:Y:S01]  /*1efa0*/  STL [R1+0x80], R23 ;  /* 0x0000801701007387 */ /* 0x000fe20000100800 */
[----:B0-----:R-:W-:-:S03]  /*1efb0*/  IMAD.WIDE R4, R0, 0x2, R2 ;  /* 0x0000000200047825 */ /* 0x001fc600078e0202 */
[----:B------:R-:W4:Y:S04]  /*1efc0*/  LDL.64 R2, [R1+0x1b58] ;  /* 0x001b580001027983 */ /* 0x000f280000100a00 */
[----:B------:R0:W-:Y:S04]  /*1efd0*/  STL [R1+0x7c], R22 ;  /* 0x00007c1601007387 */ /* 0x0001e80000100800 */
[----:B0-----:R3:W4:Y:S02]  /*1efe0*/  LDG.E.U16 R22, desc[UR10][R4.64] ;  /* 0x0000000a04167981 */ /* 0x001724000c1e1500 */
[----:B---3--:R-:W-:-:S02]  /*1eff0*/  IMAD.WIDE R4, R0, 0x2, R12 ;  /* 0x0000000200047825 */ /* 0x008fc400078e020c */
[----:B------:R-:W3:Y:S04]  /*1f000*/  LDL.64 R12, [R1+0x1b50] ;  /* 0x001b5000010c7983 */ /* 0x000ee80000100a00 */
[----:B------:R0:W-:Y:S04]  /*1f010*/  STL [R1+0x78], R20 ;  /* 0x0000781401007387 */ /* 0x0001e80000100800 */
[----:B0-----:R2:W3:Y:S02]  /*1f020*/  LDG.E.U16 R20, desc[UR10][R4.64] ;  /* 0x0000000a04147981 */ /* 0x0014e4000c1e1500 */
[----:B--2---:R-:W-:-:S02]  /*1f030*/  IMAD.WIDE R4, R0, 0x2, R14 ;  /* 0x0000000200047825 */ /* 0x004fc400078e020e */
[----:B------:R-:W2:Y:S04]  /*1f040*/  LDL.64 R14, [R1+0x1b48] ;  /* 0x001b4800010e7983 */ /* 0x000ea80000100a00 */
[----:B------:R4:W2:Y:S02]  /*1f050*/  LDG.E.U16 R27, desc[UR10][R4.64] ;  /* 0x0000000a041b7981 */ /* 0x0008a4000c1e1500 */
[----:B----4-:R-:W-:-:S05]  /*1f060*/  IMAD.WIDE R4, R0, 0x2, R18 ;  /* 0x0000000200047825 */ /* 0x010fca00078e0212 */
[----:B------:R0:W4:Y:S02]  /*1f070*/  LDG.E.U16 R26, desc[UR10][R4.64] ;  /* 0x0000000a041a7981 */ /* 0x000124000c1e1500 */
[----:B0-----:R-:W-:-:S05]  /*1f080*/  IMAD.WIDE R4, R0, 0x2, R16 ;  /* 0x0000000200047825 */ /* 0x001fca00078e0210 */
[----:B------:R0:W4:Y:S01]  /*1f090*/  LDG.E.U16 R25, desc[UR10][R4.64] ;  /* 0x0000000a04197981 */ /* 0x000122000c1e1500 */
[----:B------:R-:W-:-:S04]  /*1f0a0*/  IMAD.WIDE R6, R0, 0x2, R6 ;  /* 0x0000000200067825 */ /* 0x000fc800078e0206 */
[----:B0-----:R-:W-:-:S05]  /*1f0b0*/  IMAD.WIDE R4, R0, 0x2, R2 ;  /* 0x0000000200047825 */ /* 0x001fca00078e0202 */
[----:B------:R3:W4:Y:S04]  /*1f0c0*/  LDG.E.U16 R24, desc[UR10][R4.64] ;  /* 0x0000000a04187981 */ /* 0x000728000c1e1500 */
[----:B------:R0:W-:Y:S04]  /*1f0d0*/  STL [R1+0x74], R21 ;  /* 0x0000741501007387 */ /* 0x0001e80000100800 */
[----:B------:R-:W4:Y:S04]  /*1f0e0*/  LDL.64 R10, [R1+0x1b40] ;  /* 0x001b4000010a7983 */ /* 0x000f280000100a00 */
[----:B------:R-:W4:Y:S04]  /*1f0f0*/  LDL.64 R8, [R1+0x1b90] ;  /* 0x001b900001087983 */ /* 0x000f280000100a00 */
[----:B0-----:R-:W4:Y:S04]  /*1f100*/  LDG.E.U16 R21, desc[UR10][R6.64] ;  /* 0x0000000a06157981 */ /* 0x001f28000c1e1500 */
[----:B------:R-:W4:Y:S04]  /*1f110*/  LDL.64 R2, [R1+0x1b80] ;  /* 0x001b800001027983 */ /* 0x000f280000100a00 */
[----:B------:R-:W4:Y:S01]  /*1f120*/  LDL.64 R6, [R1+0x1b88] ;  /* 0x001b880001067983 */ /* 0x000f220000100a00 */
[----:B---3--:R-:W-:-:S03]  /*1f130*/  IMAD.WIDE R4, R0, 0x2, R12 ;  /* 0x0000000200047825 */ /* 0x008fc600078e020c */
[----:B------:R-:W3:Y:S04]  /*1f140*/  LDL.64 R12, [R1+0x1b38] ;  /* 0x001b3800010c7983 */ /* 0x000ee80000100a00 */
[----:B------:R2:W3:Y:S04]  /*1f150*/  LDG.E.U16 R23, desc[UR10][R4.64] ;  /* 0x0000000a04177981 */ /* 0x0004e8000c1e1500 */
[----:B------:R0:W-:Y:S01]  /*1f160*/  STL [R1+0x70], R29 ;  /* 0x0000701d01007387 */ /* 0x0001e20000100800 */
[----:B--2---:R-:W-:-:S05]  /*1f170*/  IMAD.WIDE R4, R0, 0x2, R14 ;  /* 0x0000000200047825 */ /* 0x004fca00078e020e */
[----:B0-----:R4:W2:Y:S02]  /*1f180*/  LDG.E.U16 R29, desc[UR10][R4.64] ;  /* 0x0000000a041d7981 */ /* 0x0018a4000c1e1500 */
[C---:B----4-:R-:W-:Y:S02]  /*1f190*/  IMAD.WIDE R4, R0.reuse, 0x2, R10 ;  /* 0x0000000200047825 */ /* 0x050fe400078e020a */
[----:B--2---:R-:W-:Y:S04]  /*1f1a0*/  STL [R1+0x3f90], R29 ;  /* 0x003f901d01007387 */ /* 0x004fe80000100800 */
[----:B------:R-:W2:Y:S04]  /*1f1b0*/  LDL.64 R10, [R1+0x1b30] ;  /* 0x001b3000010a7983 */ /* 0x000ea80000100a00 */
[----:B------:R0:W-:Y:S04]  /*1f1c0*/  STL [R1+0x6c], R28 ;  /* 0x00006c1c01007387 */ /* 0x0001e80000100800 */
[----:B0-----:R0:W4:Y:S02]  /*1f1d0*/  LDG.E.U16 R28, desc[UR10][R4.64] ;  /* 0x0000000a041c7981 */ /* 0x001124000c1e1500 */
[----:B0-----:R-:W-:-:S02]  /*1f1e0*/  IMAD.WIDE R4, R0, 0x2, R8 ;  /* 0x0000000200047825 */ /* 0x001fc400078e0208 */
[----:B----4-:R-:W-:Y:S04]  /*1f1f0*/  STL [R1+0x3f94], R28 ;  /* 0x003f941c01007387 */ /* 0x010fe80000100800 */
[----:B------:R-:W4:Y:S04]  /*1f200*/  LDL.64 R18, [R1+0x1b28] ;  /* 0x001b280001127983 */ /* 0x000f280000100a00 */
[----:B------:R0:W-:Y:S04]  /*1f210*/  STL [R1+0x64], R22 ;  /* 0x0000641601007387 */ /* 0x0001e80000100800 */
[----:B------:R-:W2:Y:S04]  /*1f220*/  LDL.64 R16, [R1+0x1b20] ;  /* 0x001b200001107983 */ /* 0x000ea80000100a00 */
[----:B0-----:R0:W2:Y:S04]  /*1f230*/  LDG.E.U16 R22, desc[UR10][R4.64] ;  /* 0x0000000a04167981 */ /* 0x0010a8000c1e1500 */
[----:B------:R1:W-:Y:S04]  /*1f240*/  STL [R1+0x5c], R20 ;  /* 0x00005c1401007387 */ /* 0x0003e80000100800 */
[----:B------:R-:W2:Y:S01]  /*1f250*/  LDL.64 R8, [R1+0x1b18] ;  /* 0x001b180001087983 */ /* 0x000ea20000100a00 */
[----:B0-----:R-:W-:-:S05]  /*1f260*/  IMAD.WIDE R4, R0, 0x2, R6 ;  /* 0x0000000200047825 */ /* 0x001fca00078e0206 */
[----:B-1----:R0:W2:Y:S02]  /*1f270*/  LDG.E.U16 R20, desc[UR10][R4.64] ;  /* 0x0000000a04147981 */ /* 0x0020a4000c1e1500 */
[----:B0-----:R-:W-:-:S05]  /*1f280*/  IMAD.WIDE R4, R0, 0x2, R2 ;  /* 0x0000000200047825 */ /* 0x001fca00078e0202 */
[----:B------:R3:W2:Y:S04]  /*1f290*/  LDG.E.U16 R2, desc[UR10][R4.64] ;  /* 0x0000000a04027981 */ /* 0x0006a8000c1e1500 */
[----:B------:R-:W-:Y:S04]  /*1f2a0*/  STL [R1+0x54], R27 ;  /* 0x0000541b01007387 */ /* 0x000fe80000100800 */
[----:B------:R-:W4:Y:S01]  /*1f2b0*/  LDL.64 R6, [R1+0x1b10] ;  /* 0x001b100001067983 */ /* 0x000f220000100a00 */
[----:B---3--:R-:W-:-:S03]  /*1f2c0*/  IMAD.WIDE R4, R0, 0x2, R12 ;  /* 0x0000000200047825 */ /* 0x008fc600078e020c */
[----:B--2---:R-:W-:Y:S04]  /*1f2d0*/  STL [R1+0x3f00], R2 ;  /* 0x003f000201007387 */ /* 0x004fe80000100800 */
[----:B------:R0:W-:Y:S04]  /*1f2e0*/  STL [R1+0x4c], R21 ;  /* 0x00004c1501007387 */ /* 0x0001e80000100800 */
[----:B------:R-:W2:Y:S04]  /*1f2f0*/  LDL.64 R14, [R1+0x1b08] ;  /* 0x001b0800010e7983 */ /* 0x000ea80000100a00 */
[----:B------:R1:W-:Y:S04]  /*1f300*/  STL [R1+0x48], R26 ;  /* 0x0000481a01007387 */ /* 0x0003e80000100800 */
[----:B------:R-:W3:Y:S04]  /*1f310*/  LDL.64 R12, [R1+0x1b00] ;  /* 0x001b0000010c7983 */ /* 0x000ee80000100a00 */
[----:B0-----:R0:W3:Y:S04]  /*1f320*/  LDG.E.U16 R21, desc[UR10][R4.64] ;  /* 0x0000000a04157981 */ /* 0x0010e8000c1e1500 */
[----:B------:R1:W-:Y:S01]  /*1f330*/  STL [R1+0x44], R25 ;  /* 0x0000441901007387 */ /* 0x0003e20000100800 */
[----:B0-----:R-:W-:-:S03]  /*1f340*/  IMAD.WIDE R4, R0, 0x2, R10 ;  /* 0x0000000200047825 */ /* 0x001fc600078e020a */
[----:B------:R-:W3:Y:S04]  /*1f350*/  LDL.64 R10, [R1+0x1af8] ;  /* 0x001af800010a7983 */ /* 0x000ee80000100a00 */
[----:B------:R4:W3:Y:S02]  /*1f360*/  LDG.E.U16 R29, desc[UR10][R4.64] ;  /* 0x0000000a041d7981 */ /* 0x0008e4000c1e1500 */
[----:B----4-:R-:W-:-:S05]  /*1f370*/  IMAD.WIDE R4, R0, 0x2, R18 ;  /* 0x0000000200047825 */ /* 0x010fca00078e0212 */
[----:B------:R0:W4:Y:S04]  /*1f380*/  LDG.E.U16 R28, desc[UR10][R4.64] ;  /* 0x0000000a041c7981 */ /* 0x000128000c1e1500 */
[----:B------:R1:W-:Y:S04]  /*1f390*/  STL [R1+0x3c], R24 ;  /* 0x00003c1801007387 */ /* 0x0003e80000100800 */
[----:B------:R-:W4:Y:S01]  /*1f3a0*/  LDL.64 R2, [R1+0x1af0] ;  /* 0x001af00001027983 */ /* 0x000f220000100a00 */
[----:B0-----:R-:W-:-:S05]  /*1f3b0*/  IMAD.WIDE R4, R0, 0x2, R16 ;  /* 0x0000000200047825 */ /* 0x001fca00078e0210 */
[----:B------:R0:W4:Y:S04]  /*1f3c0*/  LDG.E.U16 R27, desc[UR10][R4.64] ;  /* 0x0000000a041b7981 */ /* 0x000128000c1e1500 */
[----:B------:R1:W-:Y:S04]  /*1f3d0*/  STL [R1+0x34], R23 ;  /* 0x0000341701007387 */ /* 0x0003e80000100800 */
[----:B------:R-:W4:Y:S01]  /*1f3e0*/  LDL.64 R18, [R1+0x1ad8] ;  /* 0x001ad80001127983 */ /* 0x000f220000100a00 */
[----:B0-----:R-:W-:-:S03]  /*1f3f0*/  IMAD.WIDE R4, R0, 0x2, R8 ;  /* 0x0000000200047825 */ /* 0x001fc600078e0208 */
[----:B------:R-:W4:Y:S04]  /*1f400*/  LDL.64 R8, [R1+0x1ae8] ;  /* 0x001ae80001087983 */ /* 0x000f280000100a00 */
[----:B-1----:R0:W4:Y:S02]  /*1f410*/  LDG.E.U16 R26, desc[UR10][R4.64] ;  /* 0x0000000a041a7981 */ /* 0x002124000c1e1500 */
[C---:B0-----:R-:W-:Y:S02]  /*1f420*/  IMAD.WIDE R4, R0.reuse, 0x2, R6 ;  /* 0x0000000200047825 */ /* 0x041fe400078e0206 */
[----:B------:R-:W4:Y:S04]  /*1f430*/  LDL.64 R6, [R1+0x1ae0] ;  /* 0x001ae00001067983 */ /* 0x000f280000100a00 */
[----:B------:R2:W4:Y:S04]  /*1f440*/  LDG.E.U16 R25, desc[UR10][R4.64] ;  /* 0x0000000a04197981 */ /* 0x000528000c1e1500 */
[----:B------:R0:W-:Y:S01]  /*1f450*/  STL [R1+0x40], R22 ;  /* 0x0000401601007387 */ /* 0x0001e20000100800 */
[----:B--2---:R-:W-:-:S05]  /*1f460*/  IMAD.WIDE R4, R0, 0x2, R14 ;  /* 0x0000000200047825 */ /* 0x004fca00078e020e */
[----:B------:R3:W2:Y:S02]  /*1f470*/  LDG.E.U16 R24, desc[UR10][R4.64] ;  /* 0x0000000a04187981 */ /* 0x0006a4000c1e1500 */
[----:B---3--:R-:W-:-:S05]  /*1f480*/  IMAD.WIDE R4, R0, 0x2, R12 ;  /* 0x0000000200047825 */ /* 0x008fca00078e020c */
[----:B------:R1:W3:Y:S02]  /*1f490*/  LDG.E.U16 R23, desc[UR10][R4.64] ;  /* 0x0000000a04177981 */ /* 0x0002e4000c1e1500 */
[C---:B-1----:R-:W-:Y:S02]  /*1f4a0*/  IMAD.WIDE R4, R0.reuse, 0x2, R10 ;  /* 0x0000000200047825 */ /* 0x042fe400078e020a */
[----:B------:R-:W2:Y:S04]  /*1f4b0*/  LDL.64 R10, [R1+0x1ad0] ;  /* 0x001ad000010a7983 */ /* 0x000ea80000100a00 */
[----:B0-----:R4:W3:Y:S02]  /*1f4c0*/  LDG.E.U16 R22, desc[UR10][R4.64] ;  /* 0x0000000a04167981 */ /* 0x0018e4000c1e1500 */
[----:B----4-:R-:W-:-:S05]  /*1f4d0*/  IMAD.WIDE R4, R0, 0x2, R2 ;  /* 0x0000000200047825 */ /* 0x010fca00078e0202 */
[----:B------:R0:W4:Y:S02]  /*1f4e0*/  LDG.E.U16 R2, desc[UR10][R4.64] ;  /* 0x0000000a04027981 */ /* 0x000124000c1e1500 */
[----:B0-----:R-:W-:-:S05]  /*1f4f0*/  IMAD.WIDE R4, R0, 0x2, R8 ;  /* 0x0000000200047825 */ /* 0x001fca00078e0208 */
[----:B------:R0:W3:Y:S04]  /*1f500*/  LDG.E.U16 R8, desc[UR10][R4.64] ;  /* 0x0000000a04087981 */ /* 0x0000e8000c1e1500 */
[----:B------:R-:W-:Y:S01]  /*1f510*/  STL [R1+0x38], R20 ;  /* 0x0000381401007387 */ /* 0x000fe20000100800 */
[----:B0-----:R-:W-:-:S03]  /*1f520*/  IMAD.WIDE R4, R0, 0x2, R6 ;  /* 0x0000000200047825 */ /* 0x001fc600078e0206 */
[----:B------:R0:W-:Y:S04]  /*1f530*/  STL [R1+0x24], R21 ;  /* 0x0000241501007387 */ /* 0x0001e80000100800 */
[----:B------:R1:W3:Y:S04]  /*1f540*/  LDG.E.U16 R7, desc[UR10][R4.64] ;  /* 0x0000000a04077981 */ /* 0x0002e8000c1e1500 */
[----:B------:R-:W3:Y:S04]  /*1f550*/  LDL.64 R14, [R1+0x1ac0] ;  /* 0x001ac000010e7983 */ /* 0x000ee80000100a00 */
[----:B0-----:R-:W3:Y:S01]  /*1f560*/  LDL.64 R20, [R1+0x1ac8] ;  /* 0x001ac80001147983 */ /* 0x001ee20000100a00 */
[----:B-1----:R-:W-:-:S05]  /*1f570*/  IMAD.WIDE R4, R0, 0x2, R18 ;  /* 0x0000000200047825 */ /* 0x002fca00078e0212 */
[----:B------:R2:W3:Y:S02]  /*1f580*/  LDG.E.U16 R3, desc[UR10][R4.64] ;  /* 0x0000000a04037981 */ /* 0x0004e4000c1e1500 */
[----:B--2---:R-:W-:-:S05]  /*1f590*/  IMAD.WIDE R4, R0, 0x2, R10 ;  /* 0x0000000200047825 */ /* 0x004fca00078e020a */
[----:B------:R0:W2:Y:S04]  /*1f5a0*/  LDG.E.U16 R6, desc[UR10][R4.64] ;  /* 0x0000000a04067981 */ /* 0x0000a8000c1e1500 */
[----:B----4-:R-:W-:Y:S04]  /*1f5b0*/  STL [R1+0x3f68], R2 ;  /* 0x003f680201007387 */ /* 0x010fe80000100800 */
[----:B------:R-:W4:Y:S04]  /*1f5c0*/  LDL.64 R12, [R1+0x1ab8] ;  /* 0x001ab800010c7983 */ /* 0x000f280000100a00 */
[----:B---3--:R1:W-:Y:S04]  /*1f5d0*/  STL [R1+0x3f6c], R8 ;  /* 0x003f6c0801007387 */ /* 0x0083e80000100800 */
[----:B------:R-:W-:Y:S04]  /*1f5e0*/  STL [R1+0x20], R29 ;  /* 0x0000201d01007387 */ /* 0x000fe80000100800 */
[----:B------:R-:W3:Y:S04]  /*1f5f0*/  LDL.64 R16, [R1+0x1ab0] ;  /* 0x001ab00001107983 */ /* 0x000ee80000100a00 */
[----:B------:R-:W-:Y:S04]  /*1f600*/  STL [R1+0x3f70], R7 ;  /* 0x003f700701007387 */ /* 0x000fe80000100800 */
[----:B------:R-:W-:Y:S04]  /*1f610*/  STL [R1+0x1c], R28 ;  /* 0x00001c1c01007387 */ /* 0x000fe80000100800 */
[----:B------:R-:W3:Y:S01]  /*1f620*/  LDL.64 R18, [R1+0x1aa8] ;  /* 0x001aa80001127983 */ /* 0x000ee20000100a00 */
[----:B0-----:R-:W-:-:S03]  /*1f630*/  IMAD.WIDE R4, R0, 0x2, R20 ;  /* 0x0000000200047825 */ /* 0x001fc600078e0214 */
[----:B------:R-:W-:Y:S04]  /*1f640*/  STL [R1+0x18], R27 ;  /* 0x0000181b01007387 */ /* 0x000fe80000100800 */
[----:B------:R-:W-:Y:S04]  /*1f650*/  STL [R1+0x3f48], R3 ;  /* 0x003f480301007387 */ /* 0x000fe80000100800 */
[----:B------:R-:W3:Y:S04]  /*1f660*/  LDL.64 R10, [R1+0x1aa0] ;  /* 0x001aa000010a7983 */ /* 0x000ee80000100a00 */
[----:B------:R-:W3:Y:S01]  /*1f670*/  LDG.E.U16 R5, desc[UR10][R4.64] ;  /* 0x0000000a04057981 */ /* 0x000ee2000c1e1500 */
[----:B------:R-:W-:-:S03]  /*1f680*/  IMAD.WIDE R14, R0, 0x2, R14 ;  /* 0x00000002000e7825 */ /* 0x000fc600078e020e */
[----:B------:R-:W-:Y:S04]  /*1f690*/  STL [R1+0x14], R26 ;  /* 0x0000141a01007387 */ /* 0x000fe80000100800 */
[----:B------:R4:W3:Y:S04]  /*1f6a0*/  LDG.E.U16 R4, desc[UR10][R14.64] ;  /* 0x0000000a0e047981 */ /* 0x0008e8000c1e1500 */
[----:B--2---:R0:W-:Y:S04]  /*1f6b0*/  STL [R1+0x3f4c], R6 ;  /* 0x003f4c0601007387 */ /* 0x0041e80000100800 */
[----:B------:R-:W-:Y:S04]  /*1f6c0*/  STL [R1+0x10], R25 ;  /* 0x0000101901007387 */ /* 0x000fe80000100800 */
[----:B-1----:R-:W2:Y:S01]  /*1f6d0*/  LDL.64 R8, [R1+0x1a98] ;  /* 0x001a980001087983 */ /* 0x002ea20000100a00 */
[----:B----4-:R-:W-:-:S05]  /*1f6e0*/  IMAD.WIDE R14, R0, 0x2, R12 ;  /* 0x00000002000e7825 */ /* 0x010fca00078e020c */
[----:B------:R3:W4:Y:S04]  /*1f6f0*/  LDG.E.U16 R13, desc[UR10][R14.64] ;  /* 0x0000000a0e0d7981 */ /* 0x000728000c1e1500 */
[----:B------:R-:W-:Y:S01]  /*1f700*/  STL [R1+0xc], R24 ;  /* 0x00000c1801007387 */ /* 0x000fe20000100800 */
[----:B---3--:R-:W-:-:S05]  /*1f710*/  IMAD.WIDE R14, R0, 0x2, R16 ;  /* 0x00000002000e7825 */ /* 0x008fca00078e0210 */
[----:B------:R1:W3:Y:S02]  /*1f720*/  LDG.E.U16 R17, desc[UR10][R14.64] ;  /* 0x0000000a0e117981 */ /* 0x0002e4000c1e1500 */
[----:B-1----:R-:W-:-:S05]  /*1f730*/  IMAD.WIDE R14, R0, 0x2, R18 ;  /* 0x00000002000e7825 */ /* 0x002fca00078e0212 */
[----:B------:R1:W3:Y:S02]  /*1f740*/  LDG.E.U16 R19, desc[UR10][R14.64] ;  /* 0x0000000a0e137981 */ /* 0x0002e4000c1e1500 */
[C---:B-1----:R-:W-:Y:S02]  /*1f750*/  IMAD.WIDE R14, R0.reuse, 0x2, R10 ;  /* 0x00000002000e7825 */ /* 0x042fe400078e020a */
[----:B------:R-:W-:Y:S04]  /*1f760*/  STL [R1+0x3f50], R5 ;  /* 0x003f500501007387 */ /* 0x000fe80000100800 */
[----:B0-----:R-:W3:Y:S04]  /*1f770*/  LDL.64 R6, [R1+0x1a90] ;  /* 0x001a900001067983 */ /* 0x001ee80000100a00 */
[----:B------:R2:W3:Y:S04]  /*1f780*/  LDG.E.U16 R21, desc[UR10][R14.64] ;  /* 0x0000000a0e157981 */ /* 0x0004e8000c1e1500 */
[----:B------:R0:W-:Y:S04]  /*1f790*/  STL [R1+0x8], R23 ;  /* 0x0000081701007387 */ /* 0x0001e80000100800 */
[----:B------:R-:W-:Y:S04]  /*1f7a0*/  STL [R1+0x3f54], R4 ;  /* 0x003f540401007387 */ /* 0x000fe80000100800 */
[----:B------:R-:W-:Y:S04]  /*1f7b0*/  STL [R1+0x4], R22 ;  /* 0x0000041601007387 */ /* 0x000fe80000100800 */
[----:B------:R-:W3:Y:S01]  /*1f7c0*/  LDL.64 R2, [R1+0x1a88] ;  /* 0x001a880001027983 */ /* 0x000ee20000100a00 */
[----:B--2---:R-:W-:-:S05]  /*1f7d0*/  IMAD.WIDE R14, R0, 0x2, R8 ;  /* 0x00000002000e7825 */ /* 0x004fca00078e0208 */
[----:B0-----:R0:W2:Y:S04]  /*1f7e0*/  LDG.E.U16 R23, desc[UR10][R14.64] ;  /* 0x0000000a0e177981 */ /* 0x0010a8000c1e1500 */
[----:B----4-:R-:W-:Y:S04]  /*1f7f0*/  STL [R1+0x3f28], R13 ;  /* 0x003f280d01007387 */ /* 0x010fe80000100800 */
[----:B---3--:R-:W-:Y:S04]  /*1f800*/  STL [R1+0x3f2c], R17 ;  /* 0x003f2c1101007387 */ /* 0x008fe80000100800 */
[----:B------:R-:W-:Y:S01]  /*1f810*/  STL [R1+0x3f30], R19 ;  /* 0x003f301301007387 */ /* 0x000fe20000100800 */
[----:B0-----:R-:W-:-:S05]  /*1f820*/  IMAD.WIDE R14, R0, 0x2, R6 ;  /* 0x00000002000e7825 */ /* 0x001fca00078e0206 */
[----:B------:R0:W3:Y:S04]  /*1f830*/  LDG.E.U16 R25, desc[UR10][R14.64] ;  /* 0x0000000a0e197981 */ /* 0x0000e8000c1e1500 */
[----:B------:R-:W-:Y:S01]  /*1f840*/  STL [R1+0x3f34], R21 ;  /* 0x003f341501007387 */ /* 0x000fe20000100800 */
[----:B0-----:R-:W-:-:S05]  /*1f850*/  IMAD.WIDE R14, R0, 0x2, R2 ;  /* 0x00000002000e7825 */ /* 0x001fca00078e0202 */
[----:B------:R-:W4:Y:S04]  /*1f860*/  LDG.E.U16 R27, desc[UR10][R14.64] ;  /* 0x0000000a0e1b7981 */ /* 0x000f28000c1e1500 */
[----:B--2---:R0:W-:Y:S04]  /*1f870*/  STL [R1+0x3f04], R23 ;  /* 0x003f041701007387 */ /* 0x0041e80000100800 */
[----:B------:R-:W2:Y:S04]  /*1f880*/  LDL.64 R10, [R1+0x1a80] ;  /* 0x001a8000010a7983 */ /* 0x000ea80000100a00 */
[----:B---3--:R-:W-:Y:S04]  /*1f890*/  STL [R1+0x3f08], R25 ;  /* 0x003f081901007387 */ /* 0x008fe80000100800 */
[----:B0-----:R-:W3:Y:S04]  /*1f8a0*/  LDL.LU R23, [R1+0x9bc] ;  /* 0x0009bc0001177983 */ /* 0x001ee80000300800 */
[----:B------:R-:W3:Y:S04]  /*1f8b0*/  LDL.LU R21, [R1+0x9b4] ;  /* 0x0009b40001157983 */ /* 0x000ee80000300800 */
        /* <DEDUP_REMOVED lines=9> */
[----:B----4-:R-:W-:Y:S04]  /*1f950*/  STL [R1+0x3f0c], R27 ;  /* 0x003f0c1b01007387 */ /* 0x010fe80000100800 */
[----:B------:R-:W4:Y:S04]  /*1f960*/  LDL.LU R2, [R1+0x8c0] ;  /* 0x0008c00001027983 */ /* 0x000f280000300800 */
[----:B------:R-:W4:Y:S04]  /*1f970*/  LDL.LU R29, [R1+0x84c] ;  /* 0x00084c00011d7983 */ /* 0x000f280000300800 */
[----:B------:R-:W4:Y:S01]  /*1f980*/  LDL.LU R9, [R1+0x848] ;  /* 0x0008480001097983 */ /* 0x000f220000300800 */
[----:B--2---:R-:W-:Y:S01]  /*1f990*/  IMAD.WIDE R14, R0, 0x2, R10 ;  /* 0x00000002000e7825 */ /* 0x004fe200078e020a */
[----:B------:R-:W0:Y:S02]  /*1f9a0*/  S2R R19, SR_TID.X ;  /* 0x0000000000137919 */ /* 0x000e240000002100 */
[----:B------:R-:W2:Y:S04]  /*1f9b0*/  LDL.LU R10, [R1+0x844] ;  /* 0x00084400010a7983 */ /* 0x000ea80000300800 */
[----:B------:R1:W2:Y:S04]  /*1f9c0*/  LDG.E.U16 R14, desc[UR10][R14.64] ;  /* 0x0000000a0e0e7981 */ /* 0x0002a8000c1e1500 */
[----:B------:R-:W2:Y:S04]  /*1f9d0*/  LDL.LU R11, [R1+0x840] ;  /* 0x00084000010b7983 */ /* 0x000ea80000300800 */
[----:B------:R-:W2:Y:S04]  /*1f9e0*/  LDL.LU R12, [R1+0x7cc] ;  /* 0x0007cc00010c7983 */ /* 0x000ea80000300800 */
[----:B------:R-:W2:Y:S04]  /*1f9f0*/  LDL.LU R16, [R1+0x7c8] ;  /* 0x0007c80001107983 */ /* 0x000ea80000300800 */
[----:B------:R-:W2:Y:S04]  /*1fa00*/  LDL.LU R18, [R1+0x7c4] ;  /* 0x0007c40001127983 */ /* 0x000ea80000300800 */
[----:B------:R-:W2:Y:S01]  /*1fa10*/  LDL.LU R20, [R1+0x7c0] ;  /* 0x0007c00001147983 */ /* 0x000ea20000300800 */
[----:B0-----:R-:W-:-:S03]  /*1fa20*/  LOP3.LUT R19, R19, 0x7f, RZ, 0xc0, !PT ;  /* 0x0000007f13137812 */ /* 0x001fc600078ec0ff */
[----:B------:R-:W2:Y:S01]  /*1fa30*/  LDL.LU R22, [R1+0x74c] ;  /* 0x00074c0001167983 */ /* 0x000ea20000300800 */
[----:B-1----:R-:W-:Y:S01]  /*1fa40*/  SHF.L.U32 R15, R19, 0x1, RZ ;  /* 0x00000001130f7819 */ /* 0x002fe200000006ff */
[----:B------:R-:W-:Y:S06]  /*1fa50*/  BAR.SYNC.DEFER_BLOCKING 0x0 ;  /* 0x0000000000007b1d */ /* 0x000fec0000010000 */
[----:B------:R-:W2:Y:S04]  /*1fa60*/  LDL.LU R24, [R1+0x748] ;  /* 0x0007480001187983 */ /* 0x000ea80000300800 */
[----:B------:R-:W2:Y:S04]  /*1fa70*/  LDL.LU R26, [R1+0x744] ;  /* 0x00074400011a7983 */ /* 0x000ea80000300800 */
[----:B------:R-:W-:Y:S04]  /*1fa80*/  STL [R1+0x2a48], R0 ;  /* 0x002a480001007387 */ /* 0x000fe80000100800 */
[----:B---3--:R0:W-:Y:S04]  /*1fa90*/  STS.U16 [R15+UR6+0x4200], R28 ;  /* 0x0042001c0f007988 */ /* 0x0081e80008000406 */
[----:B----4-:R1:W-:Y:S04]  /*1faa0*/  STS.U16 [R15+UR6+0x6000], R29 ;  /* 0x0060001d0f007988 */ /* 0x0103e80008000406 */
[----:B------:R3:W-:Y:S04]  /*1fab0*/  STS.U16 [R15+UR6+0x6100], R9 ;  /* 0x006100090f007988 */ /* 0x0007e80008000406 */
[----:B--2---:R-:W-:Y:S04]  /*1fac0*/  STL [R1+0x3f10], R14 ;  /* 0x003f100e01007387 */ /* 0x004fe80000100800 */
[----:B------:R-:W-:Y:S04]  /*1fad0*/  STL [R1+0x3f58], R19 ;  /* 0x003f581301007387 */ /* 0x000fe80000100800 */
[----:B0-----:R-:W2:Y:S04]  /*1fae0*/  LDL.LU R28, [R1+0x740] ;  /* 0x00074000011c7983 */ /* 0x001ea80000300800 */
[----:B-1----:R-:W4:Y:S04]  /*1faf0*/  LDL.LU R29, [R1+0x4dc] ;  /* 0x0004dc00011d7983 */ /* 0x002f280000300800 */
[----:B---3--:R-:W3:Y:S04]  /*1fb00*/  LDL.LU R9, [R1+0x4d4] ;  /* 0x0004d40001097983 */ /* 0x008ee80000300800 */
[----:B------:R-:W-:Y:S04]  /*1fb10*/  STS.U16 [R15+UR6+0x6200], R10 ;  /* 0x0062000a0f007988 */ /* 0x000fe80008000406 */
[----:B------:R-:W-:Y:S04]  /*1fb20*/  STS.U16 [R15+UR6+0x6300], R11 ;  /* 0x0063000b0f007988 */ /* 0x000fe80008000406 */
[----:B------:R-:W-:Y:S04]  /*1fb30*/  STS.U16 [R15+UR6+0x8000], R12 ;  /* 0x0080000c0f007988 */ /* 0x000fe80008000406 */
[----:B------:R-:W-:Y:S04]  /*1fb40*/  STS.U16 [R15+UR6+0x8100], R16 ;  /* 0x008100100f007988 */ /* 0x000fe80008000406 */
[----:B------:R-:W-:Y:S04]  /*1fb50*/  STS.U16 [R15+UR6+0x8200], R18 ;  /* 0x008200120f007988 */ /* 0x000fe80008000406 */
[----:B---3--:R0:W-:Y:S04]  /*1fb60*/  STL [R1+0x3fc0], R9 ;  /* 0x003fc00901007387 */ /* 0x0081e80000100800 */
[----:B0-----:R-:W3:Y:S04]  /*1fb70*/  LDL.LU R9, [R1+0x4d8] ;  /* 0x0004d80001097983 */ /* 0x001ee80000300800 */
        /* <DEDUP_REMOVED lines=12> */
[----:B-1----:R-:W3:Y:S04]  /*1fc40*/  LDL.LU R26, [R1+0x330] ;  /* 0x00033000011a7983 */ /* 0x002ee80000300800 */
[----:B------:R-:W3:Y:S04]  /*1fc50*/  LDL.LU R19, [R1+0x32c] ;  /* 0x00032c0001137983 */ /* 0x000ee80000300800 */
[----:B------:R-:W3:Y:S04]  /*1fc60*/  LDL.LU R14, [R1+0x30c] ;  /* 0x00030c00010e7983 */ /* 0x000ee80000300800 */
[----:B------:R-:W3:Y:S04]  /*1fc70*/  LDL.LU R0, [R1+0x2b4] ;  /* 0x0002b40001007983 */ /* 0x000ee80000300800 */
[----:B------:R0:W-:Y:S04]  /*1fc80*/  STS.U16 [R15+UR6+0x4000], R7 ;  /* 0x004000070f007988 */ /* 0x0001e80008000406 */
[----:B------:R-:W3:Y:S04]  /*1fc90*/  LDL.LU R27, [R1+0x2a4] ;  /* 0x0002a400011b7983 */ /* 0x000ee80000300800 */
[----:B------:R1:W-:Y:S04]  /*1fca0*/  STS.U16 [R15+UR6], R23 ;  /* 0x000000170f007988 */ /* 0x0003e80008000406 */
[----:B0-----:R-:W3:Y:S04]  /*1fcb0*/  LDL.LU R7, [R1+0x2a0] ;  /* 0x0002a00001077983 */ /* 0x001ee80000300800 */
[----:B------:R-:W3:Y:S04]  /*1fcc0*/  LDL.LU R25, [R1+0x29c] ;  /* 0x00029c0001197983 */ /* 0x000ee80000300800 */
        /* <DEDUP_REMOVED lines=18> */
[----:B--2---:R1:W-:Y:S04]  /*1fdf0*/  STS.U16 [R15+UR6+0xa300], R28 ;  /* 0x00a3001c0f007988 */ /* 0x0043e80008000406 */
[----:B0-----:R-:W2:Y:S04]  /*1fe00*/  LDL.LU R2, [R1+0x60] ;  /* 0x0000600001027983 */ /* 0x001ea80000300800 */
[----:B----4-:R0:W-:Y:S04]  /*1fe10*/  STS.U16 [R15+UR6+0xc000], R29 ;  /* 0x00c0001d0f007988 */ /* 0x0101e80008000406 */
[----:B-1----:R-:W4:Y:S04]  /*1fe20*/  LDL.LU R28, [R1+0x58] ;  /* 0x00005800011c7983 */ /* 0x002f280000300800 */
[----:B0-----:R-:W2:Y:S04]  /*1fe30*/  LDL.LU R29, [R1+0x50] ;  /* 0x00005000011d7983 */ /* 0x001ea80000300800 */
[----:B---3--:R0:W-:Y:S04]  /*1fe40*/  STS.U16 [R15+UR6+0xc100], R9 ;  /* 0x00c100090f007988 */ /* 0x0081e80008000406 */
[----:B0-----:R-:W3:Y:S04]  /*1fe50*/  LDL.LU R9, [R1+0x3fc0] ;  /* 0x003fc00001097983 */ /* 0x001ee80000300800 */
        /* <DEDUP_REMOVED lines=11> */
[----:B----4-:R-:W-:Y:S04]  /*1ff10*/  STS.U16 [R15+UR6+0x1a000], R28 ;  /* 0x01a0001c0f007988 */ /* 0x010fe80008000406 */
[----:B--2---:R-:W-:Y:S04]  /*1ff20*/  STS.U16 [R15+UR6+0x1a100], R29 ;  /* 0x01a1001d0f007988 */ /* 0x004fe80008000406 */
[----:B------:R-:W-:Y:S04]  /*1ff30*/  STS.U16 [R15+UR6+0x18300], R2 ;  /* 0x018300020f007988 */ /* 0x000fe80008000406 */
[----:B---3--:R0:W-:Y:S04]  /*1ff40*/  STS.U16 [R15+UR6+0xc200], R9 ;  /* 0x00c200090f007988 */ /* 0x0081e80008000406 */
[----:B0-----:R-:W2:Y:S04]  /*1ff50*/  LDL.LU R9, [R1+0x3fbc] ;  /* 0x003fbc0001097983 */ /* 0x001ea80000300800 */
[----:B------:R-:W3:Y:S04]  /*1ff60*/  LDL.LU R10, [R1+0x3fb8] ;  /* 0x003fb800010a7983 */ /* 0x000ee80000300800 */
[----:B------:R-:W4:Y:S04]  /*1ff70*/  LDL.LU R11, [R1+0x3fb4] ;  /* 0x003fb400010b7983 */ /* 0x000f280000300800 */
        /* <DEDUP_REMOVED lines=25> */
[----:B---3--:R-:W-:Y:S04]  /*20110*/  STS.U16 [R15+UR6+0x1e200], R10 ;  /* 0x01e2000a0f007988 */ /* 0x008fe80008000406 */
[----:B----4-:R0:W-:Y:S04]  /*20120*/  STS.U16 [R15+UR6+0x1e100], R11 ;  /* 0x01e1000b0f007988 */ /* 0x0101e80008000406 */
[----:B--2---:R1:W-:Y:S04]  /*20130*/  STS.U16 [R15+UR6+0x1e000], R12 ;  /* 0x01e0000c0f007988 */ /* 0x0043e80008000406 */
[----:B------:R2:W-:Y:S04]  /*20140*/  STS.U16 [R15+UR6+0x1c300], R16 ;  /* 0x01c300100f007988 */ /* 0x0005e80008000406 */
[----:B0-----:R-:W3:Y:S04]  /*20150*/  LDL.LU R11, [R1+0x934] ;  /* 0x00093400010b7983 */ /* 0x001ee80000300800 */
[----:B------:R-:W4:Y:S04]  /*20160*/  LDL.LU R10, [R1+0x93c] ;  /* 0x00093c00010a7983 */ /* 0x000f280000300800 */
[----:B-1----:R-:W4:Y:S04]  /*20170*/  LDL.LU R12, [R1+0x924] ;  /* 0x00092400010c7983 */ /* 0x002f280000300800 */
[----:B------:R0:W-:Y:S04]  /*20180*/  STS.U16 [R15+UR6+0x1c200], R18 ;  /* 0x01c200120f007988 */ /* 0x0001e80008000406 */
[----:B--2---:R-:W2:Y:S04]  /*20190*/  LDL.LU R16, [R1+0x8bc] ;  /* 0x0008bc0001107983 */ /* 0x004ea80000300800 */
[----:B------:R1:W-:Y:S04]  /*201a0*/  STS.U16 [R15+UR6+0x1c100], R20 ;  /* 0x01c100140f007988 */ /* 0x0003e80008000406 */
[----:B0-----:R-:W2:Y:S04]  /*201b0*/  LDL.LU R18, [R1+0x8b4] ;  /* 0x0008b40001127983 */ /* 0x001ea80000300800 */
[----:B------:R0:W-:Y:S04]  /*201c0*/  STS.U16 [R15+UR6+0x1c000], R22 ;  /* 0x01c000160f007988 */ /* 0x0001e80008000406 */
[----:B-1----:R-:W2:Y:S04]  /*201d0*/  LDL.LU R20, [R1+0x8ac] ;  /* 0x0008ac0001147983 */ /* 0x002ea80000300800 */
[----:B------:R-:W-:Y:S04]  /*201e0*/  STS.U16 [R15+UR6+0x1a300], R24 ;  /* 0x01a300180f007988 */ /* 0x000fe80008000406 */
[----:B------:R1:W-:Y:S04]  /*201f0*/  STS.U16 [R15+UR6+0x1e300], R9 ;  /* 0x01e300090f007988 */ /* 0x0003e80008000406 */
[----:B0-----:R-:W2:Y:S04]  /*20200*/  LDL.LU R22, [R1+0x8a4] ;  /* 0x0008a40001167983 */ /* 0x001ea80000300800 */
[----:B------:R0:W-:Y:S01]  /*20210*/  STS.U16 [R15+UR6+0x1a200], R26 ;  /* 0x01a2001a0f007988 */ /* 0x0001e20008000406 */
[----:B-1----:R-:W-:-:S03]  /*20220*/  LOP3.LUT R9, R15, 0x10, RZ, 0x3c, !PT ;  /* 0x000000100f097812 */ /* 0x002fc600078e3cff */
[----:B------:R-:W2:Y:S04]  /*20230*/  LDL.LU R24, [R1+0x83c] ;  /* 0x00083c0001187983 */ /* 0x000ea80000300800 */
[----:B0-----:R-:W2:Y:S04]  /*20240*/  LDL.LU R26, [R1+0x834] ;  /* 0x00083400011a7983 */ /* 0x001ea80000300800 */
[----:B------:R-:W2:Y:S04]  /*20250*/  LDL.LU R19, [R1+0x82c] ;  /* 0x00082c0001137983 */ /* 0x000ea80000300800 */
[----:B------:R-:W2:Y:S04]  /*20260*/  LDL.LU R14, [R1+0x824] ;  /* 0x00082400010e7983 */ /* 0x000ea80000300800 */
[----:B------:R-:W2:Y:S04]  /*20270*/  LDL.LU R0, [R1+0x7bc] ;  /* 0x0007bc0001007983 */ /* 0x000ea80000300800 */
[----:B------:R0:W-:Y:S04]  /*20280*/  STS.U16 [R9+UR6+0x400], R7 ;  /* 0x0004000709007988 */ /* 0x0001e80008000406 */
[----:B------:R-:W2:Y:S04]  /*20290*/  LDL.LU R27, [R1+0x7b4] ;  /* 0x0007b400011b7983 */ /* 0x000ea80000300800 */
        /* <DEDUP_REMOVED lines=8> */
[----:B------:R0:W-:Y:S04]  /*20320*/  STS.U16 [R9+UR6+0x500], R8 ;  /* 0x0005000809007988 */ /* 0x0001e80008000406 */
[----:B------:R-:W2:Y:S04]  /*20330*/  LDL.LU R6, [R1+0x4a4] ;  /* 0x0004a40001067983 */ /* 0x000ea80000300800 */
[----:B0-----:R-:W2:Y:S04]  /*20340*/  LDL.LU R8, [R1+0x4a0] ;  /* 0x0004a00001087983 */ /* 0x001ea80000300800 */
[----:B------:R0:W-:Y:S04]  /*20350*/  STS.U16 [R9+UR6+0x600], R28 ;  /* 0x0006001c09007988 */ /* 0x0001e80008000406 */
[----:B------:R-:W2:Y:S04]  /*20360*/  LDL.LU R3, [R1+0x424] ;  /* 0x0004240001037983 */ /* 0x000ea80000300800 */
[----:B------:R1:W-:Y:S04]  /*20370*/  STS.U16 [R9+UR6+0x700], R29 ;  /* 0x0007001d09007988 */ /* 0x0003e80008000406 */
[----:B0-----:R-:W2:Y:S04]  /*20380*/  LDL.LU R28, [R1+0x420] ;  /* 0x00042000011c7983 */ /* 0x001ea80000300800 */
[----:B-1----:R-:W2:Y:S04]  /*20390*/  LDL.LU R29, [R1+0x41c] ;  /* 0x00041c00011d7983 */ /* 0x002ea80000300800 */
[----:B------:R0:W-:Y:S04]  /*203a0*/  STS.U16 [R9+UR6+0x2600], R2 ;  /* 0x0026000209007988 */ /* 0x0001e80008000406 */
[----:B0-----:R-:W2:Y:S04]  /*203b0*/  LDL.LU R2, [R1+0x3fc] ;  /* 0x0003fc0001027983 */ /* 0x001ea80000300800 */
[----:B---3--:R-:W-:Y:S04]  /*203c0*/  STS.U16 [R9+UR6+0x2500], R11 ;  /* 0x0025000b09007988 */ /* 0x008fe80008000406 */
[----:B----4-:R-:W-:Y:S04]  /*203d0*/  STS.U16 [R9+UR6+0x2400], R10 ;  /* 0x0024000a09007988 */ /* 0x010fe80008000406 */
[----:B------:R-:W-:Y:S04]  /*203e0*/  STS.U16 [R9+UR6+0x2700], R12 ;  /* 0x0027000c09007988 */ /* 0x000fe80008000406 */
[----:B--2---:R-:W-:Y:S04]  /*203f0*/  STS.U16 [R9+UR6+0x4400], R16 ;  /* 0x0044001009007988 */ /* 0x004fe80008000406 */
[----:B------:R-:W-:Y:S04]  /*20400*/  STS.U16 [R9+UR6+0x4500], R18 ;  /* 0x0045001209007988 */ /* 0x000fe80008000406 */
[----:B------:R-:W-:Y:S04]  /*20410*/  STS.U16 [R9+UR6+0x4600], R20 ;  /* 0x0046001409007988 */ /* 0x000fe80008000406 */
[----:B------:R-:W-:Y:S04]  /*20420*/  STS.U16 [R9+UR6+0x4700], R22 ;  /* 0x0047001609007988 */ /* 0x000fe80008000406 */
[----:B------:R-:W-:Y:S04]  /*20430*/  STS.U16 [R9+UR6+0x6400], R24 ;  /* 0x0064001809007988 */ /* 0x000fe80008000406 */
[----:B------:R-:W-:Y:S04]  /*20440*/  STS.U16 [R9+UR6+0x6500], R26 ;  /* 0x0065001a09007988 */ /* 0x000fe80008000406 */
[----:B------:R0:W-:Y:S04]  /*20450*/  STS.U16 [R9+UR6+0x8600], R7 ;  /* 0x0086000709007988 */ /* 0x0001e80008000406 */
[----:B0-----:R-:W2:Y:S04]  /*20460*/  LDL.LU R7, [R1+0x3b4] ;  /* 0x0003b40001077983 */ /* 0x001ea80000300800 */
[----:B------:R-:W-:Y:S04]  /*20470*/  STS.U16 [R9+UR6+0x6600], R19 ;  /* 0x0066001309007988 */ /* 0x000fe80008000406 */
[----:B------:R0:W-:Y:S04]  /*20480*/  STS.U16 [R9+UR6+0xc600], R6 ;  /* 0x00c6000609007988 */ /* 0x0001e80008000406 */
[----:B------:R1:W-:Y:S04]  /*20490*/  STS.U16 [R9+UR6+0xc700], R8 ;  /* 0x00c7000809007988 */ /* 0x0003e80008000406 */
[----:B0-----:R-:W3:Y:S04]  /*204a0*/  LDL.LU R6, [R1+0x38c] ;  /* 0x00038c0001067983 */ /* 0x001ee80000300800 */
[----:B-1----:R-:W4:Y:S04]  /*204b0*/  LDL.LU R8, [R1+0x388] ;  /* 0x0003880001087983 */ /* 0x002f280000300800 */
[----:B------:R0:W-:Y:S04]  /*204c0*/  STS.U16 [R9+UR6+0xe500], R28 ;  /* 0x00e5001c09007988 */ /* 0x0001e80008000406 */
[----:B------:R1:W-:Y:S04]  /*204d0*/  STS.U16 [R9+UR6+0xe600], R29 ;  /* 0x00e6001d09007988 */ /* 0x0003e80008000406 */
[----:B0-----:R-:W4:Y:S04]  /*204e0*/  LDL.LU R28, [R1+0x384] ;  /* 0x00038400011c7983 */ /* 0x001f280000300800 */
[----:B-1----:R-:W4:Y:S04]  /*204f0*/  LDL.LU R29, [R1+0x31c] ;  /* 0x00031c00011d7983 */ /* 0x002f280000300800 */
        /* <DEDUP_REMOVED lines=16> */
[----:B------:R0:W-:Y:S04]  /*20600*/  STS.U16 [R9+UR6+0x8500], R27 ;  /* 0x0085001b09007988 */ /* 0x0001e80008000406 */
[----:B------:R1:W-:Y:S04]  /*20610*/  STS.U16 [R9+UR6+0x8700], R25 ;  /* 0x0087001909007988 */ /* 0x0003e80008000406 */
[----:B------:R1:W-:Y:S04]  /*20620*/  STS.U16 [R9+UR6+0xa400], R23 ;  /* 0x00a4001709007988 */ /* 0x0003e80008000406 */
[----:B0-----:R-:W4:Y:S04]  /*20630*/  LDL.LU R27, [R1+0x13c] ;  /* 0x00013c00011b7983 */ /* 0x001f280000300800 */
[----:B-1----:R-:W4:Y:S04]  /*20640*/  LDL.LU R25, [R1+0x134] ;  /* 0x0001340001197983 */ /* 0x002f280000300800 */
[----:B------:R0:W-:Y:S04]  /*20650*/  STS.U16 [R9+UR6+0xa500], R21 ;  /* 0x00a5001509007988 */ /* 0x0001e80008000406 */
[----:B------:R-:W4:Y:S04]  /*20660*/  LDL.LU R23, [R1+0x130] ;  /* 0x0001300001177983 */ /* 0x000f280000300800 */
[----:B------:R1:W-:Y:S04]  /*20670*/  STS.U16 [R9+UR6+0xa600], R17 ;  /* 0x00a6001109007988 */ /* 0x0003e80008000406 */
[----:B0-----:R-:W4:Y:S04]  /*20680*/  LDL.LU R21, [R1+0x12c] ;  /* 0x00012c0001157983 */ /* 0x001f280000300800 */
[----:B------:R0:W-:Y:S04]  /*20690*/  STS.U16 [R9+UR6+0xa700], R13 ;  /* 0x00a7000d09007988 */ /* 0x0001e80008000406 */
[----:B-1----:R-:W4:Y:S04]  /*206a0*/  LDL.LU R17, [R1+0x124] ;  /* 0x0001240001117983 */ /* 0x002f280000300800 */
[----:B------:R1:W-:Y:S04]  /*206b0*/  STS.U16 [R9+UR6+0xc400], R4 ;  /* 0x00c4000409007988 */ /* 0x0003e80008000406 */
[----:B0-----:R-:W4:Y:S04]  /*206c0*/  LDL.LU R13, [R1+0x11c] ;  /* 0x00011c00010d7983 */ /* 0x001f280000300800 */
[----:B------:R0:W-:Y:S04]  /*206d0*/  STS.U16 [R9+UR6+0xe400], R3 ;  /* 0x00e4000309007988 */ /* 0x0001e80008000406 */
[----:B-1----:R-:W4:Y:S04]  /*206e0*/  LDL.LU R4, [R1+0xb4] ;  /* 0x0000b40001047983 */ /* 0x002f280000300800 */
[----:B------:R-:W-:Y:S04]  /*206f0*/  STS.U16 [R9+UR6+0xc500], R5 ;  /* 0x00c5000509007988 */ /* 0x000fe80008000406 */
[----:B0-----:R-:W4:Y:S04]  /*20700*/  LDL.LU R3, [R1+0xac] ;  /* 0x0000ac0001037983 */ /* 0x001f280000300800 */
[----:B--2---:R0:W-:Y:S04]  /*20710*/  STS.U16 [R9+UR6+0x10400], R7 ;  /* 0x0104000709007988 */ /* 0x0041e80008000406 */
[----:B0-----:R-:W2:Y:S04]  /*20720*/  LDL.LU R7, [R1+0xa4] ;  /* 0x0000a40001077983 */ /* 0x001ea80000300800 */
[----:B------:R-:W2:Y:S04]  /*20730*/  LDL.LU R5, [R1+0x9c] ;  /* 0x00009c0001057983 */ /* 0x000ea80000300800 */
[----:B---3--:R0:W-:Y:S04]  /*20740*/  STS.U16 [R9+UR6+0x10500], R6 ;  /* 0x0105000609007988 */ /* 0x0081e80008000406 */
[----:B----4-:R1:W-:Y:S04]  /*20750*/  STS.U16 [R9+UR6+0x10600], R8 ;  /* 0x0106000809007988 */ /* 0x0103e80008000406 */
[----:B0-----:R-:W3:Y:S04]  /*20760*/  LDL.LU R6, [R1+0x3c] ;  /* 0x00003c0001067983 */ /* 0x001ee80000300800 */
[----:B-1----:R-:W4:Y:S04]  /*20770*/  LDL.LU R8, [R1+0x34] ;  /* 0x0000340001087983 */ /* 0x002f280000300800 */
[----:B------:R0:W-:Y:S04]  /*20780*/  STS.U16 [R9+UR6+0x10700], R28 ;  /* 0x0107001c09007988 */ /* 0x0001e80008000406 */
[----:B------:R1:W-:Y:S04]  /*20790*/  STS.U16 [R9+UR6+0x12400], R29 ;  /* 0x0124001d09007988 */ /* 0x0003e80008000406 */
[----:B0-----:R-:W4:Y:S04]  /*207a0*/  LDL.LU R28, [R1+0x3f94] ;  /* 0x003f9400011c7983 */ /* 0x001f280000300800 */
[----:B-1----:R-:W4:Y:S04]  /*207b0*/  LDL.LU R29, [R1+0x3f90] ;  /* 0x003f9000011d7983 */ /* 0x002f280000300800 */
[----:B------:R0:W-:Y:S04]  /*207c0*/  STS.U16 [R9+UR6+0x18500], R2 ;  /* 0x0185000209007988 */ /* 0x0001e80008000406 */
[----:B0-----:R-:W4:Y:S04]  /*207d0*/  LDL.LU R2, [R1+0x9b8] ;  /* 0x0009b80001027983 */ /* 0x001f280000300800 */
[----:B------:R0:W-:Y:S02]  /*207e0*/  STS.U16 [R9+UR6+0x12500], R12 ;  /* 0x0125000c09007988 */ /* 0x0001e40008000406 */
[----:B0-----:R-:W0:Y:S02]  /*207f0*/  S2R R12, SR_TID.X ;  /* 0x00000000000c7919 */ /* 0x001e240000002100 */
[----:B------:R0:W-:Y:S04]  /*20800*/  STS.U16 [R9+UR6+0x12600], R10 ;  /* 0x0126000a09007988 */ /* 0x0001e80008000406 */
[----:B------:R1:W-:Y:S04]  /*20810*/  STS.U16 [R9+UR6+0x12700], R11 ;  /* 0x0127000b09007988 */ /* 0x0003e80008000406 */
[----:B------:R0:W-:Y:S04]  /*20820*/  STS.U16 [R9+UR6+0x14400], R16 ;  /* 0x0144001009007988 */ /* 0x0001e80008000406 */
[----:B------:R-:W-:Y:S04]  /*20830*/  STS.U16 [R9+UR6+0x14500], R18 ;  /* 0x0145001209007988 */ /* 0x000fe80008000406 */
[----:B------:R-:W-:Y:S04]  /*20840*/  STS.U16 [R9+UR6+0x14600], R20 ;  /* 0x0146001409007988 */ /* 0x000fe80008000406 */
[----:B------:R-:W-:Y:S01]  /*20850*/  STS.U16 [R9+UR6+0x14700], R22 ;  /* 0x0147001609007988 */ /* 0x000fe20008000406 */
[----:B0-----:R-:W-:-:S02]  /*20860*/  SHF.L.U32 R10, R12, 0x3, RZ ;  /* 0x000000030c0a7819 */ /* 0x001fc400000006ff */
[----:B-1----:R-:W-:Y:S02]  /*20870*/  LOP3.LUT R11, R12, 0x7, RZ, 0xc0, !PT ;  /* 0x000000070c0b7812 */ /* 0x002fe400078ec0ff */
[----:B------:R-:W-:Y:S01]  /*20880*/  LOP3.LUT R10, R10, 0x30, RZ, 0xc0, !PT ;  /* 0x000000300a0a7812 */ /* 0x000fe200078ec0ff */
[----:B------:R-:W-:Y:S04]  /*20890*/  STS.U16 [R9+UR6+0x16400], R24 ;  /* 0x0164001809007988 */ /* 0x000fe80008000406 */
[----:B------:R0:W-:Y:S01]  /*208a0*/  STS.U16 [R9+UR6+0x1c500], R3 ;  /* 0x01c5000309007988 */ /* 0x0001e20008000406 */
[----:B------:R-:W-:-:S03]  /*208b0*/  IMAD.SHL.U32 R16, R11, 0x10, RZ ;  /* 0x000000100b107824 */ /* 0x000fc600078e00ff */
[----:B------:R-:W-:Y:S04]  /*208c0*/  STS.U16 [R9+UR6+0x16500], R26 ;  /* 0x0165001a09007988 */ /* 0x000fe80008000406 */
[----:B0-----:R-:W4:Y:S04]  /*208d0*/  LDL.LU R3, [R1+0x9b0] ;  /* 0x0009b00001037983 */ /* 0x001f280000300800 */
        /* <DEDUP_REMOVED lines=11> */
[----:B------:R-:W-:Y:S04]  /*20990*/  STS.U16 [R9+UR6+0x1c700], R5 ;  /* 0x01c7000509007988 */ /* 0x000fe80008000406 */
[----:B0-----:R-:W2:Y:S04]  /*209a0*/  LDL.LU R7, [R1+0x9a8] ;  /* 0x0009a80001077983 */ /* 0x001ea80000300800 */
[----:B---3--:R-:W-:Y:S04]  /*209b0*/  STS.U16 [R9+UR6+0x1e400], R6 ;  /* 0x01e4000609007988 */ /* 0x008fe80008000406 */
[----:B----4-:R0:W-:Y:S04]  /*209c0*/  STS.U16 [R9+UR6+0x1e500], R8 ;  /* 0x01e5000809007988 */ /* 0x0101e80008000406 */
[----:B0-----:R-:W3:Y:S04]  /*209d0*/  LDL.LU R8, [R1+0x9a0] ;  /* 0x0009a00001087983 */ /* 0x001ee80000300800 */
[----:B------:R-:W-:Y:S04]  /*209e0*/  STS.U16 [R9+UR6+0x1e700], R28 ;  /* 0x01e7001c09007988 */ /* 0x000fe80008000406 */
[----:B------:R0:W-:Y:S02]  /*209f0*/  STS.U16 [R9+UR6+0x1e600], R29 ;  /* 0x01e6001d09007988 */ /* 0x0001e40008000406 */
[----:B0-----:R-:W-:-:S02]  /*20a00*/  LEA R9, R11, R10, 0x6 ;  /* 0x0000000a0b097211 */ /* 0x001fc400078e30ff */
[----:B------:R-:W-:-:S04]  /*20a10*/  SHF.L.U32 R10, R12, 0x1, RZ ;  /* 0x000000010c0a7819 */ /* 0x000fc800000006ff */
[--C-:B------:R-:W-:Y:S02]  /*20a20*/  LOP3.LUT R9, R9, 0x10, R10.reuse, 0x78, !PT ;  /* 0x0000001009097812 */ /* 0x100fe400078e780a */
[----:B------:R-:W-:Y:S02]  /*20a30*/  LOP3.LUT R10, R16, 0x30, R10, 0x78, !PT ;  /* 0x00000030100a7812 */ /* 0x000fe400078e780a */
[C---:B------:R-:W-:Y:S02]  /*20a40*/  LOP3.LUT R16, R12.reuse, 0x60, RZ, 0xc0, !PT ;  /* 0x000000600c107812 */ /* 0x040fe400078ec0ff */
[----:B------:R-:W-:-:S04]  /*20a50*/  LOP3.LUT R12, R12, 0x10, RZ, 0xc0, !PT ;  /* 0x000000100c0c7812 */ /* 0x000fc800078ec0ff */
[----:B------:R-:W-:Y:S02]  /*20a60*/  LEA R29, R12, R9, 0x5 ;  /* 0x000000090c1d7211 */ /* 0x000fe400078e28ff */
[----:B------:R-:W-:-:S05]  /*20a70*/  LOP3.LUT R9, R15, 0x20, RZ, 0x3c, !PT ;  /* 0x000000200f097812 */ /* 0x000fca00078e3cff */
[----:B------:R0:W-:Y:S04]  /*20a80*/  STS.U16 [R9+UR6+0x800], R2 ;  /* 0x0008000209007988 */ /* 0x0001e80008000406 */
[----:B0-----:R-:W4:Y:S01]  /*20a90*/  LDL.LU R2, [R1+0x938] ;  /* 0x0009380001027983 */ /* 0x001f220000300800 */
[----:B------:R-:W-:-:S03]  /*20aa0*/  LEA R11, R11, R16, 0x2 ;  /* 0x000000100b0b7211 */ /* 0x000fc600078e10ff */
[----:B------:R-:W4:Y:S01]  /*20ab0*/  LDL.LU R13, [R1+0x930] ;  /* 0x00093000010d7983 */ /* 0x000f220000300800 */
[----:B------:R-:W-:-:S03]  /*20ac0*/  LEA R28, R11, R10, 0x8 ;  /* 0x0000000a0b1c7211 */ /* 0x000fc600078e40ff */
[----:B------:R-:W4:Y:S04]  /*20ad0*/  LDL.LU R4, [R1+0x928] ;  /* 0x0009280001047983 */ /* 0x000f280000300800 */
[----:B------:R-:W4:Y:S04]  /*20ae0*/  LDL.LU R5, [R1+0x920] ;  /* 0x0009200001057983 */ /* 0x000f280000300800 */
[----:B------:R-:W-:Y:S04]  /*20af0*/  STL [R1+0x130], R28 ;  /* 0x0001301c01007387 */ /* 0x000fe80000100800 */
[----:B------:R0:W-:Y:S04]  /*20b00*/  STL [R1+0x3f14], R28 ;  /* 0x003f141c01007387 */ /* 0x0001e80000100800 */
[----:B------:R-:W-:Y:S04]  /*20b10*/  STL [R1+0x134], R29 ;  /* 0x0001341d01007387 */ /* 0x000fe80000100800 */
[----:B------:R-:W-:Y:S04]  /*20b20*/  STL [R1+0x3f18], R29 ;  /* 0x003f181d01007387 */ /* 0x000fe80000100800 */
[----:B0-----:R-:W4:Y:S04]  /*20b30*/  LDL.LU R28, [R1+0x8b8] ;  /* 0x0008b800011c7983 */ /* 0x001f280000300800 */
        /* <DEDUP_REMOVED lines=19> */
[----:B0-----:R-:W4:Y:S04]  /*20c70*/  LDL.LU R3, [R1+0x4c0] ;  /* 0x0004c00001037983 */ /* 0x001f280000300800 */
[----:B--2---:R0:W-:Y:S04]  /*20c80*/  STS.U16 [R9+UR6+0xa00], R7 ;  /* 0x000a000709007988 */ /* 0x0041e80008000406 */
[----:B0-----:R-:W2:Y:S04]  /*20c90*/  LDL.LU R7, [R1+0x42c] ;  /* 0x00042c0001077983 */ /* 0x001ea80000300800 */
[----:B---3--:R0:W-:Y:S04]  /*20ca0*/  STS.U16 [R9+UR6+0xb00], R8 ;  /* 0x000b000809007988 */ /* 0x0081e80008000406 */
[----:B0-----:R-:W3:Y:S04]  /*20cb0*/  LDL.LU R8, [R1+0x428] ;  /* 0x0004280001087983 */ /* 0x001ee80000300800 */
[----:B----4-:R0:W-:Y:S04]  /*20cc0*/  STS.U16 [R9+UR6+0x2800], R2 ;  /* 0x0028000209007988 */ /* 0x0101e80008000406 */
[----:B0-----:R-:W4:Y:S04]  /*20cd0*/  LDL.LU R2, [R1+0x410] ;  /* 0x0004100001027983 */ /* 0x001f280000300800 */
[----:B------:R0:W-:Y:S04]  /*20ce0*/  STS.U16 [R9+UR6+0x2900], R13 ;  /* 0x0029000d09007988 */ /* 0x0001e80008000406 */
[----:B------:R1:W-:Y:S04]  /*20cf0*/  STS.U16 [R9+UR6+0x2a00], R4 ;  /* 0x002a000409007988 */ /* 0x0003e80008000406 */
[----:B------:R1:W-:Y:S04]  /*20d00*/  STS.U16 [R9+UR6+0x2b00], R5 ;  /* 0x002b000509007988 */ /* 0x0003e80008000406 */
[----:B0-----:R-:W4:Y:S04]  /*20d10*/  LDL.LU R13, [R1+0x40c] ;  /* 0x00040c00010d7983 */ /* 0x001f280000300800 */
[----:B-1----:R-:W4:Y:S04]  /*20d20*/  LDL.LU R4, [R1+0x3a0] ;  /* 0x0003a00001047983 */ /* 0x002f280000300800 */
[----:B------:R-:W4:Y:S04]  /*20d30*/  LDL.LU R5, [R1+0x39c] ;  /* 0x00039c0001057983 */ /* 0x000f280000300800 */
[----:B------:R0:W-:Y:S04]  /*20d40*/  STS.U16 [R9+UR6+0xca00], R6 ;  /* 0x00ca000609007988 */ /* 0x0001e80008000406 */
[----:B------:R1:W-:Y:S04]  /*20d50*/  STS.U16 [R9+UR6+0xcb00], R3 ;  /* 0x00cb000309007988 */ /* 0x0003e80008000406 */
[----:B0-----:R-:W4:Y:S04]  /*20d60*/  LDL.LU R6, [R1+0x398] ;  /* 0x0003980001067983 */ /* 0x001f280000300800 */
[----:B-1----:R-:W4:Y:S04]  /*20d70*/  LDL.LU R3, [R1+0x394] ;  /* 0x0003940001037983 */ /* 0x002f280000300800 */
        /* <DEDUP_REMOVED lines=51> */
[----:B--2---:R0:W-:Y:S04]  /*210b0*/  STS.U16 [R9+UR6+0x12800], R7 ;  /* 0x0128000709007988 */ /* 0x0041e80008000406 */
[----:B-1----:R-:W2:Y:S04]  /*210c0*/  LDL.LU R3, [R1+0x20] ;  /* 0x0000200001037983 */ /* 0x002ea80000300800 */
[----:B0-----:R-:W2:Y:S04]  /*210d0*/  LDL.LU R7, [R1+0x1c] ;  /* 0x00001c0001077983 */ /* 0x001ea80000300800 */
[----:B---3--:R0:W-:Y:S04]  /*210e0*/  STS.U16 [R9+UR6+0x12900], R8 ;  /* 0x0129000809007988 */ /* 0x0081e80008000406 */
[----:B0-----:R-:W3:Y:S04]  /*210f0*/  LDL.LU R8, [R1+0x18] ;  /* 0x0000180001087983 */ /* 0x001ee80000300800 */
[----:B----4-:R0:W-:Y:S04]  /*21100*/  STS.U16 [R9+UR6+0x12a00], R2 ;  /* 0x012a000209007988 */ /* 0x0101e80008000406 */
[----:B0-----:R-:W4:Y:S04]  /*21110*/  LDL.LU R2, [R1+0x99c] ;  /* 0x00099c0001027983 */ /* 0x001f280000300800 */
[----:B------:R-:W-:Y:S04]  /*21120*/  STL [R1+0x3f8c], R15 ;  /* 0x003f8c0f01007387 */ /* 0x000fe80000100800 */
[----:B------:R-:W-:Y:S04]  /*21130*/  STS.U16 [R9+UR6+0x12b00], R28 ;  /* 0x012b001c09007988 */ /* 0x000fe80008000406 */
[----:B------:R-:W-:Y:S04]  /*21140*/  STS.U16 [R9+UR6+0x14800], R12 ;  /* 0x0148000c09007988 */ /* 0x000fe80008000406 */
[----:B------:R-:W-:Y:S04]  /*21150*/  STS.U16 [R9+UR6+0x14900], R11 ;  /* 0x0149000b09007988 */ /* 0x000fe80008000406 */
[----:B------:R0:W-:Y:S04]  /*21160*/  STS.U16 [R9+UR6+0x14a00], R10 ;  /* 0x014a000a09007988 */ /* 0x0001e80008000406 */
[----:B------:R-:W-:Y:S01]  /*21170*/  STS.U16 [R9+UR6+0x14b00], R16 ;  /* 0x014b001009007988 */ /* 0x000fe20008000406 */
[----:B0-----:R-:W-:-:S03]  /*21180*/  LOP3.LUT R10, R15, 0x30, RZ, 0x3c, !PT ;  /* 0x000000300f0a7812 */ /* 0x001fc600078e3cff */
        /* <DEDUP_REMOVED lines=16> */
[----:B------:R1:W-:Y:S04]  /*21290*/  STS.U16 [R9+UR6+0x1e800], R6 ;  /* 0x01e8000609007988 */ /* 0x0003e80008000406 */
[----:B0-----:R-:W4:Y:S04]  /*212a0*/  LDL.LU R5, [R1+0x998] ;  /* 0x0009980001057983 */ /* 0x001f280000300800 */
[----:B--2---:R0:W-:Y:S04]  /*212b0*/  STS.U16 [R9+UR6+0x1e900], R3 ;  /* 0x01e9000309007988 */ /* 0x0041e80008000406 */
[----:B-1----:R-:W2:Y:S04]  /*212c0*/  LDL.LU R6, [R1+0x994] ;  /* 0x0009940001067983 */ /* 0x002ea80000300800 */
[----:B------:R-:W-:Y:S04]  /*212d0*/  STS.U16 [R9+UR6+0x1ea00], R7 ;  /* 0x01ea000709007988 */ /* 0x000fe80008000406 */
[----:B0-----:R-:W2:Y:S04]  /*212e0*/  LDL.LU R3, [R1+0x990] ;  /* 0x0009900001037983 */ /* 0x001ea80000300800 */
[----:B---3--:R0:W-:Y:S04]  /*212f0*/  STS.U16 [R9+UR6+0x1eb00], R8 ;  /* 0x01eb000809007988 */ /* 0x0081e80008000406 */
        /* <DEDUP_REMOVED lines=23> */
[----:B----4-:R0:W-:Y:S04]  /*21470*/  STS.U16 [R10+UR6+0xc00], R2 ;  /* 0x000c00020a007988 */ /* 0x0101e80008000406 */
[----:B------:R-:W4:Y:S04]  /*21480*/  LDL.LU R8, [R1+0x484] ;  /* 0x0004840001087983 */ /* 0x000f280000300800 */
[----:B0-----:R-:W4:Y:S04]  /*21490*/  LDL.LU R2, [R1+0x408] ;  /* 0x0004080001027983 */ /* 0x001f280000300800 */
[----:B------:R0:W-:Y:S04]  /*214a0*/  STS.U16 [R10+UR6+0xd00], R5 ;  /* 0x000d00050a007988 */ /* 0x0001e80008000406 */
[----:B--2---:R1:W-:Y:S04]  /*214b0*/  STS.U16 [R10+UR6+0xe00], R6 ;  /* 0x000e00060a007988 */ /* 0x0043e80008000406 */
[----:B0-----:R-:W2:Y:S04]  /*214c0*/  LDL.LU R5, [R1+0x404] ;  /* 0x0004040001057983 */ /* 0x001ea80000300800 */
[----:B------:R0:W-:Y:S04]  /*214d0*/  STS.U16 [R10+UR6+0xf00], R3 ;  /* 0x000f00030a007988 */ /* 0x0001e80008000406 */
[----:B-1----:R-:W2:Y:S04]  /*214e0*/  LDL.LU R6, [R1+0x400] ;  /* 0x0004000001067983 */ /* 0x002ea80000300800 */
[----:B0-----:R-:W2:Y:S04]  /*214f0*/  LDL.LU R3, [R1+0x3f4] ;  /* 0x0003f40001037983 */ /* 0x001ea80000300800 */
[----:B---3--:R-:W-:Y:S04]  /*21500*/  STS.U16 [R10+UR6+0x2c00], R9 ;  /* 0x002c00090a007988 */ /* 0x008fe80008000406 */
[----:B------:R-:W-:Y:S04]  /*21510*/  STS.U16 [R10+UR6+0x2d00], R15 ;  /* 0x002d000f0a007988 */ /* 0x000fe80008000406 */
[----:B------:R-:W-:Y:S04]  /*21520*/  STS.U16 [R10+UR6+0x2e00], R29 ;  /* 0x002e001d0a007988 */ /* 0x000fe80008000406 */
[----:B------:R-:W-:Y:S04]  /*21530*/  STS.U16 [R10+UR6+0x2f00], R28 ;  /* 0x002f001c0a007988 */ /* 0x000fe80008000406 */
[----:B------:R0:W-:Y:S04]  /*21540*/  STS.U16 [R10+UR6+0xce00], R7 ;  /* 0x00ce00070a007988 */ /* 0x0001e80008000406 */
[----:B----4-:R1:W-:Y:S04]  /*21550*/  STS.U16 [R10+UR6+0xcf00], R8 ;  /* 0x00cf00080a007988 */ /* 0x0103e80008000406 */
[----:B0-----:R-:W3:Y:S04]  /*21560*/  LDL.LU R7, [R1+0x390] ;  /* 0x0003900001077983 */ /* 0x001ee80000300800 */
[----:B------:R0:W-:Y:S04]  /*21570*/  STS.U16 [R10+UR6+0xec00], R2 ;  /* 0x00ec00020a007988 */ /* 0x0001e80008000406 */
[----:B-1----:R-:W4:Y:S04]  /*21580*/  LDL.LU R8, [R1+0x380] ;  /* 0x0003800001087983 */ /* 0x002f280000300800 */
[----:B0-----:R-:W4:Y:S04]  /*21590*/  LDL.LU R2, [R1+0x37c] ;  /* 0x00037c0001027983 */ /* 0x001f280000300800 */
        /* <DEDUP_REMOVED lines=41> */
[----:B------:R1:W-:Y:S04]  /*21830*/  STS.U16 [R10+UR6+0xee00], R6 ;  /* 0x00ee00060a007988 */ /* 0x0003e80008000406 */
[----:B0-----:R-:W2:Y:S04]  /*21840*/  LDL.LU R5, [R1+0x90] ;  /* 0x0000900001057983 */ /* 0x001ea80000300800 */
[----:B------:R0:W-:Y:S04]  /*21850*/  STS.U16 [R10+UR6+0xef00], R3 ;  /* 0x00ef00030a007988 */ /* 0x0001e80008000406 */
[----:B-1----:R-:W2:Y:S04]  /*21860*/  LDL.LU R6, [R1+0x8c] ;  /* 0x00008c0001067983 */ /* 0x002ea80000300800 */
[----:B0-----:R-:W2:Y:S04]  /*21870*/  LDL.LU R3, [R1+0x88] ;  /* 0x0000880001037983 */ /* 0x001ea80000300800 */
[----:B---3--:R0:W-:Y:S04]  /*21880*/  STS.U16 [R10+UR6+0x10c00], R7 ;  /* 0x010c00070a007988 */ /* 0x0081e80008000406 */
[----:B----4-:R1:W-:Y:S04]  /*21890*/  STS.U16 [R10+UR6+0x10d00], R8 ;  /* 0x010d00080a007988 */ /* 0x0103e80008000406 */
[----:B0-----:R-:W3:Y:S04]  /*218a0*/  LDL.LU R7, [R1+0x14] ;  /* 0x0000140001077983 */ /* 0x001ee80000300800 */
[----:B------:R0:W-:Y:S04]  /*218b0*/  STS.U16 [R10+UR6+0x10e00], R2 ;  /* 0x010e00020a007988 */ /* 0x0001e80008000406 */
[----:B-1----:R-:W4:Y:S04]  /*218c0*/  LDL.LU R8, [R1+0x10] ;  /* 0x0000100001087983 */ /* 0x002f280000300800 */
[----:B------:R1:W-:Y:S04]  /*218d0*/  STS.U16 [R10+UR6+0x10f00], R15 ;  /* 0x010f000f0a007988 */ /* 0x0003e80008000406 */
[----:B0-----:R-:W2:Y:S04]  /*218e0*/  LDL.LU R2, [R1+0xc] ;  /* 0x00000c0001027983 */ /* 0x001ea80000300800 */
[----:B-1----:R-:W2:Y:S04]  /*218f0*/  LDL.LU R15, [R1+0x3f8c] ;  /* 0x003f8c00010f7983 */ /* 0x002ea80000300800 */
[----:B------:R2:W-:Y:S02]  /*21900*/  STS.U16 [R10+UR6+0x12c00], R9 ;  /* 0x012c00090a007988 */ /* 0x0005e40008000406 */
[----:B--2---:R-:W-:-:S05]  /*21910*/  LOP3.LUT R9, R15, 0x40, RZ, 0x3c, !PT ;  /* 0x000000400f097812 */ /* 0x004fca00078e3cff */
[----:B------:R0:W-:Y:S04]  /*21920*/  STL [R1+0x3f88], R9 ;  /* 0x003f880901007387 */ /* 0x0001e80000100800 */
[----:B------:R1:W-:Y:S04]  /*21930*/  STL [R1+0x3f74], R15 ;  /* 0x003f740f01007387 */ /* 0x0003e80000100800 */
[----:B0-----:R-:W2:Y:S04]  /*21940*/  LDL.LU R9, [R1+0x8] ;  /* 0x0000080001097983 */ /* 0x001ea80000300800 */
[----:B-1----:R-:W2:Y:S04]  /*21950*/  LDL.LU R15, [R1+0x980] ;  /* 0x00098000010f7983 */ /* 0x002ea80000300800 */
[----:B--2---:R0:W-:Y:S04]  /*21960*/  STL [R1+0x3f80], R15 ;  /* 0x003f800f01007387 */ /* 0x0041e80000100800 */
        /* <DEDUP_REMOVED lines=27> */
[----:B------:R-:W-:Y:S04]  /*21b20*/  STS.U16 [R10+UR6+0x1ef00], R9 ;  /* 0x01ef00090a007988 */ /* 0x000fe80008000406 */
[----:B--2---:R0:W-:Y:S04]  /*21b30*/  STL [R1+0x3f84], R15 ;  /* 0x003f840f01007387 */ /* 0x0041e80000100800 */
        /* <DEDUP_REMOVED lines=28> */
[----:B------:R-:W3:Y:S04]  /*21d00*/  LDL.LU R10, [R1+0x984] ;  /* 0x00098400010a7983 */ /* 0x000ee80000300800 */
[----:B--2---:R0:W-:Y:S04]  /*21d10*/  STS.U16 [R9+UR6+0x1000], R15 ;  /* 0x0010000f09007988 */ /* 0x0041e80008000406 */
[----:B0-----:R-:W2:Y:S04]  /*21d20*/  LDL.LU R15, [R1+0x3f84] ;  /* 0x003f8400010f7983 */ /* 0x001ea80000300800 */
[----:B--2---:R0:W-:Y:S04]  /*21d30*/  STS.U16 [R9+UR6+0x1100], R15 ;  /* 0x0011000f09007988 */ /* 0x0041e80008000406 */
[----:B0-----:R-:W2:Y:S04]  /*21d40*/  LDL.LU R15, [R1+0x3f80] ;  /* 0x003f8000010f7983 */ /* 0x001ea80000300800 */
[----:B------:R0:W-:Y:S04]  /*21d50*/  STS.U16 [R9+UR6+0xd200], R3 ;  /* 0x00d2000309007988 */ /* 0x0001e80008000406 */
[----:B0-----:R-:W3:Y:S04]  /*21d60*/  LDL.LU R3, [R1+0x3e4] ;  /* 0x0003e40001037983 */ /* 0x001ee80000300800 */
[----:B--2---:R0:W-:Y:S04]  /*21d70*/  STS.U16 [R9+UR6+0x1300], R15 ;  /* 0x0013000f09007988 */ /* 0x0041e80008000406 */
[----:B0-----:R-:W2:Y:S04]  /*21d80*/  LDL.LU R15, [R1+0x374] ;  /* 0x00037400010f7983 */ /* 0x001ea80000300800 */
[----:B--2---:R0:W-:Y:S04]  /*21d90*/  STL [R1+0x3f78], R15 ;  /* 0x003f780f01007387 */ /* 0x0041e80000100800 */
[----:B0-----:R-:W2:Y:S04]  /*21da0*/  LDL.LU R15, [R1+0x378] ;  /* 0x00037800010f7983 */ /* 0x001ea80000300800 */
[----:B------:R-:W-:Y:S04]  /*21db0*/  STS.U16 [R9+UR6+0xd300], R7 ;  /* 0x00d3000709007988 */ /* 0x000fe80008000406 */
[----:B------:R-:W-:Y:S04]  /*21dc0*/  STS.U16 [R9+UR6+0xf000], R8 ;  /* 0x00f0000809007988 */ /* 0x000fe80008000406 */
[----:B------:R-:W-:Y:S04]  /*21dd0*/  STS.U16 [R9+UR6+0xf100], R2 ;  /* 0x00f1000209007988 */ /* 0x000fe80008000406 */
[----:B---3--:R-:W-:Y:S04]  /*21de0*/  STS.U16 [R9+UR6+0x1200], R10 ;  /* 0x0012000a09007988 */ /* 0x008fe80008000406 */
[----:B------:R-:W-:Y:S04]  /*21df0*/  STS.U16 [R9+UR6+0x3000], R29 ;  /* 0x0030001d09007988 */ /* 0x000fe80008000406 */
[----:B--2---:R0:W-:Y:S04]  /*21e00*/  STL [R1+0x3f7c], R15 ;  /* 0x003f7c0f01007387 */ /* 0x0041e80000100800 */
[----:B0-----:R-:W2:Y:S04]  /*21e10*/  LDL.LU R15, [R1+0x3e0] ;  /* 0x0003e000010f7983 */ /* 0x001ea80000300800 */
[----:B------:R-:W3:Y:S04]  /*21e20*/  LDL.LU R7, [R1+0x370] ;  /* 0x0003700001077983 */ /* 0x000ee80000300800 */
[----:B------:R-:W3:Y:S04]  /*21e30*/  LDL.LU R8, [R1+0x36c] ;  /* 0x00036c0001087983 */ /* 0x000ee80000300800 */
[----:B------:R-:W3:Y:S04]  /*21e40*/  LDL.LU R2, [R1+0x300] ;  /* 0x0003000001027983 */ /* 0x000ee80000300800 */
[----:B------:R-:W3:Y:S04]  /*21e50*/  LDL.LU R10, [R1+0x2fc] ;  /* 0x0002fc00010a7983 */ /* 0x000ee80000300800 */
[----:B----4-:R0:W-:Y:S04]  /*21e60*/  STS.U16 [R9+UR6+0x3100], R28 ;  /* 0x0031001c09007988 */ /* 0x0101e80008000406 */
[----:B------:R-:W4:Y:S04]  /*21e70*/  LDL.LU R29, [R1+0x2e0] ;  /* 0x0002e000011d7983 */ /* 0x000f280000300800 */
        /* <DEDUP_REMOVED lines=42> */
[----:B-1----:R-:W3:Y:S04]  /*22120*/  LDL.LU R3, [R1+0x4] ;  /* 0x0000040001037983 */ /* 0x002ee80000300800 */
[----:B--2---:R0:W-:Y:S04]  /*22130*/  STS.U16 [R9+UR6+0xf300], R15 ;  /* 0x00f3000f09007988 */ /* 0x0041e80008000406 */
[----:B0-----:R-:W2:Y:S04]  /*22140*/  LDL.LU R15, [R1+0x3f7c] ;  /* 0x003f7c00010f7983 */ /* 0x001ea80000300800 */
[----:B--2---:R0:W-:Y:S04]  /*22150*/  STS.U16 [R9+UR6+0x11000], R15 ;  /* 0x0110000f09007988 */ /* 0x0041e80008000406 */
[----:B0-----:R-:W2:Y:S04]  /*22160*/  LDL.LU R15, [R1+0x3f78] ;  /* 0x003f7800010f7983 */ /* 0x001ea80000300800 */
[----:B--2---:R0:W-:Y:S04]  /*22170*/  STS.U16 [R9+UR6+0x11100], R15 ;  /* 0x0111000f09007988 */ /* 0x0041e80008000406 */
[----:B0-----:R-:W2:Y:S04]  /*22180*/  LDL.LU R15, [R1+0x3f74] ;  /* 0x003f7400010f7983 */ /* 0x001ea80000300800 */
[----:B---3--:R0:W-:Y:S04]  /*22190*/  STS.U16 [R9+UR6+0x11200], R7 ;  /* 0x0112000709007988 */ /* 0x0081e80008000406 */
[----:B------:R1:W-:Y:S04]  /*221a0*/  STS.U16 [R9+UR6+0x11300], R8 ;  /* 0x0113000809007988 */ /* 0x0003e80008000406 */
[----:B------:R3:W-:Y:S04]  /*221b0*/  STS.U16 [R9+UR6+0x13000], R2 ;  /* 0x0130000209007988 */ /* 0x0007e80008000406 */
[----:B0-----:R-:W4:Y:S04]  /*221c0*/  LDL.LU R7, [R1+0x3f70] ;  /* 0x003f700001077983 */ /* 0x001f280000300800 */
[----:B-1----:R-:W4:Y:S04]  /*221d0*/  LDL.LU R8, [R1+0x3f6c] ;  /* 0x003f6c0001087983 */ /* 0x002f280000300800 */
[----:B------:R2:W-:Y:S04]  /*221e0*/  STS.U16 [R9+UR6+0x13100], R10 ;  /* 0x0131000a09007988 */ /* 0x0005e80008000406 */
[----:B---3--:R-:W3:Y:S01]  /*221f0*/  LDL.LU R2, [R1+0x3f68] ;  /* 0x003f680001027983 */ /* 0x008ee20000300800 */
[----:B--2---:R-:W-:-:S03]  /*22200*/  LOP3.LUT R10, R15, 0x50, RZ, 0x3c, !PT ;  /* 0x000000500f0a7812 */ /* 0x004fc600078e3cff */
[----:B------:R-:W2:Y:S04]  /*22210*/  LDL.LU R15, [R1+0x8fc] ;  /* 0x0008fc00010f7983 */ /* 0x000ea80000300800 */
[----:B----4-:R-:W-:Y:S04]  /*22220*/  STS.U16 [R9+UR6+0x13200], R29 ;  /* 0x0132001d09007988 */ /* 0x010fe80008000406 */
        /* <DEDUP_REMOVED lines=22> */
[----:B--2---:R0:W-:Y:S04]  /*22390*/  STL [R1+0x3f64], R15 ;  /* 0x003f640f01007387 */ /* 0x0041e80000100800 */
[----:B0-----:R-:W2:Y:S04]  /*223a0*/  LDL.LU R15, [R1+0x97c] ;  /* 0x00097c00010f7983 */ /* 0x001ea80000300800 */
[----:B------:R-:W3:Y:S04]  /*223b0*/  LDL.LU R29, [R1+0x8f8] ;  /* 0x0008f800011d7983 */ /* 0x000ee80000300800 */
[----:B------:R-:W4:Y:S04]  /*223c0*/  LDL.LU R28, [R1+0x8f4] ;  /* 0x0008f400011c7983 */ /* 0x000f280000300800 */
        /* <DEDUP_REMOVED lines=22> */
[----:B------:R1:W-:Y:S04]  /*22530*/  STS.U16 [R9+UR6+0x1f200], R8 ;  /* 0x01f2000809007988 */ /* 0x0003e80008000406 */
[----:B------:R1:W-:Y:S04]  /*22540*/  STS.U16 [R9+UR6+0x1f300], R7 ;  /* 0x01f3000709007988 */ /* 0x0003e80008000406 */
[----:B0-----:R-:W4:Y:S04]  /*22550*/  LDL.LU R3, [R1+0x3f0] ;  /* 0x0003f00001037983 */ /* 0x001f280000300800 */
[----:B-1----:R-:W4:Y:S04]  /*22560*/  LDL.LU R8, [R1+0x970] ;  /* 0x0009700001087983 */ /* 0x002f280000300800 */
[----:B------:R-:W4:Y:S04]  /*22570*/  LDL.LU R7, [R1+0x978] ;  /* 0x0009780001077983 */ /* 0x000f280000300800 */
[----:B------:R-:W4:Y:S04]  /*22580*/  LDL.LU R9, [R1+0x974] ;  /* 0x0009740001097983 */ /* 0x000f280000300800 */
[----:B--2---:R0:W-:Y:S04]  /*22590*/  STS.U16 [R10+UR6+0x1400], R15 ;  /* 0x0014000f0a007988 */ /* 0x0041e80008000406 */
[----:B0-----:R-:W2:Y:S04]  /*225a0*/  LDL.LU R15, [R1+0x3f64] ;  /* 0x003f6400010f7983 */ /* 0x001ea80000300800 */
[----:B---3--:R-:W-:Y:S04]  /*225b0*/  STS.U16 [R10+UR6+0x7700], R19 ;  /* 0x007700130a007988 */ /* 0x008fe80008000406 */
[----:B----4-:R0:W-:Y:S04]  /*225c0*/  STS.U16 [R10+UR6+0xd700], R2 ;  /* 0x00d700020a007988 */ /* 0x0101e80008000406 */
[----:B0-----:R-:W3:Y:S04]  /*225d0*/  LDL.LU R2, [R1+0x3ec] ;  /* 0x0003ec0001027983 */ /* 0x001ee80000300800 */
[----:B------:R-:W4:Y:S04]  /*225e0*/  LDL.LU R19, [R1+0x360] ;  /* 0x0003600001137983 */ /* 0x000f280000300800 */
[----:B----4-:R0:W-:Y:S04]  /*225f0*/  STL [R1+0x3f5c], R19 ;  /* 0x003f5c1301007387 */ /* 0x0101e80000100800 */
[----:B0-----:R-:W4:Y:S04]  /*22600*/  LDL.LU R19, [R1+0x3cc] ;  /* 0x0003cc0001137983 */ /* 0x001f280000300800 */
[----:B------:R-:W-:Y:S04]  /*22610*/  STS.U16 [R10+UR6+0xd400], R4 ;  /* 0x00d400040a007988 */ /* 0x000fe80008000406 */
[----:B------:R-:W-:Y:S04]  /*22620*/  STS.U16 [R10+UR6+0xd500], R5 ;  /* 0x00d500050a007988 */ /* 0x000fe80008000406 */
[----:B------:R-:W-:Y:S04]  /*22630*/  STS.U16 [R10+UR6+0xd600], R6 ;  /* 0x00d600060a007988 */ /* 0x000fe80008000406 */
[----:B------:R-:W-:Y:S04]  /*22640*/  STS.U16 [R10+UR6+0xf400], R3 ;  /* 0x00f400030a007988 */ /* 0x000fe80008000406 */
[----:B------:R-:W-:Y:S04]  /*22650*/  STS.U16 [R10+UR6+0x1500], R7 ;  /* 0x001500070a007988 */ /* 0x000fe80008000406 */
[----:B----4-:R0:W-:Y:S04]  /*22660*/  STL [R1+0x3f60], R19 ;  /* 0x003f601301007387 */ /* 0x0101e80000100800 */
[----:B0-----:R-:W4:Y:S04]  /*22670*/  LDL.LU R19, [R1+0x3d0] ;  /* 0x0003d00001137983 */ /* 0x001f280000300800 */
        /* <DEDUP_REMOVED lines=46> */
[----:B---3--:R1:W-:Y:S04]  /*22960*/  STS.U16 [R10+UR6+0xf500], R2 ;  /* 0x00f500020a007988 */ /* 0x0083e80008000406 */
[----:B0-----:R-:W3:Y:S04]  /*22970*/  LDL.LU R13, [R1+0x6c] ;  /* 0x00006c00010d7983 */ /* 0x001ee80000300800 */
[----:B-1----:R-:W2:Y:S04]  /*22980*/  LDL.LU R2, [R1+0x64] ;  /* 0x0000640001027983 */ /* 0x002ea80000300800 */
[----:B----4-:R0:W-:Y:S04]  /*22990*/  STS.U16 [R10+UR6+0xf600], R19 ;  /* 0x00f600130a007988 */ /* 0x0101e80008000406 */
[----:B0-----:R-:W4:Y:S04]  /*229a0*/  LDL.LU R19, [R1+0x3f60] ;  /* 0x003f600001137983 */ /* 0x001f280000300800 */
[----:B----4-:R0:W-:Y:S04]  /*229b0*/  STS.U16 [R10+UR6+0xf700], R19 ;  /* 0x00f700130a007988 */ /* 0x0101e80008000406 */
[----:B0-----:R-:W4:Y:S04]  /*229c0*/  LDL.LU R19, [R1+0x3f5c] ;  /* 0x003f5c0001137983 */ /* 0x001f280000300800 */
[----:B------:R-:W-:Y:S04]  /*229d0*/  STS.U16 [R10+UR6+0x11500], R4 ;  /* 0x011500040a007988 */ /* 0x000fe80008000406 */
[----:B------:R-:W-:Y:S04]  /*229e0*/  STS.U16 [R10+UR6+0x11600], R5 ;  /* 0x011600050a007988 */ /* 0x000fe80008000406 */
[----:B------:R-:W-:Y:S04]  /*229f0*/  STS.U16 [R10+UR6+0x11700], R6 ;  /* 0x011700060a007988 */ /* 0x000fe80008000406 */
[----:B------:R-:W-:Y:S04]  /*22a00*/  STS.U16 [R10+UR6+0x13400], R3 ;  /* 0x013400030a007988 */ /* 0x000fe80008000406 */
[----:B------:R-:W-:Y:S04]  /*22a10*/  STS.U16 [R10+UR6+0x13600], R9 ;  /* 0x013600090a007988 */ /* 0x000fe80008000406 */
[----:B----4-:R0:W-:Y:S04]  /*22a20*/  STS.U16 [R10+UR6+0x11400], R19 ;  /* 0x011400130a007988 */ /* 0x0101e80008000406 */
[----:B0-----:R-:W4:Y:S04]  /*22a30*/  LDL.LU R19, [R1+0x3f58] ;  /* 0x003f580001137983 */ /* 0x001f280000300800 */
[----:B------:R-:W3:Y:S04]  /*22a40*/  LDL.LU R4, [R1+0x3f54] ;  /* 0x003f540001047983 */ /* 0x000ee80000300800 */
[----:B------:R-:W3:Y:S04]  /*22a50*/  LDL.LU R5, [R1+0x3f50] ;  /* 0x003f500001057983 */ /* 0x000ee80000300800 */
[----:B------:R-:W3:Y:S04]  /*22a60*/  LDL.LU R6, [R1+0x3f4c] ;  /* 0x003f4c0001067983 */ /* 0x000ee80000300800 */
[----:B------:R-:W3:Y:S04]  /*22a70*/  LDL.LU R3, [R1+0x3f48] ;  /* 0x003f480001037983 */ /* 0x000ee80000300800 */
[----:B------:R-:W3:Y:S04]  /*22a80*/  LDL.LU R9, [R1+0x8e0] ;  /* 0x0008e00001097983 */ /* 0x000ee80000300800 */
[----:B--2---:R-:W-:Y:S04]  /*22a90*/  STS.U16 [R10+UR6+0x15400], R15 ;  /* 0x0154000f0a007988 */ /* 0x004fe80008000406 */
[----:B------:R-:W-:Y:S04]  /*22aa0*/  STS.U16 [R10+UR6+0x15500], R29 ;  /* 0x0155001d0a007988 */ /* 0x000fe80008000406 */
[----:B------:R-:W-:Y:S04]  /*22ab0*/  STS.U16 [R10+UR6+0x15600], R28 ;  /* 0x0156001c0a007988 */ /* 0x000fe80008000406 */
[----:B------:R-:W-:Y:S04]  /*22ac0*/  STS.U16 [R10+UR6+0x15700], R12 ;  /* 0x0157000c0a007988 */ /* 0x000fe80008000406 */
[----:B------:R-:W-:Y:S04]  /*22ad0*/  STS.U16 [R10+UR6+0x17400], R11 ;  /* 0x0174000b0a007988 */ /* 0x000fe80008000406 */
[----:B---3--:R0:W-:Y:S04]  /*22ae0*/  STL [R1+0x3f44], R9 ;  /* 0x003f440901007387 */ /* 0x0081e80000100800 */
[----:B0-----:R-:W2:Y:S04]  /*22af0*/  LDL.LU R9, [R1+0x96c] ;  /* 0x00096c0001097983 */ /* 0x001ea80000300800 */
        /* <DEDUP_REMOVED lines=25> */
[----:B------:R0:W-:Y:S04]  /*22c90*/  STS.U16 [R10+UR6+0x1b700], R23 ;  /* 0x01b700170a007988 */ /* 0x0001e80008000406 */
[----:B-1----:R-:W3:Y:S01]  /*22ca0*/  LDL.LU R25, [R1+0x4e8] ;  /* 0x0004e80001197983 */ /* 0x002ee20000300800 */
[----:B----4-:R-:W-:-:S03]  /*22cb0*/  SHF.L.U32 R7, R19, 0x1, RZ ;  /* 0x0000000113077819 */ /* 0x010fc600000006ff */
[----:B------:R1:W-:Y:S04]  /*22cc0*/  STS.U16 [R10+UR6+0x1d400], R21 ;  /* 0x01d400150a007988 */ /* 0x0003e80008000406 */
[----:B0-----:R-:W4:Y:S04]  /*22cd0*/  LDL.LU R23, [R1+0x4e4] ;  /* 0x0004e40001177983 */ /* 0x001f280000300800 */
[----:B------:R0:W-:Y:S04]  /*22ce0*/  STS.U16 [R10+UR6+0x1d500], R17 ;  /* 0x01d500110a007988 */ /* 0x0001e80008000406 */
[----:B-1----:R-:W4:Y:S04]  /*22cf0*/  LDL.LU R21, [R1+0x470] ;  /* 0x0004700001157983 */ /* 0x002f280000300800 */
[----:B------:R-:W4:Y:S04]  /*22d00*/  LDL.LU R19, [R1+0x46c] ;  /* 0x00046c0001137983 */ /* 0x000f280000300800 */
[----:B------:R1:W-:Y:S04]  /*22d10*/  STS.U16 [R10+UR6+0x1d600], R13 ;  /* 0x01d6000d0a007988 */ /* 0x0003e80008000406 */
[----:B0-----:R-:W4:Y:S04]  /*22d20*/  LDL.LU R17, [R1+0x468] ;  /* 0x0004680001117983 */ /* 0x001f280000300800 */
[----:B------:R0:W-:Y:S04]  /*22d30*/  STS.U16 [R10+UR6+0x13700], R8 ;  /* 0x013700080a007988 */ /* 0x0001e80008000406 */
[----:B------:R0:W-:Y:S04]  /*22d40*/  STS.U16 [R10+UR6+0x1d700], R2 ;  /* 0x01d700020a007988 */ /* 0x0001e80008000406 */
[----:B-1----:R-:W4:Y:S01]  /*22d50*/  LDL.LU R13, [R1+0x464] ;  /* 0x00046400010d7983 */ /* 0x002f220000300800 */
[----:B0-----:R-:W-:-:S03]  /*22d60*/  LOP3.LUT R8, R7, 0x60, RZ, 0x3c, !PT ;  /* 0x0000006007087812 */ /* 0x001fc600078e3cff */
[----:B------:R0:W-:Y:S04]  /*22d70*/  STS.U16 [R10+UR6+0x1f400], R3 ;  /* 0x01f400030a007988 */ /* 0x0001e80008000406 */
[----:B------:R-:W4:Y:S04]  /*22d80*/  LDL.LU R2, [R1+0x3dc] ;  /* 0x0003dc0001027983 */ /* 0x000f280000300800 */
[----:B------:R-:W4:Y:S04]  /*22d90*/  LDL.LU R7, [R1+0x8e4] ;  /* 0x0008e40001077983 */ /* 0x000f280000300800 */
[----:B0-----:R-:W4:Y:S04]  /*22da0*/  LDL.LU R3, [R1+0x8e8] ;  /* 0x0008e80001037983 */ /* 0x001f280000300800 */
        /* <DEDUP_REMOVED lines=18> */
[----:B------:R-:W-:Y:S04]  /*22ed0*/  STS.U16 [R8+UR6+0x3900], R3 ;  /* 0x0039000308007988 */ /* 0x000fe80008000406 */
[----:B------:R-:W-:Y:S04]  /*22ee0*/  STS.U16 [R8+UR6+0x3800], R6 ;  /* 0x0038000608007988 */ /* 0x000fe80008000406 */
[----:B------:R-:W-:Y:S04]  /*22ef0*/  STS.U16 [R8+UR6+0x1b00], R5 ;  /* 0x001b000508007988 */ /* 0x000fe80008000406 */
[----:B------:R-:W-:Y:S04]  /*22f00*/  STS.U16 [R8+UR6+0x1900], R4 ;  /* 0x0019000408007988 */ /* 0x000fe80008000406 */
[----:B------:R-:W-:Y:S04]  /*22f10*/  STS.U16 [R8+UR6+0x1a00], R10 ;  /* 0x001a000a08007988 */ /* 0x000fe80008000406 */
[----:B--2---:R-:W-:Y:S04]  /*22f20*/  STS.U16 [R8+UR6+0x3b00], R9 ;  /* 0x003b000908007988 */ /* 0x004fe80008000406 */
[----:B------:R-:W-:Y:S04]  /*22f30*/  STS.U16 [R8+UR6+0x9800], R22 ;  /* 0x0098001608007988 */ /* 0x000fe80008000406 */
[----:B------:R0:W-:Y:S04]  /*22f40*/  STS.U16 [R8+UR6+0xd800], R21 ;  /* 0x00d8001508007988 */ /* 0x0001e80008000406 */
[----:B0-----:R-:W2:Y:S04]  /*22f50*/  LDL.LU R21, [R1+0x364] ;  /* 0x0003640001157983 */ /* 0x001ea80000300800 */
[----:B--2---:R0:W-:Y:S04]  /*22f60*/  STL [R1+0x3f38], R21 ;  /* 0x003f381501007387 */ /* 0x0041e80000100800 */
[----:B0-----:R-:W2:Y:S04]  /*22f70*/  LDL.LU R21, [R1+0x3b8] ;  /* 0x0003b80001157983 */ /* 0x001ea80000300800 */
[----:B--2---:R0:W-:Y:S04]  /*22f80*/  STL [R1+0x3f3c], R21 ;  /* 0x003f3c1501007387 */ /* 0x0041e80000100800 */
[----:B0-----:R-:W2:Y:S04]  /*22f90*/  LDL.LU R21, [R1+0x3d4] ;  /* 0x0003d40001157983 */ /* 0x001ea80000300800 */
[----:B------:R-:W-:Y:S04]  /*22fa0*/  STS.U16 [R8+UR6+0xd900], R19 ;  /* 0x00d9001308007988 */ /* 0x000fe80008000406 */
[----:B------:R-:W-:Y:S04]  /*22fb0*/  STS.U16 [R8+UR6+0xda00], R17 ;  /* 0x00da001108007988 */ /* 0x000fe80008000406 */
[----:B------:R-:W-:Y:S04]  /*22fc0*/  STS.U16 [R8+UR6+0xdb00], R13 ;  /* 0x00db000d08007988 */ /* 0x000fe80008000406 */
        /* <DEDUP_REMOVED lines=43> */
[----:B---3--:R-:W-:Y:S04]  /*23280*/  STS.U16 [R8+UR6+0x11900], R19 ;  /* 0x0119001308007988 */ /* 0x008fe80008000406 */
        /* <DEDUP_REMOVED lines=21> */
[----:B------:R0:W-:Y:S02]  /*233e0*/  STS.U16 [R8+UR6+0x13800], R7 ;  /* 0x0138000708007988 */ /* 0x0001e40008000406 */
[----:B0-----:R-:W0:Y:S02]  /*233f0*/  S2R R7, SR_TID.X ;  /* 0x0000000000077919 */ /* 0x001e240000002100 */
[----:B------:R1:W-:Y:S04]  /*23400*/  STS.U16 [R8+UR6+0x17900], R28 ;  /* 0x0179001c08007988 */ /* 0x0003e80008000406 */
[----:B------:R1:W-:Y:S04]  /*23410*/  STS.U16 [R8+UR6+0x17a00], R12 ;  /* 0x017a000c08007988 */ /* 0x0003e80008000406 */
[----:B------:R1:W-:Y:S04]  /*23420*/  STS.U16 [R8+UR6+0x17b00], R11 ;  /* 0x017b000b08007988 */ /* 0x0003e80008000406 */
[----:B-1----:R-:W4:Y:S04]  /*23430*/  LDL.LU R28, [R1+0x7d8] ;  /* 0x0007d800011c7983 */ /* 0x002f280000300800 */
[----:B------:R-:W4:Y:S04]  /*23440*/  LDL.LU R12, [R1+0x7d4] ;  /* 0x0007d400010c7983 */ /* 0x000f280000300800 */
[----:B------:R1:W-:Y:S04]  /*23450*/  STS.U16 [R8+UR6+0x19800], R16 ;  /* 0x0198001008007988 */ /* 0x0003e80008000406 */
[----:B------:R-:W4:Y:S04]  /*23460*/  LDL.LU R11, [R1+0x7d0] ;  /* 0x0007d000010b7983 */ /* 0x000f280000300800 */
[----:B------:R1:W-:Y:S01]  /*23470*/  STS.U16 [R8+UR6+0x19900], R18 ;  /* 0x0199001208007988 */ /* 0x0003e20008000406 */
[----:B0-----:R-:W-:-:S03]  /*23480*/  LOP3.LUT R7, R7, 0x7f, RZ, 0xc0, !PT ;  /* 0x0000007f07077812 */ /* 0x001fc600078ec0ff */
[----:B-1----:R-:W4:Y:S04]  /*23490*/  LDL.LU R16, [R1+0x75c] ;  /* 0x00075c0001107983 */ /* 0x002f280000300800 */
[----:B------:R0:W-:Y:S04]  /*234a0*/  STS.U16 [R8+UR6+0x19a00], R20 ;  /* 0x019a001408007988 */ /* 0x0001e80008000406 */
[----:B------:R-:W4:Y:S04]  /*234b0*/  LDL.LU R18, [R1+0x758] ;  /* 0x0007580001127983 */ /* 0x000f280000300800 */
[----:B------:R1:W-:Y:S04]  /*234c0*/  STS.U16 [R8+UR6+0x19b00], R22 ;  /* 0x019b001608007988 */ /* 0x0003e80008000406 */
[----:B0-----:R-:W4:Y:S01]  /*234d0*/  LDL.LU R20, [R1+0x754] ;  /* 0x0007540001147983 */ /* 0x001f220000300800 */
[----:B------:R-:W-:-:S03]  /*234e0*/  IMAD.SHL.U32 R7, R7, 0x2, RZ ;  /* 0x0000000207077824 */ /* 0x000fc600078e00ff */
        /* <DEDUP_REMOVED lines=15> */
[----:B------:R1:W-:Y:S04]  /*235e0*/  STS.U16 [R8+UR6+0x1db00], R2 ;  /* 0x01db000208007988 */ /* 0x0003e80008000406 */
[----:B0-----:R-:W4:Y:S01]  /*235f0*/  LDL.LU R23, [R1+0x43c] ;  /* 0x00043c0001177983 */ /* 0x001f220000300800 */
[----:B-1----:R-:W-:-:S03]  /*23600*/  LOP3.LUT R4, R7, 0x70, RZ, 0x3c, !PT ;  /* 0x0000007007047812 */ /* 0x002fc600078e3cff */
[----:B------:R-:W4:Y:S04]  /*23610*/  LDL.LU R2, [R1+0x438] ;  /* 0x0004380001027983 */ /* 0x000f280000300800 */
[----:B------:R-:W4:Y:S04]  /*23620*/  LDL.LU R7, [R1+0x8d8] ;  /* 0x0008d80001077983 */ /* 0x000f280000300800 */
[----:B--2---:R-:W-:Y:S04]  /*23630*/  STS.U16 [R8+UR6+0x1fb00], R21 ;  /* 0x01fb001508007988 */ /* 0x004fe80008000406 */
[----:B---3--:R-:W-:Y:S04]  /*23640*/  STS.U16 [R8+UR6+0x1fa00], R19 ;  /* 0x01fa001308007988 */ /* 0x008fe80008000406 */
[----:B----4-:R-:W-:Y:S04]  /*23650*/  STS.U16 [R8+UR6+0x1f900], R17 ;  /* 0x01f9001108007988 */ /* 0x010fe80008000406 */
[----:B------:R0:W-:Y:S04]  /*23660*/  STS.U16 [R8+UR6+0x1f800], R13 ;  /* 0x01f8000d08007988 */ /* 0x0001e80008000406 */
[----:B0-----:R-:W2:Y:S04]  /*23670*/  LDL.LU R13, [R1+0x8dc] ;  /* 0x0008dc00010d7983 */ /* 0x001ea80000300800 */
[----:B------:R-:W3:Y:S04]  /*23680*/  LDL.LU R17, [R1+0x950] ;  /* 0x0009500001117983 */ /* 0x000ee80000300800 */
[----:B------:R-:W4:Y:S04]  /*23690*/  LDL.LU R19, [R1+0x954] ;  /* 0x0009540001137983 */ /* 0x000f280000300800 */
[----:B------:R-:W2:Y:S04]  /*236a0*/  LDL.LU R21, [R1+0x95c] ;  /* 0x00095c0001157983 */ /* 0x000ea80000300800 */
[----:B------:R-:W2:Y:S04]  /*236b0*/  LDL.LU R8, [R1+0x958] ;  /* 0x0009580001087983 */ /* 0x000ea80000300800 */
        /* <DEDUP_REMOVED lines=9> */
[----:B------:R-:W-:Y:S04]  /*23750*/  STS.U16 [R4+UR6+0xdd00], R25 ;  /* 0x00dd001904007988 */ /* 0x000fe80008000406 */
[----:B------:R-:W-:Y:S04]  /*23760*/  STS.U16 [R4+UR6+0xde00], R23 ;  /* 0x00de001704007988 */ /* 0x000fe80008000406 */
[----:B--2---:R0:W-:Y:S04]  /*23770*/  STL [R1+0x3f24], R29 ;  /* 0x003f241d01007387 */ /* 0x0041e80000100800 */
[----:B0-----:R-:W2:Y:S04]  /*23780*/  LDL.LU R29, [R1+0x3c8] ;  /* 0x0003c800011d7983 */ /* 0x001ea80000300800 */
[----:B------:R-:W2:Y:S04]  /*23790*/  LDL.LU R28, [R1+0x350] ;  /* 0x00035000011c7983 */ /* 0x000ea80000300800 */
[----:B------:R-:W2:Y:S04]  /*237a0*/  LDL.LU R14, [R1+0x34c] ;  /* 0x00034c00010e7983 */ /* 0x000ea80000300800 */
[----:B------:R-:W2:Y:S04]  /*237b0*/  LDL.LU R27, [R1+0x33c] ;  /* 0x00033c00011b7983 */ /* 0x000ea80000300800 */
[----:B------:R-:W2:Y:S04]  /*237c0*/  LDL.LU R25, [R1+0x338] ;  /* 0x0003380001197983 */ /* 0x000ea80000300800 */
[----:B------:R0:W-:Y:S04]  /*237d0*/  STS.U16 [R4+UR6+0xdf00], R2 ;  /* 0x00df000204007988 */ /* 0x0001e80008000406 */
[----:B------:R-:W2:Y:S04]  /*237e0*/  LDL.LU R23, [R1+0x2c8] ;  /* 0x0002c80001177983 */ /* 0x000ea80000300800 */
[----:B------:R1:W-:Y:S04]  /*237f0*/  STS.U16 [R4+UR6+0x1c00], R21 ;  /* 0x001c001504007988 */ /* 0x0003e80008000406 */
[----:B0-----:R-:W2:Y:S04]  /*23800*/  LDL.LU R2, [R1+0x2c0] ;  /* 0x0002c00001027983 */ /* 0x001ea80000300800 */
[----:B------:R0:W-:Y:S04]  /*23810*/  STS.U16 [R4+UR6+0x1d00], R8 ;  /* 0x001d000804007988 */ /* 0x0001e80008000406 */
[----:B-1----:R-:W2:Y:S04]  /*23820*/  LDL.LU R21, [R1+0x2bc] ;  /* 0x0002bc0001157983 */ /* 0x002ea80000300800 */
[----:B----4-:R1:W-:Y:S04]  /*23830*/  STS.U16 [R4+UR6+0x1e00], R19 ;  /* 0x001e001304007988 */ /* 0x0103e80008000406 */
[----:B0-----:R-:W4:Y:S04]  /*23840*/  LDL.LU R8, [R1+0x2b8] ;  /* 0x0002b80001087983 */ /* 0x001f280000300800 */
[----:B---3--:R0:W-:Y:S04]  /*23850*/  STS.U16 [R4+UR6+0x1f00], R17 ;  /* 0x001f001104007988 */ /* 0x0081e80008000406 */
        /* <DEDUP_REMOVED lines=56> */
[----:B------:R-:W-:Y:S04]  /*23be0*/  STS.U16 [R4+UR6+0x13e00], R21 ;  /* 0x013e001504007988 */ /* 0x000fe80008000406 */
[----:B----4-:R-:W-:Y:S04]  /*23bf0*/  STS.U16 [R4+UR6+0x13f00], R8 ;  /* 0x013f000804007988 */ /* 0x010fe80008000406 */
        /* <DEDUP_REMOVED lines=19> */
[----:B--2---:R-:W-:Y:S04]  /*23d30*/  STS.U16 [R4+UR6+0x1ff00], R14 ;  /* 0x01ff000e04007988 */ /* 0x004fe80008000406 */
[----:B------:R-:W-:Y:S04]  /*23d40*/  STS.U16 [R4+UR6+0x1fe00], R27 ;  /* 0x01fe001b04007988 */ /* 0x000fe80008000406 */
[----:B------:R-:W-:Y:S04]  /*23d50*/  STS.U16 [R4+UR6+0x1fd00], R25 ;  /* 0x01fd001904007988 */ /* 0x000fe80008000406 */
[----:B------:R-:W-:Y:S04]  /*23d60*/  STS.U16 [R4+UR6+0x1fc00], R23 ;  /* 0x01fc001704007988 */ /* 0x000fe80008000406 */
[----:B------:R-:W-:Y:S01]  /*23d70*/  STS.U16 [R4+UR6+0x1df00], R2 ;  /* 0x01df000204007988 */ /* 0x000fe20008000406 */
[----:B------:R-:W-:Y:S06]  /*23d80*/  BAR.SYNC.DEFER_BLOCKING 0x0 ;  /* 0x0000000000007b1d */ /* 0x000fec0000010000 */
[----:B------:R-:W1:Y:S04]  /*23d90*/  LDSM.16.M88.4 R24, [R28+UR6] ;  /* 0x000000061c18783b */ /* 0x000e680008000200 */
[----:B------:R-:W2:Y:S04]  /*23da0*/  LDSM.16.M88.4 R8, [R28+UR6+0x10000] ;  /* 0x010000061c08783b */ /* 0x000ea80008000200 */
[----:B------:R-:W3:Y:S04]  /*23db0*/  LDSM.16.M88.4 R4, [R28+UR6+0x18000] ;  /* 0x018000061c04783b */ /* 0x000ee80008000200 */
[----:B------:R-:W4:Y:S01]  /*23dc0*/  LDSM.16.MT88.4 R12, [R29+UR6+0x20000] ;  /* 0x020000061d0c783b */ /* 0x000f220008004200 */
[----:B0-----:R-:W-:-:S03]  /*23dd0*/  LOP3.LUT R0, R29, 0x20, RZ, 0x3c, !PT ;  /* 0x000000201d007812 */ /* 0x001fc600078e3cff */
[----:B------:R-:W0:Y:S04]  /*23de0*/  LDSM.16.M88.4 R20, [R28+UR6+0x8000] ;  /* 0x008000061c14783b */ /* 0x000e280008000200 */
[----:B------:R-:W-:Y:S04]  /*23df0*/  LDSM.16.MT88.4 R16, [R29+UR6+0x20400] ;  /* 0x020400061d10783b */ /* 0x000fe80008004200 */
[----:B-1----:R-:W-:Y:S04]  /*23e00*/  STL [R1+0x3ecc], R26 ;  /* 0x003ecc1a01007387 */ /* 0x002fe80000100800 */
[----:B------:R-:W-:Y:S04]  /*23e10*/  STL [R1+0x3ec8], R27 ;  /* 0x003ec81b01007387 */ /* 0x000fe80000100800 */
[----:B--2---:R-:W-:Y:S04]  /*23e20*/  STL.64 [R1+0x20], R8 ;  /* 0x0000200801007387 */ /* 0x004fe80000100a00 */
[----:B------:R-:W-:Y:S04]  /*23e30*/  STL.64 [R1+0x28], R10 ;  /* 0x0000280a01007387 */ /* 0x000fe80000100a00 */
[----:B------:R-:W1:Y:S01]  /*23e40*/  LDSM.16.MT88.4 R8, [R0+UR6+0x20000] ;  /* 0x020000060008783b */ /* 0x000e620008004200 */
[----:B---3--:R-:W-:-:S02]  /*23e50*/  MOV R3, R4 ;  /* 0x0000000400037202 */ /* 0x008fc40000000f00 */
[----:B------:R-:W-:Y:S01]  /*23e60*/  MOV R2, R5 ;  /* 0x0000000500027202 */ /* 0x000fe20000000f00 */
[----:B------:R4:W-:Y:S02]  /*23e70*/  STL.64 [R1+0x18], R6 ;  /* 0x0000180601007387 */ /* 0x0009e40000100a00 */
[----:B----4-:R-:W-:Y:S02]  /*23e80*/  HMMA.16816.F32.BF16 R4, R12, R24, RZ ;  /* 0x000000180c04723c */ /* 0x010fe400000418ff */
[----:B0-----:R-:W-:Y:S04]  /*23e90*/  STL.64 [R1], R20 ;  /* 0x0000001401007387 */ /* 0x001fe80000100a00 */
[----:B------:R-:W-:Y:S04]  /*23ea0*/  STL.64 [R1+0x8], R22 ;  /* 0x0000081601007387 */ /* 0x000fe80000100a00 */
[----:B------:R-:W-:Y:S09]  /*23eb0*/  STL [R1+0x138], R0 ;  /* 0x0001380001007387 */ /* 0x000ff20000100800 */
[----:B------:R-:W-:Y:S01]  /*23ec0*/  IMAD.MOV.U32 R26, RZ, RZ, R4 ;  /* 0x000000ffff1a7224 */ /* 0x000fe200078e0004 */
[----:B------:R-:W-:Y:S01]  /*23ed0*/  MOV R27, R5 ;  /* 0x00000005001b7202 */ /* 0x000fe20000000f00 */
[----:B-1----:R-:W-:Y:S04]  /*23ee0*/  STL.64 [R1+0x3ee8], R10 ;  /* 0x003ee80a01007387 */ /* 0x002fe80000100a00 */
[----:B------:R-:W-:Y:S04]  /*23ef0*/  STL.64 [R1+0x3ee0], R8 ;  /* 0x003ee00801007387 */ /* 0x000fe80000100a00 */
[----:B------:R-:W-:Y:S04]  /*23f00*/  STL.64 [R1+0x3eb8], R18 ;  /* 0x003eb81201007387 */ /* 0x000fe80000100a00 */
[----:B------:R-:W-:Y:S04]  /*23f10*/  STL.64 [R1+0x3eb0], R16 ;  /* 0x003eb01001007387 */ /* 0x000fe80000100a00 */
[----:B------:R-:W-:Y:S04]  /*23f20*/  STL.64 [R1+0x3ef8], R26 ;  /* 0x003ef81a01007387 */ /* 0x000fe80000100a00 */
[----:B------:R0:W-:Y:S04]  /*23f30*/  STL.64 [R1+0x3ef0], R24 ;  /* 0x003ef01801007387 */ /* 0x0001e80000100a00 */
[----:B0-----:R-:W2:Y:S01]  /*23f40*/  LDL.LU.64 R24, [R1+0x20] ;  /* 0x0000200001187983 */ /* 0x001ea20000300a00 */
[----:B------:R-:W-:-:S02]  /*23f50*/  MOV R19, R6 ;  /* 0x0000000600137202 */ /* 0x000fc40000000f00 */
[----:B------:R-:W-:Y:S02]  /*23f60*/  MOV R18, R7 ;  /* 0x0000000700127202 */ /* 0x000fe40000000f00 */
[----:B------:R-:W0:Y:S01]  /*23f70*/  LDSM.16.MT88.4 R4, [R0+UR6+0x20400] ;  /* 0x020400060004783b */ /* 0x000e220008004200 */
[----:B------:R-:W-:Y:S01]  /*23f80*/  HMMA.16816.F32.BF16 R8, R12, R20, RZ ;  /* 0x000000140c08723c */ /* 0x000fe200000418ff */
[----:B------:R-:W-:-:S15]  /*23f90*/  MOV R17, R2 ;  /* 0x0000000200117202 */ /* 0x000fde0000000f00 */
[----:B------:R-:W-:-:S03]  /*23fa0*/  NOP ;  /* 0x0000000000007918 */ /* 0x000fc60000000000 */
[----:B------:R-:W-:Y:S01]  /*23fb0*/  MOV R20, R10 ;  /* 0x0000000a00147202 */ /* 0x000fe20000000f00 */
[----:B------:R-:W-:Y:S01]  /*23fc0*/  IMAD.MOV.U32 R2, RZ, RZ, R11 ;  /* 0x000000ffff027224 */ /* 0x000fe200078e000b */
[----:B0-----:R-:W-:Y:S04]  /*23fd0*/  STL.64 [R1+0x3e68], R6 ;  /* 0x003e680601007387 */ /* 0x001fe80000100a00 */
[----:B------:R-:W-:Y:S04]  /*23fe0*/  STL.64 [R1+0x3e60], R4 ;  /* 0x003e600401007387 */ /* 0x000fe80000100a00 */
[----:B------:R2:W-:Y:S01]  /*23ff0*/  STL.64 [R1+0x60], R8 ;  /* 0x0000600801007387 */ /* 0x0005e20000100a00 */
[----:B------:R-:W-:-:S03]  /*24000*/  MOV R16, R3 ;  /* 0x0000000300107202 */ /* 0x000fc60000000f00 */
[----:B------:R-:W3:Y:S01]  /*24010*/  LDL.LU.64 R26, [R1+0x3ef8] ;  /* 0x003ef800011a7983 */ /* 0x000ee20000300a00 */
[----:B--2---:R-:W-:Y:S01]  /*24020*/  HMMA.16816.F32.BF16 R8, R12, R24, RZ ;  /* 0x000000180c08723c */ /* 0x004fe200000418ff */
[----:B------:R-:W-:Y:S02]  /*24030*/  MOV R5, R24 ;  /* 0x0000001800057202 */ /* 0x000fe40000000f00 */
[----:B------:R-:W-:Y:S02]  /*24040*/  MOV R4, R25 ;  /* 0x0000001900047202 */ /* 0x000fe40000000f00 */
[----:B------:R-:W2:-:S14]  /*24050*/  LDL.LU.64 R24, [R1+0x3ef0] ;  /* 0x003ef00001187983 */ /* 0x000e9c0000300a00 */
[----:B------:R-:W-:Y:S01]  /*24060*/  MOV R23, R9 ;  /* 0x0000000900177202 */ /* 0x000fe20000000f00 */
[----:B------:R-:W-:-:S05]  /*24070*/  IMAD.MOV.U32 R22, RZ, RZ, R10 ;  /* 0x000000ffff167224 */ /* 0x000fca00078e000a */
[----:B------:R0:W-:Y:S02]  /*24080*/  STL.64 [R1+0x3ed8], R22 ;  /* 0x003ed81601007387 */ /* 0x0001e40000100a00 */
[----:B0-----:R-:W-:Y:S02]  /*24090*/  MOV R22, R5 ;  /* 0x0000000500167202 */ /* 0x001fe40000000f00 */
[----:B------:R-:W-:Y:S02]  /*240a0*/  MOV R23, R4 ;  /* 0x0000000400177202 */ /* 0x000fe40000000f00 */
[----:B------:R-:W-:Y:S01]  /*240b0*/  HMMA.16816.F32.BF16 R4, R12, R16, RZ ;  /* 0x000000100c04723c */ /* 0x000fe200000418ff */
[----:B------:R-:W-:Y:S01]  /*240c0*/  MOV R21, R11 ;  /* 0x0000000b00157202 */ /* 0x000fe20000000f00 */
[----:B------:R-:W0:Y:S01]  /*240d0*/  LDSM.16.MT88.4 R12, [R29+UR6+0x20800] ;  /* 0x020800061d0c783b */ /* 0x000e220008004200 */
[----:B------:R-:W-:-:S03]  /*240e0*/  MOV R3, R8 ;  /* 0x0000000800037202 */ /* 0x000fc60000000f00 */
[----:B------:R-:W-:Y:S04]  /*240f0*/  STL.64 [R1+0x3ed0], R20 ;  /* 0x003ed01401007387 */ /* 0x000fe80000100a00 */
[----:B------:R-:W-:Y:S09]  /*24100*/  STL.64 [R1+0x3ec0], R16 ;  /* 0x003ec01001007387 */ /* 0x000ff20000100a00 */
[----:B------:R1:W-:Y:S02]  /*24110*/  STL.64 [R1+0x3e88], R6 ;  /* 0x003e880601007387 */ /* 0x0003e40000100a00 */
[----:B-1----:R-:W-:-:S02]  /*24120*/  MOV R7, R3 ;  /* 0x0000000300077202 */ /* 0x002fc40000000f00 */
[----:B------:R-:W-:-:S05]  /*24130*/  LOP3.LUT R3, R28, 0x40, RZ, 0x3c, !PT ;  /* 0x000000401c037812 */ /* 0x000fca00078e3cff */
[----:B------:R-:W1:Y:S04]  /*24140*/  LDSM.16.M88.4 R8, [R3+UR6] ;  /* 0x000000060308783b */ /* 0x000e680008000200 */
[----:B------:R-:W-:Y:S04]  /*24150*/  STL.64 [R1+0x3e80], R4 ;  /* 0x003e800401007387 */ /* 0x000fe80000100a00 */
[----:B------:R-:W-:Y:S04]  /*24160*/  STL [R1+0x3dc0], R28 ;  /* 0x003dc01c01007387 */ /* 0x000fe80000100800 */
[----:B------:R-:W-:Y:S04]  /*24170*/  STL [R1+0x3e58], R29 ;  /* 0x003e581d01007387 */ /* 0x000fe80000100800 */
[----:B0-----:R-:W-:Y:S04]  /*24180*/  STL [R1+0x3e0c], R14 ;  /* 0x003e0c0e01007387 */ /* 0x001fe80000100800 */
[----:B------:R-:W-:Y:S04]  /*24190*/  STL [R1+0x3e08], R15 ;  /* 0x003e080f01007387 */ /* 0x000fe80000100800 */
[----:B-1----:R-:W-:Y:S04]  /*241a0*/  STL.64 [R1+0xd0], R8 ;  /* 0x0000d00801007387 */ /* 0x002fe80000100a00 */
[----:B------:R0:W-:Y:S04]  /*241b0*/  STL.64 [R1+0xd8], R10 ;  /* 0x0000d80a01007387 */ /* 0x0001e80000100a00 */
[----:B0-----:R-:W2:Y:S04]  /*241c0*/  LDL.LU.64 R10, [R1+0x3ee8] ;  /* 0x003ee800010a7983 */ /* 0x001ea80000300a00 */
[----:B------:R-:W2:Y:S01]  /*241d0*/  LDL.LU.64 R8, [R1+0x3ee0] ;  /* 0x003ee00001087983 */ /* 0x000ea20000300a00 */
[----:B------:R-:W-:Y:S01]  /*241e0*/  IMAD.MOV.U32 R16, RZ, RZ, R22 ;  /* 0x000000ffff107224 */ /* 0x000fe200078e0016 */
[----:B------:R-:W-:-:S02]  /*241f0*/  MOV R17, R23 ;  /* 0x0000001700117202 */ /* 0x000fc40000000f00 */
[----:B------:R-:W0:Y:S04]  /*24200*/  LDSM.16.M88.4 R20, [R3+UR6+0x8000] ;  /* 0x008000060314783b */ /* 0x000e280008000200 */
[----:B0-----:R-:W-:Y:S04]  /*24210*/  STL.64 [R1+0xe0], R20 ;  /* 0x0000e01401007387 */ /* 0x001fe80000100a00 */
[----:B------:R2:W-:Y:S02]  /*24220*/  STL.64 [R1+0xe8], R22 ;  /* 0x0000e81601007387 */ /* 0x0005e40000100a00 */
[----:B--2---:R-:W-:-:S15]  /*24230*/  HMMA.16816.F32.BF16 R20, R8, R24, RZ ;  /* 0x000000180814723c */ /* 0x004fde00000418ff */
[----:B------:R-:W-:-:S04]  /*24240*/  NOP ;  /* 0x0000000000007918 */ /* 0x000fc80000000000 */
[----:B------:R-:W-:Y:S01]  /*24250*/  MOV R25, R20 ;  /* 0x0000001400197202 */ /* 0x000fe20000000f00 */
[----:B------:R-:W-:Y:S01]  /*24260*/  IMAD.MOV.U32 R14, RZ, RZ, R23 ;  /* 0x000000ffff0e7224 */ /* 0x000fe200078e0017 */
[----:B------:R-:W-:Y:S02]  /*24270*/  MOV R24, R21 ;  /* 0x0000001500187202 */ /* 0x000fe40000000f00 */
[----:B------:R-:W-:Y:S02]  /*24280*/  MOV R15, R22 ;  /* 0x00000016000f7202 */ /* 0x000fe40000000f00 */
[----:B------:R-:W0:Y:S04]  /*24290*/  LDSM.16.M88.4 R20, [R3+UR6+0x10000] ;  /* 0x010000060314783b */ /* 0x000e280008000200 */
[----:B0-----:R-:W-:Y:S04]  /*242a0*/  STL.64 [R1+0xf0], R20 ;  /* 0x0000f01401007387 */ /* 0x001fe80000100a00 */
[----:B------:R-:W-:Y:S04]  /*242b0*/  STL.64 [R1+0xf8], R22 ;  /* 0x0000f81601007387 */ /* 0x000fe80000100a00 */
[----:B------:R-:W0:Y:S04]  /*242c0*/  LDSM.16.M88.4 R20, [R3+UR6+0x18000] ;  /* 0x018000060314783b */ /* 0x000e280008000200 */
[----:B0-----:R-:W-:Y:S04]  /*242d0*/  STL.64 [R1+0x100], R20 ;  /* 0x0001001401007387 */ /* 0x001fe80000100a00 */
[----:B------:R0:W-:Y:S04]  /*242e0*/  STL.64 [R1+0x108], R22 ;  /* 0x0001081601007387 */ /* 0x0001e80000100a00 */
[----:B0-----:R-:W2:Y:S04]  /*242f0*/  LDL.LU.64 R22, [R1+0x3ed8] ;  /* 0x003ed80001167983 */ /* 0x001ea80000300a00 */
[----:B------:R-:W4:Y:S01]  /*24300*/  LDL.LU.64 R20, [R1+0x3ed0] ;  /* 0x003ed00001147983 */ /* 0x000f220000300a00 */
[----:B------:R-:W-:-:S02]  /*24310*/  MOV R4, R7 ;  /* 0x0000000700047202 */ /* 0x000fc40000000f00 */
[----:B--2---:R-:W-:Y:S02]  /*24320*/  MOV R6, R22 ;  /* 0x0000001600067202 */ /* 0x004fe40000000f00 */
[----:B------:R-:W-:Y:S02]  /*24330*/  MOV R5, R23 ;  /* 0x0000001700057202 */ /* 0x000fe40000000f00 */
[----:B----4-:R-:W-:-:S05]  /*24340*/  MOV R7, R21 ;  /* 0x0000001500077202 */ /* 0x010fca0000000f00 */
[----:B------:R-:W-:Y:S04]  /*24350*/  STL.64 [R1+0x3ea0], R6 ;  /* 0x003ea00601007387 */ /* 0x000fe80000100a00 */
[----:B------:R0:W-:Y:S04]  /*24360*/  STL.64 [R1+0x3e98], R4 ;  /* 0x003e980401007387 */ /* 0x0001e80000100a00 */
[----:B0-----:R-:W2:Y:S04]  /*24370*/  LDL.LU.64 R4, [R1] ;  /* 0x0000000001047983 */ /* 0x001ea80000300a00 */
[----:B------:R-:W4:Y:S01]  /*24380*/  LDL.LU.64 R6, [R1+0x8] ;  /* 0x0000080001067983 */ /* 0x000f220000300a00 */
[----:B------:R-:W-:-:S03]  /*24390*/  IMAD.MOV.U32 R28, RZ, RZ, R20 ;  /* 0x000000ffff1c7224 */ /* 0x000fc600078e0014 */
[----:B------:R-:W0:Y:S04]  /*243a0*/  LDSM.16.MT88.4 R20, [R0+UR6+0x20800] ;  /* 0x020800060014783b */ /* 0x000e280008004200 */
[----:B------:R-:W-:Y:S04]  /*243b0*/  STL [R1+0x3c94], R3 ;  /* 0x003c940301007387 */ /* 0x000fe80000100800 */
[----:B------:R-:W-:Y:S04]  /*243c0*/  STL [R1+0x3e38], R0 ;  /* 0x003e380001007387 */ /* 0x000fe80000100800 */
[----:B0-----:R-:W-:Y:S04]  /*243d0*/  STL [R1+0x3dd4], R20 ;  /* 0x003dd41401007387 */ /* 0x001fe80000100800 */
[----:B------:R-:W-:Y:S04]  /*243e0*/  STL [R1+0x3dd0], R21 ;  /* 0x003dd01501007387 */ /* 0x000fe80000100800 */
[----:B------:R-:W-:Y:S04]  /*243f0*/  STL [R1+0x3dcc], R22 ;  /* 0x003dcc1601007387 */ /* 0x000fe80000100800 */
[----:B------:R2:W-:Y:S02]  /*24400*/  STL [R1+0x3dc8], R23 ;  /* 0x003dc81701007387 */ /* 0x0005e40000100800 */
[----:B--2---:R-:W-:Y:S02]  /*24410*/  HMMA.16816.F32.BF16 R20, R8, R4, RZ ;  /* 0x000000040814723c */ /* 0x004fe400000418ff */
[----:B----4-:R0:W-:Y:S02]  /*24420*/  STL.64 [R1+0x3ea8], R6 ;  /* 0x003ea80601007387 */ /* 0x0101e40000100a00 */
[----:B0-----:R-:W-:-:S02]  /*24430*/  MOV R6, R19 ;  /* 0x0000001300067202 */ /* 0x001fc40000000f00 */
[----:B------:R-:W-:Y:S02]  /*24440*/  MOV R7, R18 ;  /* 0x0000001200077202 */ /* 0x000fe40000000f00 */
[----:B------:R-:W-:Y:S11]  /*24450*/  HMMA.16816.F32.BF16 R16, R8, R16, RZ ;  /* 0x000000100810723c */ /* 0x000ff600000418ff */
[----:B------:R-:W-:Y:S01]  /*24460*/  STL.64 [R1+0x80], R20 ;  /* 0x0000801401007387 */ /* 0x000fe20000100a00 */
[----:B---3--:R-:W-:-:S02]  /*24470*/  MOV R4, R26 ;  /* 0x0000001a00047202 */ /* 0x008fc40000000f00 */
[----:B------:R-:W-:Y:S01]  /*24480*/  MOV R5, R27 ;  /* 0x0000001b00057202 */ /* 0x000fe20000000f00 */
[----:B------:R0:W-:Y:S04]  /*24490*/  STL.64 [R1+0x88], R22 ;  /* 0x0000881601007387 */ /* 0x0001e80000100a00 */
[----:B------:R-:W2:Y:S04]  /*244a0*/  LDL.LU R26, [R1+0x3ecc] ;  /* 0x003ecc00011a7983 */ /* 0x000ea80000300800 */
[----:B------:R-:W2:Y:S01]  /*244b0*/  LDL.LU R27, [R1+0x3ec8] ;  /* 0x003ec800011b7983 */ /* 0x000ea20000300800 */
[----:B0-----:R-:W-:-:S03]  /*244c0*/  IMAD.MOV.U32 R23, RZ, RZ, R17 ;  /* 0x000000ffff177224 */ /* 0x001fc600078e0011 */
[----:B------:R0:W-:Y:S04]  /*244d0*/  STL [R1+0xc0], R16 ;  /* 0x0000c01001007387 */ /* 0x0001e80000100800 */
[----:B0-----:R-:W3:Y:S01]  /*244e0*/  LDL.LU.64 R16, [R1+0x3ec0] ;  /* 0x003ec00001107983 */ /* 0x001ee20000300a00 */
[----:B------:R-:W-:Y:S02]  /*244f0*/  MOV R22, R18 ;  /* 0x0000001200167202 */ /* 0x000fe40000000f00 */
[----:B------:R-:W-:Y:S02]  /*24500*/  MOV R21, R19 ;  /* 0x0000001300157202 */ /* 0x000fe40000000f00 */
[----:B------:R-:W2:Y:S01]  /*24510*/  LDL.LU.64 R18, [R1+0x3eb8] ;  /* 0x003eb80001127983 */ /* 0x000ea20000300a00 */
[----:B---3--:R-:W-:Y:S03]  /*24520*/  HMMA.16816.F32.BF16 R8, R8, R16, RZ ;  /* 0x000000100808723c */ /* 0x008fe600000418ff */
[----:B------:R-:W2:-:S15]  /*24530*/  LDL.LU.64 R16, [R1+0x3eb0] ;  /* 0x003eb00001107983 */ /* 0x000e9e0000300a00 */
[----:B------:R-:W-:Y:S01]  /*24540*/  NOP ;  /* 0x0000000000007918 */ /* 0x000fe20000000000 */
[----:B------:R0:W-:Y:S04]  /*24550*/  STL.64 [R1+0xb0], R8 ;  /* 0x0000b00801007387 */ /* 0x0001e80000100a00 */
[----:B------:R1:W-:Y:S01]  /*24560*/  STL.64 [R1+0xb8], R10 ;  /* 0x0000b80a01007387 */ /* 0x0003e20000100a00 */
[----:B0-----:R-:W-:Y:S02]  /*24570*/  MOV R8, R25 ;  /* 0x0000001900087202 */ /* 0x001fe40000000f00 */
[----:B------:R-:W-:Y:S01]  /*24580*/  MOV R9, R24 ;  /* 0x0000001800097202 */ /* 0x000fe20000000f00 */
[----:B-1----:R-:W-:Y:S01]  /*24590*/  IMAD.MOV.U32 R10, RZ, RZ, R15 ;  /* 0x000000ffff0a7224 */ /* 0x002fe200078e000f */
[----:B------:R-:W-:-:S05]  /*245a0*/  MOV R11, R14 ;  /* 0x0000000e000b7202 */ /* 0x000fca0000000f00 */
[----:B------:R0:W-:Y:S04]  /*245b0*/  STL.64 [R1+0x3e78], R10 ;  /* 0x003e780a01007387 */ /* 0x0001e80000100a00 */
[----:B------:R-:W-:Y:S04]  /*245c0*/  STL.64 [R1+0x3e70], R8 ;  /* 0x003e700801007387 */ /* 0x000fe80000100a00 */
[----:B0-----:R-:W3:Y:S01]  /*245d0*/  LDL.LU.64 R10, [R1+0x18] ;  /* 0x00001800010a7983 */ /* 0x001ee20000300a00 */
[----:B--2---:R-:W-:-:S15]  /*245e0*/  HMMA.16816.F32.BF16 R4, R16, R26, R4 ;  /* 0x0000001a1004723c */ /* 0x004fde0000041804 */
[----:B------:R-:W-:-:S04]  /*245f0*/  NOP ;  /* 0x0000000000007918 */ /* 0x000fc80000000000 */
[----:B------:R-:W-:Y:S02]  /*24600*/  MOV R3, R7 ;  /* 0x0000000700037202 */ /* 0x000fe40000000f00 */
[----:B------:R-:W-:Y:S02]  /*24610*/  MOV R14, R4 ;  /* 0x00000004000e7202 */ /* 0x000fe40000000f00 */
[----:B------:R-:W-:Y:S01]  /*24620*/  MOV R15, R5 ;  /* 0x00000005000f7202 */ /* 0x000fe20000000f00 */
[----:B---3--:R0:W-:Y:S04]  /*24630*/  STL.64 [R1+0x3e90], R10 ;  /* 0x003e900a01007387 */ /* 0x0081e80000100a00 */
[----:B0-----:R-:W2:Y:S04]  /*24640*/  LDL.LU.64 R10, [R1+0x28] ;  /* 0x00002800010a7983 */ /* 0x001ea80000300a00 */
[----:B------:R0:W-:Y:S04]  /*24650*/  STL [R1+0xa8], R6 ;  /* 0x0000a80601007387 */ /* 0x0001e80000100800 */
[----:B0-----:R-:W3:Y:S04]  /*24660*/  LDL.LU.64 R6, [R1+0x3ea8] ;  /* 0x003ea80001067983 */ /* 0x001ee80000300a00 */
[----:B------:R-:W-:Y:S04]  /*24670*/  STL [R1+0x3e3c], R3 ;  /* 0x003e3c0301007387 */ /* 0x000fe80000100800 */
[----:B------:R-:W-:Y:S04]  /*24680*/  STL.64 [R1+0x3e18], R14 ;  /* 0x003e180e01007387 */ /* 0x000fe80000100a00 */
[----:B------:R0:W-:Y:S04]  /*24690*/  STL.64 [R1+0x3e10], R12 ;  /* 0x003e100c01007387 */ /* 0x0001e80000100a00 */
[----:B0-----:R-:W4:Y:S04]  /*246a0*/  LDL.LU R12, [R1+0x60] ;  /* 0x00006000010c7983 */ /* 0x001f280000300800 */
[----:B------:R-:W4:Y:S01]  /*246b0*/  LDL.LU R13, [R1+0x64] ;  /* 0x00006400010d7983 */ /* 0x000f220000300800 */
[----:B------:R-:W-:Y:S01]  /*246c0*/  IMAD.MOV.U32 R14, RZ, RZ, R28 ;  /* 0x000000ffff0e7224 */ /* 0x000fe200078e001c */
[----:B------:R-:W-:-:S02]  /*246d0*/  MOV R15, R2 ;  /* 0x00000002000f7202 */ /* 0x000fc40000000f00 */
[----:B---3--:R-:W-:Y:S02]  /*246e0*/  MOV R29, R6 ;  /* 0x00000006001d7202 */ /* 0x008fe40000000f00 */
[----:B------:R-:W-:-:S03]  /*246f0*/  MOV R20, R7 ;  /* 0x0000000700147202 */ /* 0x000fc60000000f00 */
[----:B----4-:R-:W-:Y:S01]  /*24700*/  HMMA.16816.F32.BF16 R12, R16, R6, R12 ;  /* 0x00000006100c723c */ /* 0x010fe2000004180c */
[----:B------:R-:W3:Y:S04]  /*24710*/  LDL.LU.64 R6, [R1+0x3ea0] ;  /* 0x003ea00001067983 */ /* 0x000ee80000300a00 */
[----:B------:R-:W3:-:S14]  /*24720*/  LDL.LU.64 R4, [R1+0x3e98] ;  /* 0x003e980001047983 */ /* 0x000edc0000300a00 */
[----:B------:R-:W-:Y:S01]  /*24730*/  MOV R0, R12 ;  /* 0x0000000c00007202 */ /* 0x000fe20000000f00 */
[----:B------:R-:W-:Y:S01]  /*24740*/  IMAD.MOV.U32 R28, RZ, RZ, R13 ;  /* 0x000000ffff1c7224 */ /* 0x000fe200078e000d */
[----:B--2---:R-:W-:Y:S02]  /*24750*/  MOV R13, R10 ;  /* 0x0000000a000d7202 */ /* 0x004fe40000000f00 */
[----:B------:R-:W-:Y:S01]  /*24760*/  MOV R12, R11 ;  /* 0x0000000b000c7202 */ /* 0x000fe20000000f00 */
[----:B---3--:R-:W-:Y:S01]  /*24770*/  HMMA.16816.F32.BF16 R4, R16, R10, R4 ;  /* 0x0000000a1004723c */ /* 0x008fe20000041804 */
[----:B------:R-:W2:-:S15]  /*24780*/  LDL.LU.64 R10, [R1+0x3e90] ;  /* 0x003e9000010a7983 */ /* 0x000e9e0000300a00 */
[----:B------:R-:W-:-:S03]  /*24790*/  NOP ;  /* 0x0000000000007918 */ /* 0x000fc60000000000 */
[----:B------:R-:W-:Y:S01]  /*247a0*/  STL.64 [R1+0x70], R4 ;  /* 0x0000700401007387 */ /* 0x000fe20000100a00 */
[----:B------:R-:W-:-:S03]  /*247b0*/  IMAD.MOV.U32 R3, RZ, RZ, R7 ;  /* 0x000000ffff037224 */ /* 0x000fc600078e0007 */
[----:B------:R0:W-:Y:S04]  /*247c0*/  STL [R1+0x78], R6 ;  /* 0x0000780601007387 */ /* 0x0001e80000100800 */
[----:B0-----:R-:W3:Y:S04]  /*247d0*/  LDL.LU.64 R6, [R1+0x3e88] ;  /* 0x003e880001067983 */ /* 0x001ee80000300a00 */
[----:B------:R-:W3:Y:S01]  /*247e0*/  LDL.LU.64 R4, [R1+0x3e80] ;  /* 0x003e800001047983 */ /* 0x000ee20000300a00 */
[----:B------:R-:W-:Y:S02]  /*247f0*/  MOV R25, R14 ;  /* 0x0000000e00197202 */ /* 0x000fe40000000f00 */
[----:B------:R-:W-:-:S02]  /*24800*/  MOV R24, R15 ;  /* 0x0000000f00187202 */ /* 0x000fc40000000f00 */
[----:B--2---:R-:W-:Y:S02]  /*24810*/  MOV R15, R10 ;  /* 0x0000000a000f7202 */ /* 0x004fe40000000f00 */
[----:B------:R-:W-:Y:S01]  /*24820*/  MOV R14, R11 ;  /* 0x0000000b000e7202 */ /* 0x000fe20000000f00 */
[----:B---3--:R-:W-:Y:S01]  /*24830*/  HMMA.16816.F32.BF16 R4, R16, R10, R4 ;  /* 0x0000000a1004723c */ /* 0x008fe20000041804 */
[----:B------:R-:W2:Y:S04]  /*24840*/  LDL.LU.64 R10, [R1+0x3e78] ;  /* 0x003e7800010a7983 */ /* 0x000ea80000300a00 */
[----:B------:R-:W2:-:S14]  /*24850*/  LDL.LU.64 R8, [R1+0x3e70] ;  /* 0x003e700001087983 */ /* 0x000e9c0000300a00 */
[----:B------:R-:W-:Y:S01]  /*24860*/  IMAD.MOV.U32 R16, RZ, RZ, R6 ;  /* 0x000000ffff107224 */ /* 0x000fe200078e0006 */
[----:B------:R-:W-:Y:S02]  /*24870*/  MOV R2, R7 ;  /* 0x0000000700027202 */ /* 0x000fe40000000f00 */
[----:B------:R-:W-:Y:S01]  /*24880*/  MOV R18, R4 ;  /* 0x0000000400127202 */ /* 0x000fe20000000f00 */
[----:B------:R-:W2:Y:S01]  /*24890*/  LDL.LU.64 R6, [R1+0x3e68] ;  /* 0x003e680001067983 */ /* 0x000ea20000300a00 */
[----:B------:R-:W-:-:S03]  /*248a0*/  MOV R17, R5 ;  /* 0x0000000500117202 */ /* 0x000fc60000000f00 */
[----:B------:R-:W2:Y:S04]  /*248b0*/  LDL.LU.64 R4, [R1+0x3e60] ;  /* 0x003e600001047983 */ /* 0x000ea80000300a00 */
[----:B------:R0:W-:Y:S04]  /*248c0*/  STL [R1+0x3e48], R18 ;  /* 0x003e481201007387 */ /* 0x0001e80000100800 */
[----:B------:R-:W-:Y:S01]  /*248d0*/  STL.64 [R1+0x3e40], R16 ;  /* 0x003e401001007387 */ /* 0x000fe20000100a00 */
[----:B0-----:R-:W-:-:S03]  /*248e0*/  MOV R18, R29 ;  /* 0x0000001d00127202 */ /* 0x001fc60000000f00 */
[----:B------:R-:W3:Y:S01]  /*248f0*/  LDL.LU R29, [R1+0x3e58] ;  /* 0x003e5800011d7983 */ /* 0x000ee20000300800 */
[----:B------:R-:W-:Y:S01]  /*24900*/  MOV R19, R20 ;  /* 0x0000001400137202 */ /* 0x000fe20000000f00 */
[----:B--2---:R-:W-:-:S15]  /*24910*/  HMMA.16816.F32.BF16 R8, R4, R26, R8 ;  /* 0x0000001a0408723c */ /* 0x004fde0000041808 */
[----:B------:R-:W-:-:S04]  /*24920*/  NOP ;  /* 0x0000000000007918 */ /* 0x000fc80000000000 */
[----:B------:R-:W-:Y:S01]  /*24930*/  STL.64 [R1+0x30], R8 ;  /* 0x0000300801007387 */ /* 0x000fe20000100a00 */
[----:B------:R-:W-:-:S03]  /*24940*/  MOV R20, R11 ;  /* 0x0000000b00147202 */ /* 0x000fc60000000f00 */
[----:B------:R-:W-:Y:S04]  /*24950*/  STL [R1+0x38], R10 ;  /* 0x0000380a01007387 */ /* 0x000fe80000100800 */
[----:B---3--:R-:W0:Y:S04]  /*24960*/  LDSM.16.MT88.4 R8, [R29+UR6+0x20c00] ;  /* 0x020c00061d08783b */ /* 0x008e280008004200 */
[----:B------:R1:W-:Y:S04]  /*24970*/  STL.64 [R1+0x3e50], R24 ;  /* 0x003e501801007387 */ /* 0x0003e80000100a00 */
[----:B-1----:R-:W2:Y:S04]  /*24980*/  LDL.LU R24, [R1+0x80] ;  /* 0x0000800001187983 */ /* 0x002ea80000300800 */
[----:B------:R-:W2:Y:S04]  /*24990*/  LDL.LU R25, [R1+0x84] ;  /* 0x0000840001197983 */ /* 0x000ea80000300800 */
[----:B------:R-:W2:Y:S04]  /*249a0*/  LDL.LU R26, [R1+0x88] ;  /* 0x00008800011a7983 */ /* 0x000ea80000300800 */
[----:B------:R-:W2:Y:S04]  /*249b0*/  LDL.LU R27, [R1+0x8c] ;  /* 0x00008c00011b7983 */ /* 0x000ea80000300800 */
[----:B------:R-:W-:Y:S04]  /*249c0*/  STL [R1+0x3dc4], R29 ;  /* 0x003dc41d01007387 */ /* 0x000fe80000100800 */
[----:B0-----:R0:W-:Y:S04]  /*249d0*/  STL.64 [R1+0x3d88], R10 ;  /* 0x003d880a01007387 */ /* 0x0011e80000100a00 */
[----:B------:R-:W-:Y:S01]  /*249e0*/  STL.64 [R1+0x3d80], R8 ;  /* 0x003d800801007387 */ /* 0x000fe20000100a00 */
[----:B0-----:R-:W-:Y:S01]  /*249f0*/  IMAD.MOV.U32 R10, RZ, RZ, R15 ;  /* 0x000000ffff0a7224 */ /* 0x001fe200078e000f */
[----:B------:R-:W-:-:S05]  /*24a00*/  MOV R11, R14 ;  /* 0x0000000e000b7202 */ /* 0x000fca0000000f00 */
[----:B------:R0:W-:Y:S02]  /*24a10*/  STL.64 [R1+0x3e20], R10 ;  /* 0x003e200a01007387 */ /* 0x0001e40000100a00 */
[----:B0-----:R-:W-:Y:S02]  /*24a20*/  MOV R11, R12 ;  /* 0x0000000c000b7202 */ /* 0x001fe40000000f00 */
[----:B------:R-:W-:Y:S01]  /*24a30*/  MOV R10, R13 ;  /* 0x0000000d000a7202 */ /* 0x000fe20000000f00 */
[----:B------:R-:W3:Y:S04]  /*24a40*/  LDL.LU R12, [R1+0xb0] ;  /* 0x0000b000010c7983 */ /* 0x000ee80000300800 */
[----:B------:R-:W3:Y:S04]  /*24a50*/  LDL.LU R13, [R1+0xb4] ;  /* 0x0000b400010d7983 */ /* 0x000ee80000300800 */
[----:B------:R-:W4:Y:S04]  /*24a60*/  LDL.LU R14, [R1+0xb8] ;  /* 0x0000b800010e7983 */ /* 0x000f280000300800 */
[----:B------:R-:W4:Y:S01]  /*24a70*/  LDL.LU R15, [R1+0xbc] ;  /* 0x0000bc00010f7983 */ /* 0x000f220000300800 */
[----:B--2---:R-:W-:Y:S03]  /*24a80*/  HMMA.16816.F32.BF16 R16, R4, R18, R24 ;  /* 0x000000120410723c */ /* 0x004fe60000041818 */
[----:B----4-:R0:W-:Y:S04]  /*24a90*/  STL.64 [R1+0x3e30], R14 ;  /* 0x003e300e01007387 */ /* 0x0101e80000100a00 */
[----:B---3--:R1:W-:Y:S01]  /*24aa0*/  STL.64 [R1+0x3e28], R12 ;  /* 0x003e280c01007387 */ /* 0x0083e20000100a00 */
[----:B0-----:R-:W-:Y:S01]  /*24ab0*/  IMAD.MOV.U32 R14, RZ, RZ, R22 ;  /* 0x000000ffff0e7224 */ /* 0x001fe200078e0016 */
[----:B------:R-:W-:-:S10]  /*24ac0*/  MOV R15, R21 ;  /* 0x00000015000f7202 */ /* 0x000fd40000000f00 */
[----:B------:R-:W-:Y:S01]  /*24ad0*/  MOV R22, R17 ;  /* 0x0000001100167202 */ /* 0x000fe20000000f00 */
[----:B-1----:R-:W2:Y:S01]  /*24ae0*/  LDL.LU R12, [R1+0xc0] ;  /* 0x0000c000010c7983 */ /* 0x002ea20000300800 */
[----:B------:R-:W-:Y:S02]  /*24af0*/  MOV R13, R23 ;  /* 0x00000017000d7202 */ /* 0x000fe40000000f00 */
[----:B------:R-:W-:Y:S01]  /*24b00*/  MOV R23, R18 ;  /* 0x0000001200177202 */ /* 0x000fe20000000f00 */
[----:B------:R-:W3:Y:S01]  /*24b10*/  LDL.LU.64 R24, [R1+0x3e50] ;  /* 0x003e500001187983 */ /* 0x000ee20000300a00 */
[----:B------:R-:W-:-:S03]  /*24b20*/  MOV R21, R16 ;  /* 0x0000001000157202 */ /* 0x000fc60000000f00 */
[----:B------:R-:W-:Y:S04]  /*24b30*/  STL [R1+0x6c], R19 ;  /* 0x00006c1301007387 */ /* 0x000fe80000100800 */
[----:B------:R-:W4:Y:S04]  /*24b40*/  LDL.LU R18, [R1+0x3e48] ;  /* 0x003e480001127983 */ /* 0x000f280000300800 */
[----:B------:R-:W2:Y:S04]  /*24b50*/  LDL.LU.64 R16, [R1+0x3e40] ;  /* 0x003e400001107983 */ /* 0x000ea80000300a00 */
[----:B------:R-:W-:Y:S04]  /*24b60*/  STL.64 [R1+0x3de0], R22 ;  /* 0x003de01601007387 */ /* 0x000fe80000100a00 */
[----:B------:R0:W-:Y:S04]  /*24b70*/  STL.64 [R1+0x3dd8], R20 ;  /* 0x003dd81401007387 */ /* 0x0001e80000100a00 */
[----:B0-----:R-:W2:Y:S04]  /*24b80*/  LDL.LU R20, [R1+0x70] ;  /* 0x0000700001147983 */ /* 0x001ea80000300800 */
[----:B------:R-:W2:Y:S04]  /*24b90*/  LDL.LU R21, [R1+0x74] ;  /* 0x0000740001157983 */ /* 0x000ea80000300800 */
[----:B------:R-:W2:Y:S01]  /*24ba0*/  LDL.LU R22, [R1+0x78] ;  /* 0x0000780001167983 */ /* 0x000ea20000300800 */
[----:B------:R-:W-:-:S03]  /*24bb0*/  IMAD.MOV.U32 R23, RZ, RZ, R3 ;  /* 0x000000ffff177224 */ /* 0x000fc600078e0003 */
[----:B------:R-:W3:Y:S04]  /*24bc0*/  LDL.LU R3, [R1+0x3e3c] ;  /* 0x003e3c0001037983 */ /* 0x000ee80000300800 */
[----:B--2---:R-:W-:Y:S04]  /*24bd0*/  STL.64 [R1+0x3df0], R22 ;  /* 0x003df01601007387 */ /* 0x004fe80000100a00 */
[----:B------:R0:W-:Y:S02]  /*24be0*/  STL.64 [R1+0x3de8], R20 ;  /* 0x003de81401007387 */ /* 0x0001e40000100a00 */
[----:B0-----:R-:W-:-:S02]  /*24bf0*/  MOV R20, R0 ;  /* 0x0000000000147202 */ /* 0x001fc40000000f00 */
[----:B------:R-:W2:Y:S01]  /*24c00*/  LDL.LU R0, [R1+0x3e38] ;  /* 0x003e380001007983 */ /* 0x000ea20000300800 */
[----:B---3--:R-:W-:Y:S02]  /*24c10*/  MOV R22, R25 ;  /* 0x0000001900167202 */ /* 0x008fe40000000f00 */
[----:B------:R-:W-:Y:S01]  /*24c20*/  MOV R23, R24 ;  /* 0x0000001800177202 */ /* 0x000fe20000000f00 */
[----:B----4-:R-:W-:Y:S01]  /*24c30*/  IMAD.MOV.U32 R24, RZ, RZ, R18 ;  /* 0x000000ffff187224 */ /* 0x010fe200078e0012 */
[----:B------:R-:W-:Y:S02]  /*24c40*/  MOV R25, R17 ;  /* 0x0000001100197202 */ /* 0x000fe40000000f00 */
[----:B------:R-:W-:Y:S01]  /*24c50*/  MOV R26, R16 ;  /* 0x00000010001a7202 */ /* 0x000fe20000000f00 */
[----:B------:R-:W-:Y:S01]  /*24c60*/  HMMA.16816.F32.BF16 R8, R4, R10, R12 ;  /* 0x0000000a0408723c */ /* 0x000fe2000004180c */
[----:B------:R-:W-:Y:S01]  /*24c70*/  MOV R21, R28 ;  /* 0x0000001c00157202 */ /* 0x000fe20000000f00 */
[----:B------:R-:W-:Y:S04]  /*24c80*/  STL.64 [R1+0x3e00], R22 ;  /* 0x003e001601007387 */ /* 0x000fe80000100a00 */
[----:B------:R0:W-:Y:S01]  /*24c90*/  STL.64 [R1+0x3df8], R20 ;  /* 0x003df81401007387 */ /* 0x0001e20000100a00 */
[----:B------:R-:W-:-:S03]  /*24ca0*/  MOV R27, R2 ;  /* 0x00000002001b7202 */ /* 0x000fc60000000f00 */
[----:B0-----:R-:W3:Y:S09]  /*24cb0*/  LDL.LU.64 R20, [R1+0xd0] ;  /* 0x0000d00001147983 */ /* 0x001ef20000300a00 */
[----:B------:R-:W-:Y:S01]  /*24cc0*/  IMAD.MOV.U32 R28, RZ, RZ, R10 ;  /* 0x000000ffff1c7224 */ /* 0x000fe200078e000a */
[----:B------:R-:W-:Y:S01]  /*24cd0*/  MOV R2, R11 ;  /* 0x0000000b00027202 */ /* 0x000fe20000000f00 */
[----:B--2---:R-:W0:Y:S04]  /*24ce0*/  LDSM.16.MT88.4 R16, [R0+UR6+0x20c00] ;  /* 0x020c00060010783b */ /* 0x004e280008004200 */
[----:B0-----:R-:W-:Y:S04]  /*24cf0*/  STL.64 [R1+0x3d38], R18 ;  /* 0x003d381201007387 */ /* 0x001fe80000100a00 */
[----:B------:R0:W-:Y:S04]  /*24d00*/  STL.64 [R1+0x3d30], R16 ;  /* 0x003d301001007387 */ /* 0x0001e80000100a00 */
[----:B0-----:R-:W2:Y:S04]  /*24d10*/  LDL.LU.64 R16, [R1+0xf0] ;  /* 0x0000f00001107983 */ /* 0x001ea80000300a00 */
[----:B------:R-:W4:Y:S04]  /*24d20*/  LDL.LU.64 R18, [R1+0xf8] ;  /* 0x0000f80001127983 */ /* 0x000f280000300a00 */
[----:B------:R-:W2:Y:S04]  /*24d30*/  LDL.LU.64 R14, [R1+0x3e30] ;  /* 0x003e3000010e7983 */ /* 0x000ea80000300a00 */
[----:B------:R-:W2:Y:S04]  /*24d40*/  LDL.LU.64 R12, [R1+0x3e28] ;  /* 0x003e2800010c7983 */ /* 0x000ea80000300a00 */
[----:B------:R2:W-:Y:S04]  /*24d50*/  STL [R1+0x40], R8 ;  /* 0x0000400801007387 */ /* 0x0005e80000100800 */
[----:B------:R-:W2:Y:S01]  /*24d60*/  LDL.LU.64 R10, [R1+0x3e20] ;  /* 0x003e2000010a7983 */ /* 0x000ea20000300a00 */
[----:B------:R-:W-:-:S02]  /*24d70*/  MOV R29, R9 ;  /* 0x00000009001d7202 */ /* 0x000fc40000000f00 */
[----:B--2---:R-:W-:Y:S01]  /*24d80*/  HMMA.16816.F32.BF16 R8, R4, R10, R12 ;  /* 0x0000000a0408723c */ /* 0x004fe2000004180c */
[----:B------:R-:W2:Y:S04]  /*24d90*/  LDL.LU.64 R14, [R1+0x3e18] ;  /* 0x003e1800010e7983 */ /* 0x000ea80000300a00 */
[----:B------:R-:W3:Y:S01]  /*24da0*/  LDL.LU.64 R12, [R1+0x3e10] ;  /* 0x003e1000010c7983 */ /* 0x000ee20000300a00 */
[----:B--2---:R-:W-:-:S03]  /*24db0*/  MOV R4, R14 ;  /* 0x0000000e00047202 */ /* 0x004fc60000000f00 */
[----:B------:R-:W3:Y:S01]  /*24dc0*/  LDL.LU R14, [R1+0x3e0c] ;  /* 0x003e0c00010e7983 */ /* 0x000ee20000300800 */
[----:B------:R-:W-:-:S03]  /*24dd0*/  MOV R5, R15 ;  /* 0x0000000f00057202 */ /* 0x000fc60000000f00 */
[----:B------:R-:W3:Y:S04]  /*24de0*/  LDL.LU R15, [R1+0x3e08] ;  /* 0x003e0800010f7983 */ /* 0x000ee80000300800 */
[----:B------:R-:W3:Y:S01]  /*24df0*/  LDL.LU R6, [R1+0xa8] ;  /* 0x0000a80001067983 */ /* 0x000ee20000300800 */
[----:B------:R-:W-:-:S03]  /*24e00*/  MOV R7, R3 ;  /* 0x0000000300077202 */ /* 0x000fc60000000f00 */
[----:B------:R0:W-:Y:S04]  /*24e10*/  STL [R1+0x3d9c], R8 ;  /* 0x003d9c0801007387 */ /* 0x0001e80000100800 */
[----:B------:R1:W-:Y:S04]  /*24e20*/  STL [R1+0x3d98], R9 ;  /* 0x003d980901007387 */ /* 0x0003e80000100800 */
[----:B------:R-:W-:Y:S04]  /*24e30*/  STL [R1+0x3d94], R10 ;  /* 0x003d940a01007387 */ /* 0x000fe80000100800 */
[----:B------:R-:W-:Y:S04]  /*24e40*/  STL [R1+0x3d90], R11 ;  /* 0x003d900b01007387 */ /* 0x000fe80000100800 */
[----:B0-----:R-:W2:Y:S04]  /*24e50*/  LDL R8, [R1+0xe0] ;  /* 0x0000e00001087983 */ /* 0x001ea80000100800 */
[----:B-1----:R-:W2:Y:S01]  /*24e60*/  LDL R9, [R1+0xe4] ;  /* 0x0000e40001097983 */ /* 0x002ea20000100800 */
[----:B---3--:R-:W-:-:S15]  /*24e70*/  HMMA.16816.F32.BF16 R4, R12, R20, R4 ;  /* 0x000000140c04723c */ /* 0x008fde0000041804 */
[----:B------:R-:W-:-:S04]  /*24e80*/  NOP ;  /* 0x0000000000007918 */ /* 0x000fc80000000000 */
[----:B------:R-:W-:Y:S04]  /*24e90*/  STL.64 [R1+0x10], R4 ;  /* 0x0000100401007387 */ /* 0x000fe80000100a00 */
[----:B------:R0:W-:Y:S04]  /*24ea0*/  STL.64 [R1+0x18], R6 ;  /* 0x0000180601007387 */ /* 0x0001e80000100a00 */
[----:B------:R-:W2:Y:S01]  /*24eb0*/  LDL.LU.64 R22, [R1+0x3e00] ;  /* 0x003e000001167983 */ /* 0x000ea20000300a00 */
[----:B0-----:R-:W-:Y:S01]  /*24ec0*/  IMAD.MOV.U32 R7, RZ, RZ, R20 ;  /* 0x000000ffff077224 */ /* 0x001fe200078e0014 */
[----:B------:R-:W-:-:S02]  /*24ed0*/  MOV R6, R21 ;  /* 0x0000001500067202 */ /* 0x000fc40000000f00 */
[----:B------:R-:W2:Y:S02]  /*24ee0*/  LDL.LU.64 R20, [R1+0x3df8] ;  /* 0x003df80001147983 */ /* 0x000ea40000300a00 */
[----:B--2---:R-:W-:Y:S02]  /*24ef0*/  HMMA.16816.F32.BF16 R8, R12, R8, R20 ;  /* 0x000000080c08723c */ /* 0x004fe40000041814 */
[----:B------:R-:W2:Y:S04]  /*24f00*/  LDL.LU.64 R22, [R1+0x3df0] ;  /* 0x003df00001167983 */ /* 0x000ea80000300a00 */
[----:B------:R-:W2:-:S13]  /*24f10*/  LDL.LU.64 R20, [R1+0x3de8] ;  /* 0x003de80001147983 */ /* 0x000e9a0000300a00 */
[----:B------:R-:W-:Y:S01]  /*24f20*/  STL.64 [R1], R8 ;  /* 0x0000000801007387 */ /* 0x000fe20000100a00 */
[----:B------:R-:W-:-:S03]  /*24f30*/  MOV R3, R11 ;  /* 0x0000000b00037202 */ /* 0x000fc60000000f00 */
[----:B------:R0:W-:Y:S01]  /*24f40*/  STL [R1+0x8], R10 ;  /* 0x0000080a01007387 */ /* 0x0001e20000100800 */
[----:B--2---:R-:W-:-:S15]  /*24f50*/  HMMA.16816.F32.BF16 R20, R12, R16, R20 ;  /* 0x000000100c14723c */ /* 0x004fde0000041814 */
[----:B------:R-:W-:-:S04]  /*24f60*/  NOP ;  /* 0x0000000000007918 */ /* 0x000fc80000000000 */
[----:B0-----:R-:W-:Y:S01]  /*24f70*/  IMAD.MOV.U32 R10, RZ, RZ, R22 ;  /* 0x000000ffff0a7224 */ /* 0x001fe200078e0016 */
[----:B------:R-:W-:Y:S02]  /*24f80*/  MOV R11, R23 ;  /* 0x00000017000b7202 */ /* 0x000fe40000000f00 */
[----:B------:R-:W-:Y:S01]  /*24f90*/  MOV R8, R20 ;  /* 0x0000001400087202 */ /* 0x000fe20000000f00 */
[----:B------:R-:W2:Y:S01]  /*24fa0*/  LDL.LU.64 R22, [R1+0x3de0] ;  /* 0x003de00001167983 */ /* 0x000ea20000300a00 */
[----:B------:R-:W-:-:S03]  /*24fb0*/  MOV R9, R21 ;  /* 0x0000001500097202 */ /* 0x000fc60000000f00 */
[----:B------:R-:W3:Y:S04]  /*24fc0*/  LDL.LU.64 R20, [R1+0x3dd8] ;  /* 0x003dd80001147983 */ /* 0x000ee80000300a00 */
[----:B------:R-:W-:Y:S04]  /*24fd0*/  STL.64 [R1+0x3db8], R10 ;  /* 0x003db80a01007387 */ /* 0x000fe80000100a00 */
[----:B------:R0:W-:Y:S04]  /*24fe0*/  STL.64 [R1+0x3db0], R8 ;  /* 0x003db00801007387 */ /* 0x0001e80000100a00 */
[----:B0-----:R-:W2:Y:S04]  /*24ff0*/  LDL.LU R8, [R1+0x30] ;  /* 0x0000300001087983 */ /* 0x001ea80000300800 */
[----:B------:R-:W2:Y:S04]  /*25000*/  LDL.LU R9, [R1+0x34] ;  /* 0x0000340001097983 */ /* 0x000ea80000300800 */
[----:B------:R-:W2:Y:S01]  /*25010*/  LDL.LU R10, [R1+0x38] ;  /* 0x00003800010a7983 */ /* 0x000ea20000300800 */
[----:B---3--:R-:W-:-:S03]  /*25020*/  MOV R11, R20 ;  /* 0x00000014000b7202 */ /* 0x008fc60000000f00 */
[----:B------:R-:W3:Y:S04]  /*25030*/  LDL.LU R20, [R1+0x3dd4] ;  /* 0x003dd40001147983 */ /* 0x000ee80000300800 */
[----:B----4-:R-:W-:Y:S04]  /*25040*/  STL.64 [R1+0x3da8], R18 ;  /* 0x003da81201007387 */ /* 0x010fe80000100a00 */
[----:B------:R0:W-:Y:S04]  /*25050*/  STL.64 [R1+0x3da0], R16 ;  /* 0x003da01001007387 */ /* 0x0001e80000100a00 */
[----:B0-----:R-:W4:Y:S01]  /*25060*/  LDL.LU.64 R16, [R1+0x100] ;  /* 0x0001000001107983 */ /* 0x001f220000300a00 */
[----:B--2---:R-:W-:Y:S01]  /*25070*/  MOV R18, R23 ;  /* 0x0000001700127202 */ /* 0x004fe20000000f00 */
[----:B----4-:R-:W-:Y:S01]  /*25080*/  HMMA.16816.F32.BF16 R24, R12, R16, R24 ;  /* 0x000000100c18723c */ /* 0x010fe20000041818 */
[----:B------:R-:W-:-:S02]  /*25090*/  MOV R5, R16 ;  /* 0x0000001000057202 */ /* 0x000fc40000000f00 */
[----:B------:R-:W-:Y:S02]  /*250a0*/  MOV R4, R17 ;  /* 0x0000001100047202 */ /* 0x000fe40000000f00 */
[----:B------:R-:W-:Y:S02]  /*250b0*/  MOV R16, R21 ;  /* 0x0000001500107202 */ /* 0x000fe40000000f00 */
[----:B------:R-:W3:Y:S01]  /*250c0*/  LDL.LU R21, [R1+0x3dd0] ;  /* 0x003dd00001157983 */ /* 0x000ee20000300800 */
[----:B------:R-:W-:-:S03]  /*250d0*/  MOV R17, R22 ;  /* 0x0000001600117202 */ /* 0x000fc60000000f00 */
[----:B------:R-:W3:Y:S04]  /*250e0*/  LDL.LU R22, [R1+0x3dcc] ;  /* 0x003dcc0001167983 */ /* 0x000ee80000300800 */
[----:B------:R-:W3:Y:S04]  /*250f0*/  LDL.LU R23, [R1+0x3dc8] ;  /* 0x003dc80001177983 */ /* 0x000ee80000300800 */
[----:B------:R-:W2:Y:S04]  /*25100*/  LDL.LU R19, [R1+0x6c] ;  /* 0x00006c0001137983 */ /* 0x000ea80000300800 */
[----:B------:R-:W-:Y:S04]  /*25110*/  STL.64 [R1+0x3d48], R26 ;  /* 0x003d481a01007387 */ /* 0x000fe80000100a00 */
[----:B------:R0:W-:Y:S04]  /*25120*/  STL.64 [R1+0x3d40], R24 ;  /* 0x003d401801007387 */ /* 0x0001e80000100a00 */
[----:B0-----:R-:W4:Y:S01]  /*25130*/  LDL.LU R24, [R1+0x40] ;  /* 0x0000400001187983 */ /* 0x001f220000300800 */
[----:B------:R-:W-:-:S03]  /*25140*/  IMAD.MOV.U32 R25, RZ, RZ, R29 ;  /* 0x000000ffff197224 */ /* 0x000fc600078e001d */
[----:B------:R-:W2:Y:S01]  /*25150*/  LDL.LU R29, [R1+0x3dc4] ;  /* 0x003dc400011d7983 */ /* 0x000ea20000300800 */
[----:B------:R-:W-:Y:S01]  /*25160*/  IMAD.MOV.U32 R12, RZ, RZ, R7 ;  /* 0x000000ffff0c7224 */ /* 0x000fe200078e0007 */
[----:B------:R-:W-:Y:S02]  /*25170*/  MOV R13, R6 ;  /* 0x00000006000d7202 */ /* 0x000fe40000000f00 */
[----:B------:R-:W-:Y:S02]  /*25180*/  MOV R26, R28 ;  /* 0x0000001c001a7202 */ /* 0x000fe40000000f00 */
[----:B------:R-:W4:Y:S01]  /*25190*/  LDL.LU R28, [R1+0x3dc0] ;  /* 0x003dc000011c7983 */ /* 0x000f220000300800 */
[----:B------:R-:W-:Y:S02]  /*251a0*/  MOV R27, R2 ;  /* 0x00000002001b7202 */ /* 0x000fe40000000f00 */
[----:B---3--:R-:W-:Y:S01]  /*251b0*/  HMMA.16816.F32.BF16 R12, R20, R12, R8 ;  /* 0x0000000c140c723c */ /* 0x008fe20000041808 */
[----:B------:R-:W3:Y:S04]  /*251c0*/  LDL.LU.64 R10, [R1+0x3db8] ;  /* 0x003db800010a7983 */ /* 0x000ee80000300a00 */
[----:B------:R-:W3:-:S14]  /*251d0*/  LDL.LU.64 R8, [R1+0x3db0] ;  /* 0x003db00001087983 */ /* 0x000edc0000300a00 */
[----:B------:R-:W-:Y:S01]  /*251e0*/  STL.64 [R1+0x30], R12 ;  /* 0x0000300c01007387 */ /* 0x000fe20000100a00 */
[----:B------:R-:W-:-:S03]  /*251f0*/  MOV R2, R15 ;  /* 0x0000000f00027202 */ /* 0x000fc60000000f00 */
[----:B------:R-:W-:Y:S04]  /*25200*/  STL [R1+0x38], R14 ;  /* 0x0000380e01007387 */ /* 0x000fe80000100800 */
[----:B--2---:R-:W0:Y:S04]  /*25210*/  LDSM.16.MT88.4 R12, [R29+UR6+0x21000] ;  /* 0x021000061d0c783b */ /* 0x004e280008004200 */
[----:B------:R-:W-:Y:S04]  /*25220*/  STL [R1+0x3d5c], R2 ;  /* 0x003d5c0201007387 */ /* 0x000fe80000100800 */
[----:B------:R-:W-:Y:S04]  /*25230*/  STL [R1+0x3d28], R29 ;  /* 0x003d281d01007387 */ /* 0x000fe80000100800 */
[----:B0-----:R0:W-:Y:S04]  /*25240*/  STL.64 [R1+0x3ce0], R14 ;  /* 0x003ce00e01007387 */ /* 0x0011e80000100a00 */
[----:B------:R1:W-:Y:S04]  /*25250*/  STL.64 [R1+0x3cd8], R12 ;  /* 0x003cd80c01007387 */ /* 0x0003e80000100a00 */
[----:B0-----:R-:W2:Y:S01]  /*25260*/  LDL.LU R14, [R1+0x108] ;  /* 0x00010800010e7983 */ /* 0x001ea20000300800 */
[----:B-1----:R-:W-:Y:S01]  /*25270*/  MOV R12, R5 ;  /* 0x00000005000c7202 */ /* 0x002fe20000000f00 */
[----:B------:R-:W-:-:S02]  /*25280*/  IMAD.MOV.U32 R13, RZ, RZ, R4 ;  /* 0x000000ffff0d7224 */ /* 0x000fc400078e0004 */
[----:B----4-:R-:W0:Y:S04]  /*25290*/  LDSM.16.M88.4 R4, [R28+UR6+0x80] ;  /* 0x000080061c04783b */ /* 0x010e280008000200 */
[----:B--2---:R-:W-:Y:S04]  /*252a0*/  STL [R1+0x3d58], R14 ;  /* 0x003d580e01007387 */ /* 0x004fe80000100800 */
[----:B------:R-:W2:Y:S04]  /*252b0*/  LDL.LU R15, [R1+0x10c] ;  /* 0x00010c00010f7983 */ /* 0x000ea80000300800 */
[----:B--2---:R-:W-:Y:S04]  /*252c0*/  STL [R1+0x3d60], R15 ;  /* 0x003d600f01007387 */ /* 0x004fe80000100800 */
[----:B0-----:R-:W-:Y:S04]  /*252d0*/  STL.64 [R1+0x90], R4 ;  /* 0x0000900401007387 */ /* 0x001fe80000100a00 */
[----:B------:R-:W-:Y:S04]  /*252e0*/  STL.64 [R1+0x98], R6 ;  /* 0x0000980601007387 */ /* 0x000fe80000100a00 */
[----:B------:R-:W0:Y:S04]  /*252f0*/  LDSM.16.M88.4 R4, [R28+UR6+0x8080] ;  /* 0x008080061c04783b */ /* 0x000e280008000200 */
[----:B0-----:R-:W-:Y:S04]  /*25300*/  STL.64 [R1+0xb0], R4 ;  /* 0x0000b00401007387 */ /* 0x001fe80000100a00 */
[----:B------:R-:W-:Y:S04]  /*25310*/  STL.64 [R1+0xb8], R6 ;  /* 0x0000b80601007387 */ /* 0x000fe80000100a00 */
[----:B------:R-:W0:Y:S04]  /*25320*/  LDSM.16.M88.4 R4, [R28+UR6+0x10080] ;  /* 0x010080061c04783b */ /* 0x000e280008000200 */
[----:B0-----:R-:W-:Y:S04]  /*25330*/  STL.64 [R1+0x110], R4 ;  /* 0x0001100401007387 */ /* 0x001fe80000100a00 */
[----:B------:R-:W-:Y:S04]  /*25340*/  STL.64 [R1+0x118], R6 ;  /* 0x0001180601007387 */ /* 0x000fe80000100a00 */
[----:B------:R-:W0:Y:S04]  /*25350*/  LDSM.16.M88.4 R4, [R28+UR6+0x18080] ;  /* 0x018080061c04783b */ /* 0x000e280008000200 */
[----:B------:R-:W-:Y:S04]  /*25360*/  STL [R1+0x3b48], R28 ;  /* 0x003b481c01007387 */ /* 0x000fe80000100800 */
[----:B0-----:R-:W-:Y:S04]  /*25370*/  STL.64 [R1+0x120], R4 ;  /* 0x0001200401007387 */ /* 0x001fe80000100a00 */
[----:B------:R-:W-:Y:S04]  /*25380*/  STL.64 [R1+0x128], R6 ;  /* 0x0001280601007387 */ /* 0x000fe80000100a00 */
[----:B------:R-:W0:Y:S04]  /*25390*/  LDSM.16.MT88.4 R4, [R0+UR6+0x21000] ;  /* 0x021000060004783b */ /* 0x000e280008004200 */
[----:B------:R-:W-:Y:S04]  /*253a0*/  STL [R1+0x3d10], R0 ;  /* 0x003d100001007387 */ /* 0x000fe80000100800 */
[----:B0-----:R-:W-:Y:S04]  /*253b0*/  STL.64 [R1+0x3ca8], R6 ;  /* 0x003ca80601007387 */ /* 0x001fe80000100a00 */
[----:B------:R0:W-:Y:S04]  /*253c0*/  STL.64 [R1+0x3ca0], R4 ;  /* 0x003ca00401007387 */ /* 0x0001e80000100a00 */
[----:B0-----:R-:W2:Y:S04]  /*253d0*/  LDL.LU R4, [R1+0xe0] ;  /* 0x0000e00001047983 */ /* 0x001ea80000300800 */
[----:B------:R-:W2:Y:S02]  /*253e0*/  LDL.LU R5, [R1+0xe4] ;  /* 0x0000e40001057983 */ /* 0x000ea40000300800 */
[----:B--2---:R-:W-:Y:S02]  /*253f0*/  HMMA.16816.F32.BF16 R4, R20, R4, R16 ;  /* 0x000000041404723c */ /* 0x004fe40000041810 */
[----:B------:R-:W2:Y:S04]  /*25400*/  LDL.LU.64 R18, [R1+0x3da8] ;  /* 0x003da80001127983 */ /* 0x000ea80000300a00 */
[----:B------:R-:W4:-:S13]  /*25410*/  LDL.LU.64 R16, [R1+0x3da0] ;  /* 0x003da00001107983 */ /* 0x000f1a0000300a00 */
[----:B------:R-:W-:Y:S02]  /*25420*/  MOV R2, R6 ;  /* 0x0000000600027202 */ /* 0x000fe40000000f00 */
[----:B------:R-:W-:Y:S01]  /*25430*/  MOV R14, R7 ;  /* 0x00000007000e7202 */ /* 0x000fe20000000f00 */
[----:B------:R-:W-:Y:S01]  /*25440*/  STL [R1+0x60], R4 ;  /* 0x0000600401007387 */ /* 0x000fe20000100800 */
[----:B----4-:R-:W-:-:S15]  /*25450*/  HMMA.16816.F32.BF16 R24, R20, R16, R24 ;  /* 0x000000101418723c */ /* 0x010fde0000041818 */
[----:B------:R-:W-:-:S04]  /*25460*/  NOP ;  /* 0x0000000000007918 */ /* 0x000fc80000000000 */
[----:B------:R-:W-:Y:S01]  /*25470*/  MOV R6, R26 ;  /* 0x0000001a00067202 */ /* 0x000fe20000000f00 */
[----:B------:R-:W-:Y:S01]  /*25480*/  IMAD.MOV.U32 R7, RZ, RZ, R27 ;  /* 0x000000ffff077224 */ /* 0x000fe200078e001b */
[----:B------:R0:W-:Y:S04]  /*25490*/  STL.64 [R1+0x80], R24 ;  /* 0x0000801801007387 */ /* 0x0001e80000100a00 */
[----:B------:R1:W-:Y:S01]  /*254a0*/  STL.64 [R1+0x3d78], R6 ;  /* 0x003d780601007387 */ /* 0x0003e20000100a00 */
[----:B---3--:R-:W-:Y:S02]  /*254b0*/  MOV R26, R10 ;  /* 0x0000000a001a7202 */ /* 0x008fe40000000f00 */
[----:B------:R-:W-:Y:S02]  /*254c0*/  MOV R27, R11 ;  /* 0x0000000b001b7202 */ /* 0x000fe40000000f00 */
[----:B0-----:R-:W-:-:S02]  /*254d0*/  MOV R24, R8 ;  /* 0x0000000800187202 */ /* 0x001fc40000000f00 */
[----:B------:R-:W-:Y:S01]  /*254e0*/  MOV R25, R9 ;  /* 0x0000000900197202 */ /* 0x000fe20000000f00 */
[----:B-1----:R-:W3:Y:S04]  /*254f0*/  LDL.64 R6, [R1+0xd8] ;  /* 0x0000d80001067983 */ /* 0x002ee80000100a00 */
[----:B--2---:R-:W-:Y:S04]  /*25500*/  STL.64 [R1+0x3d50], R18 ;  /* 0x003d501201007387 */ /* 0x004fe80000100a00 */
[----:B------:R-:W2:Y:S04]  /*25510*/  LDL.LU R8, [R1+0x3d9c] ;  /* 0x003d9c0001087983 */ /* 0x000ea80000300800 */
[----:B------:R-:W2:Y:S04]  /*25520*/  LDL.LU R9, [R1+0x3d98] ;  /* 0x003d980001097983 */ /* 0x000ea80000300800 */
[----:B------:R-:W2:Y:S04]  /*25530*/  LDL.LU R10, [R1+0x3d94] ;  /* 0x003d9400010a7983 */ /* 0x000ea80000300800 */
[----:B------:R-:W2:Y:S04]  /*25540*/  LDL.LU R11, [R1+0x3d90] ;  /* 0x003d9000010b7983 */ /* 0x000ea80000300800 */
[----:B------:R-:W-:Y:S04]  /*25550*/  STL.64 [R1+0x3d70], R26 ;  /* 0x003d701a01007387 */ /* 0x000fe80000100a00 */
[----:B------:R0:W-:Y:S04]  /*25560*/  STL.64 [R1+0x3d68], R24 ;  /* 0x003d681801007387 */ /* 0x0001e80000100a00 */
[----:B0-----:R-:W4:Y:S04]  /*25570*/  LDL.LU R24, [R1+0x10] ;  /* 0x0000100001187983 */ /* 0x001f280000300800 */
[----:B------:R-:W4:Y:S04]  /*25580*/  LDL.LU R25, [R1+0x14] ;  /* 0x0000140001197983 */ /* 0x000f280000300800 */
[----:B------:R-:W4:Y:S04]  /*25590*/  LDL.LU R26, [R1+0x18] ;  /* 0x00001800011a7983 */ /* 0x000f280000300800 */
[----:B------:R-:W4:Y:S04]  /*255a0*/  LDL.LU R27, [R1+0x1c] ;  /* 0x00001c00011b7983 */ /* 0x000f280000300800 */
[----:B------:R-:W4:Y:S04]  /*255b0*/  LDL.LU R16, [R1] ;  /* 0x0000000001107983 */ /* 0x000f280000300800 */
[----:B------:R-:W4:Y:S04]  /*255c0*/  LDL.LU R17, [R1+0x4] ;  /* 0x0000040001117983 */ /* 0x000f280000300800 */
[----:B------:R-:W4:Y:S01]  /*255d0*/  LDL.LU R18, [R1+0x8] ;  /* 0x0000080001127983 */ /* 0x000f220000300800 */
[----:B--2---:R-:W-:-:S15]  /*255e0*/  HMMA.16816.F32.BF16 R8, R20, R12, R8 ;  /* 0x0000000c1408723c */ /* 0x004fde0000041808 */
[----:B------:R-:W-:-:S04]  /*255f0*/  NOP ;  /* 0x0000000000007918 */ /* 0x000fc80000000000 */
[----:B------:R-:W-:Y:S02]  /*25600*/  MOV R20, R10 ;  /* 0x0000000a00147202 */ /* 0x000fe40000000f00 */
[----:B------:R-:W-:Y:S02]  /*25610*/  MOV R13, R11 ;  /* 0x0000000b000d7202 */ /* 0x000fe40000000f00 */
[----:B------:R-:W-:Y:S01]  /*25620*/  MOV R0, R8 ;  /* 0x0000000800007202 */ /* 0x000fe20000000f00 */
[----:B------:R-:W4:Y:S01]  /*25630*/  LDL.LU.64 R10, [R1+0x3d88] ;  /* 0x003d8800010a7983 */ /* 0x000f220000300a00 */
[----:B------:R-:W-:-:S03]  /*25640*/  MOV R21, R9 ;  /* 0x0000000900157202 */ /* 0x000fc60000000f00 */
[----:B------:R-:W4:Y:S01]  /*25650*/  LDL.LU.64 R8, [R1+0x3d80] ;  /* 0x003d800001087983 */ /* 0x000f220000300a00 */
[----:B------:R-:W-:Y:S01]  /*25660*/  MOV R15, R5 ;  /* 0x00000005000f7202 */ /* 0x000fe20000000f00 */
[----:B------:R-:W-:Y:S02]  /*25670*/  IMAD.MOV.U32 R19, RZ, RZ, R3 ;  /* 0x000000ffff137224 */ /* 0x000fe400078e0003 */
[----:B------:R-:W2:Y:S01]  /*25680*/  LDL.LU R22, [R1+0xe8] ;  /* 0x0000e80001167983 */ /* 0x000ea20000300800 */
[----:B---3--:R-:W-:-:S03]  /*25690*/  IMAD.MOV.U32 R29, RZ, RZ, R7 ;  /* 0x000000ffff1d7224 */ /* 0x008fc600078e0007 */
[----:B------:R-:W2:Y:S01]  /*256a0*/  LDL.LU R23, [R1+0xec] ;  /* 0x0000ec0001177983 */ /* 0x000ea20000300800 */
[----:B----4-:R-:W-:Y:S03]  /*256b0*/  HMMA.16816.F32.BF16 R24, R8, R6, R24 ;  /* 0x000000060818723c */ /* 0x010fe60000041818 */
[----:B------:R-:W3:-:S15]  /*256c0*/  LDL.LU.64 R6, [R1+0x3d78] ;  /* 0x003d780001067983 */ /* 0x000ede0000300a00 */
[----:B------:R-:W-:Y:S01]  /*256d0*/  NOP ;  /* 0x0000000000007918 */ /* 0x000fe20000000000 */
[----:B------:R-:W-:Y:S02]  /*256e0*/  MOV R5, R25 ;  /* 0x0000001900057202 */ /* 0x000fe40000000f00 */
[----:B------:R-:W-:Y:S02]  /*256f0*/  MOV R4, R26 ;  /* 0x0000001a00047202 */ /* 0x000fe40000000f00 */
[----:B------:R-:W-:Y:S02]  /*25700*/  MOV R3, R27 ;  /* 0x0000001b00037202 */ /* 0x000fe40000000f00 */
[----:B------:R-:W-:Y:S01]  /*25710*/  MOV R28, R24 ;  /* 0x00000018001c7202 */ /* 0x000fe20000000f00 */
[----:B------:R-:W4:Y:S04]  /*25720*/  LDL.LU.64 R26, [R1+0x3d70] ;  /* 0x003d7000011a7983 */ /* 0x000f280000300a00 */
[----:B------:R-:W4:Y:S04]  /*25730*/  LDL.LU.64 R24, [R1+0x3d68] ;  /* 0x003d680001187983 */ /* 0x000f280000300a00 */
[----:B------:R0:W-:Y:S04]  /*25740*/  STL.64 [R1+0x3cf8], R4 ;  /* 0x003cf80401007387 */ /* 0x0001e80000100a00 */
[----:B0-----:R-:W2:Y:S04]  /*25750*/  LDL.LU R4, [R1+0x80] ;  /* 0x0000800001047983 */ /* 0x001ea80000300800 */
[----:B------:R-:W2:Y:S04]  /*25760*/  LDL.LU R5, [R1+0x84] ;  /* 0x0000840001057983 */ /* 0x000ea80000300800 */
[----:B---3--:R-:W-:Y:S04]  /*25770*/  STL.64 [R1+0x3d08], R6 ;  /* 0x003d080601007387 */ /* 0x008fe80000100a00 */
[----:B--2---:R0:W-:Y:S04]  /*25780*/  STL.64 [R1+0x3d00], R4 ;  /* 0x003d000401007387 */ /* 0x0041e80000100a00 */
[----:B0-----:R-:W2:Y:S01]  /*25790*/  LDL.LU R4, [R1+0x60] ;  /* 0x0000600001047983 */ /* 0x001ea20000300800 */
[C---:B------:R-:W-:Y:S01]  /*257a0*/  HMMA.16816.F32.BF16 R16, R8.reuse, R22, R16 ;  /* 0x000000160810723c */ /* 0x040fe20000041810 */
[----:B------:R-:W-:Y:S01]  /*257b0*/  MOV R6, R2 ;  /* 0x0000000200067202 */ /* 0x000fe20000000f00 */
[----:B------:R-:W-:Y:S01]  /*257c0*/  IMAD.MOV.U32 R5, RZ, RZ, R15 ;  /* 0x000000ffff057224 */ /* 0x000fe200078e000f */
[----:B------:R-:W-:Y:S01]  /*257d0*/  MOV R7, R14 ;  /* 0x0000000e00077202 */ /* 0x000fe20000000f00 */
[----:B------:R-:W3:Y:S04]  /*257e0*/  LDL.LU R15, [R1+0x3d60] ;  /* 0x003d6000010f7983 */ /* 0x000ee80000300800 */
[----:B------:R-:W3:Y:S04]  /*257f0*/  LDL.LU R2, [R1+0x3d5c] ;  /* 0x003d5c0001027983 */ /* 0x000ee80000300800 */
[----:B------:R-:W3:Y:S04]  /*25800*/  LDL.LU R14, [R1+0x3d58] ;  /* 0x003d5800010e7983 */ /* 0x000ee80000300800 */
[----:B------:R-:W-:Y:S04]  /*25810*/  STL.64 [R1+0x3d20], R6 ;  /* 0x003d200601007387 */ /* 0x000fe80000100a00 */
[----:B--2---:R0:W-:Y:S04]  /*25820*/  STL.64 [R1+0x3d18], R4 ;  /* 0x003d180401007387 */ /* 0x0041e80000100a00 */
[----:B0-----:R-:W2:Y:S04]  /*25830*/  LDL.LU R4, [R1+0x30] ;  /* 0x0000300001047983 */ /* 0x001ea80000300800 */
[----:B------:R-:W2:Y:S04]  /*25840*/  LDL.LU R5, [R1+0x34] ;  /* 0x0000340001057983 */ /* 0x000ea80000300800 */
[----:B------:R-:W2:Y:S04]  /*25850*/  LDL.LU R6, [R1+0x38] ;  /* 0x0000380001067983 */ /* 0x000ea80000300800 */
[----:B------:R-:W-:Y:S04]  /*25860*/  STL.64 [R1+0x10], R16 ;  /* 0x0000101001007387 */ /* 0x000fe80000100a00 */
[----:B------:R0:W-:Y:S04]  /*25870*/  STL.64 [R1+0x18], R18 ;  /* 0x0000181201007387 */ /* 0x0001e80000100a00 */
[----:B0-----:R-:W4:Y:S02]  /*25880*/  LDL.LU.64 R18, [R1+0x3d50] ;  /* 0x003d500001127983 */ /* 0x001f240000300a00 */
[----:B----4-:R-:W-:-:S15]  /*25890*/  HMMA.16816.F32.BF16 R24, R8, R18, R24 ;  /* 0x000000120818723c */ /* 0x010fde0000041818 */
[----:B------:R-:W-:-:S04]  /*258a0*/  NOP ;  /* 0x0000000000007918 */ /* 0x000fc80000000000 */
[----:B------:R-:W-:Y:S04]  /*258b0*/  STL.64 [R1+0x50], R24 ;  /* 0x0000501801007387 */ /* 0x000fe80000100a00 */
[----:B------:R0:W-:Y:S04]  /*258c0*/  STL.64 [R1+0x58], R26 ;  /* 0x0000581a01007387 */ /* 0x0001e80000100a00 */
[----:B0-----:R-:W4:Y:S04]  /*258d0*/  LDL.LU.64 R26, [R1+0x3d48] ;  /* 0x003d4800011a7983 */ /* 0x001f280000300a00 */
[----:B------:R-:W4:Y:S01]  /*258e0*/  LDL.LU.64 R24, [R1+0x3d40] ;  /* 0x003d400001187983 */ /* 0x000f220000300a00 */
[----:B---3--:R-:W-:Y:S01]  /*258f0*/  MOV R7, R2 ;  /* 0x0000000200077202 */ /* 0x008fe20000000f00 */
[----:B------:R-:W-:Y:S01]  /*25900*/  IMAD.MOV.U32 R2, RZ, RZ, R19 ;  /* 0x000000ffff027224 */ /* 0x000fe200078e0013 */
[----:B------:R-:W-:-:S02]  /*25910*/  MOV R12, R18 ;  /* 0x00000012000c7202 */ /* 0x000fc40000000f00 */
[----:B------:R-:W2:Y:S04]  /*25920*/  LDL.LU.64 R18, [R1+0x3d38] ;  /* 0x003d380001127983 */ /* 0x000ea80000300a00 */
[----:B------:R-:W2:Y:S01]  /*25930*/  LDL.LU.64 R16, [R1+0x3d30] ;  /* 0x003d300001107983 */ /* 0x000ea20000300a00 */
[----:B----4-:R-:W-:Y:S03]  /*25940*/  HMMA.16816.F32.BF16 R24, R8, R14, R24 ;  /* 0x0000000e0818723c */ /* 0x010fe60000041818 */
[----:B------:R-:W2:Y:S01]  /*25950*/  LDL.LU R10, [R1+0xd8] ;  /* 0x0000d800010a7983 */ /* 0x000ea20000300800 */
[----:B------:R-:W-:-:S03]  /*25960*/  MOV R11, R29 ;  /* 0x0000001d000b7202 */ /* 0x000fc60000000f00 */
[----:B------:R-:W3:-:S12]  /*25970*/  LDL.LU R29, [R1+0x3d28] ;  /* 0x003d2800011d7983 */ /* 0x000ed80000300800 */
[----:B------:R0:W-:Y:S01]  /*25980*/  STL [R1+0x3cb4], R27 ;  /* 0x003cb41b01007387 */ /* 0x0001e20000100800 */
[----:B--2---:R-:W-:Y:S03]  /*25990*/  HMMA.16816.F32.BF16 R8, R16, R10, R4 ;  /* 0x0000000a1008723c */ /* 0x004fe60000041804 */
[----:B------:R-:W2:Y:S04]  /*259a0*/  LDL.LU.64 R6, [R1+0x3d20] ;  /* 0x003d200001067983 */ /* 0x000ea80000300a00 */
[----:B------:R-:W2:-:S12]  /*259b0*/  LDL.LU.64 R4, [R1+0x3d18] ;  /* 0x003d180001047983 */ /* 0x000e980000300a00 */
[----:B0-----:R-:W-:Y:S01]  /*259c0*/  MOV R27, R11 ;  /* 0x0000000b001b7202 */ /* 0x001fe20000000f00 */
[----:B------:R-:W-:Y:S04]  /*259d0*/  STL.64 [R1], R8 ;  /* 0x0000000801007387 */ /* 0x000fe80000100a00 */
[----:B------:R-:W-:Y:S04]  /*259e0*/  STL [R1+0x8], R10 ;  /* 0x0000080a01007387 */ /* 0x000fe80000100800 */
[----:B------:R-:W-:Y:S04]  /*259f0*/  STL.64 [R1+0x3cf0], R26 ;  /* 0x003cf01a01007387 */ /* 0x000fe80000100a00 */
[----:B------:R0:W-:Y:S04]  /*25a00*/  STL.64 [R1+0x3ce8], R24 ;  /* 0x003ce81801007387 */ /* 0x0001e80000100a00 */
[----:B---3--:R-:W1:Y:S01]  /*25a10*/  LDSM.16.MT88.4 R8, [R29+UR6+0x21400] ;  /* 0x021400061d08783b */ /* 0x008e620008004200 */
[----:B0-----:R-:W-:-:S03]  /*25a20*/  MOV R24, R0 ;  /* 0x0000000000187202 */ /* 0x001fc60000000f00 */
[----:B------:R-:W3:Y:S01]  /*25a30*/  LDL.LU R0, [R1+0x3d10] ;  /* 0x003d100001007983 */ /* 0x000ee20000300800 */
[----:B------:R-:W-:-:S03]  /*25a40*/  MOV R25, R21 ;  /* 0x0000001500197202 */ /* 0x000fc60000000f00 */
[----:B------:R-:W-:Y:S01]  /*25a50*/  STL [R1+0x3c98], R29 ;  /* 0x003c981d01007387 */ /* 0x000fe20000100800 */
[----:B------:R-:W-:-:S03]  /*25a60*/  IMAD.MOV.U32 R26, RZ, RZ, R20 ;  /* 0x000000ffff1a7224 */ /* 0x000fc600078e0014 */
[----:B-1----:R-:W-:Y:S04]  /*25a70*/  STL [R1+0x3c48], R8 ;  /* 0x003c480801007387 */ /* 0x002fe80000100800 */
[----:B------:R-:W-:Y:S04]  /*25a80*/  STL [R1+0x3c44], R9 ;  /* 0x003c440901007387 */ /* 0x000fe80000100800 */
[----:B------:R0:W-:Y:S04]  /*25a90*/  STL [R1+0x3c40], R10 ;  /* 0x003c400a01007387 */ /* 0x0001e80000100800 */
[----:B------:R1:W-:Y:S01]  /*25aa0*/  STL [R1+0x3c3c], R11 ;  /* 0x003c3c0b01007387 */ /* 0x0003e20000100800 */
[----:B--2---:R-:W-:Y:S03]  /*25ab0*/  HMMA.16816.F32.BF16 R20, R16, R22, R4 ;  /* 0x000000161014723c */ /* 0x004fe60000041804 */
[----:B------:R-:W2:Y:S04]  /*25ac0*/  LDL.LU.64 R6, [R1+0x3d08] ;  /* 0x003d080001067983 */ /* 0x000ea80000300a00 */
[----:B------:R-:W2:-:S12]  /*25ad0*/  LDL.LU.64 R4, [R1+0x3d00] ;  /* 0x003d000001047983 */ /* 0x000e980000300a00 */
[----:B------:R-:W-:Y:S04]  /*25ae0*/  STL.64 [R1+0x60], R20 ;  /* 0x0000601401007387 */ /* 0x000fe80000100a00 */
[----:B------:R-:W-:Y:S04]  /*25af0*/  STL.64 [R1+0x68], R22 ;  /* 0x0000681601007387 */ /* 0x000fe80000100a00 */
[----:B---3--:R-:W3:Y:S01]  /*25b00*/  LDSM.16.MT88.4 R20, [R0+UR6+0x21400] ;  /* 0x021400060014783b */ /* 0x008ee20008004200 */
[----:B0-----:R-:W-:Y:S02]  /*25b10*/  MOV R10, R12 ;  /* 0x0000000c000a7202 */ /* 0x001fe40000000f00 */
[----:B-1----:R-:W-:Y:S01]  /*25b20*/  MOV R11, R2 ;  /* 0x00000002000b7202 */ /* 0x002fe20000000f00 */
[----:B------:R-:W-:Y:S04]  /*25b30*/  STL [R1+0x3cb0], R0 ;  /* 0x003cb00001007387 */ /* 0x000fe80000100800 */
[----:B---3--:R-:W-:Y:S04]  /*25b40*/  STL [R1+0x3c4c], R20 ;  /* 0x003c4c1401007387 */ /* 0x008fe80000100800 */
[----:B------:R0:W-:Y:S04]  /*25b50*/  STL [R1+0x3c38], R21 ;  /* 0x003c381501007387 */ /* 0x0001e80000100800 */
[----:B------:R-:W-:Y:S04]  /*25b60*/  STL [R1+0x3bf0], R22 ;  /* 0x003bf01601007387 */ /* 0x000fe80000100800 */
[----:B------:R-:W-:Y:S04]  /*25b70*/  STL [R1+0x3bec], R23 ;  /* 0x003bec1701007387 */ /* 0x000fe80000100800 */
[----:B0-----:R-:W3:Y:S01]  /*25b80*/  LDL.LU.64 R20, [R1+0x90] ;  /* 0x0000900001147983 */ /* 0x001ee20000300a00 */
[----:B--2---:R-:W-:Y:S03]  /*25b90*/  HMMA.16816.F32.BF16 R8, R16, R10, R4 ;  /* 0x0000000a1008723c */ /* 0x004fe60000041804 */
[----:B------:R-:W2:Y:S01]  /*25ba0*/  LDL.LU.64 R4, [R1+0x3cf8] ;  /* 0x003cf80001047983 */ /* 0x000ea20000300a00 */
[----:B------:R-:W-:-:S07]  /*25bb0*/  MOV R27, R13 ;  /* 0x0000000d001b7202 */ /* 0x000fce0000000f00 */
[----:B------:R-:W-:Y:S08]  /*25bc0*/  HMMA.16816.F32.BF16 R12, R16, R14, R24 ;  /* 0x0000000e100c723c */ /* 0x000ff00000041818 */
[----:B------:R0:W-:Y:S11]  /*25bd0*/  STL.64 [R1+0x70], R8 ;  /* 0x0000700801007387 */ /* 0x0001f60000100a00 */
[----:B------:R-:W-:-:S02]  /*25be0*/  MOV R18, R12 ;  /* 0x0000000c00127202 */ /* 0x000fc40000000f00 */
[----:B------:R-:W-:Y:S01]  /*25bf0*/  MOV R17, R13 ;  /* 0x0000000d00117202 */ /* 0x000fe20000000f00 */
[----:B0-----:R-:W4:Y:S01]  /*25c00*/  LDL.LU.64 R8, [R1+0xb0] ;  /* 0x0000b00001087983 */ /* 0x001f220000300a00 */
[----:B------:R-:W-:Y:S02]  /*25c10*/  MOV R16, R14 ;  /* 0x0000000e00107202 */ /* 0x000fe40000000f00 */
[----:B------:R-:W-:Y:S01]  /*25c20*/  MOV R2, R15 ;  /* 0x0000000f00027202 */ /* 0x000fe20000000f00 */
[----:B------:R-:W3:Y:S04]  /*25c30*/  LDL.LU.64 R26, [R1+0x3cf0] ;  /* 0x003cf000011a7983 */ /* 0x000ee80000300a00 */
[----:B------:R-:W3:Y:S04]  /*25c40*/  LDL.LU.64 R24, [R1+0x3ce8] ;  /* 0x003ce80001187983 */ /* 0x000ee80000300a00 */
[----:B------:R-:W3:Y:S04]  /*25c50*/  LDL.LU.64 R14, [R1+0x3ce0] ;  /* 0x003ce000010e7983 */ /* 0x000ee80000300a00 */
[----:B------:R-:W3:Y:S04]  /*25c60*/  LDL.LU.64 R12, [R1+0x3cd8] ;  /* 0x003cd800010c7983 */ /* 0x000ee80000300a00 */
[----:B------:R-:W-:Y:S04]  /*25c70*/  STL [R1+0x3c90], R18 ;  /* 0x003c901201007387 */ /* 0x000fe80000100800 */
[----:B------:R2:W-:Y:S02]  /*25c80*/  STL.64 [R1+0x3c88], R16 ;  /* 0x003c881001007387 */ /* 0x0005e40000100a00 */
[----:B--2---:R-:W-:-:S02]  /*25c90*/  MOV R17, R5 ;  /* 0x0000000500117202 */ /* 0x004fc40000000f00 */
[----:B------:R-:W-:Y:S02]  /*25ca0*/  MOV R18, R4 ;  /* 0x0000000400127202 */ /* 0x000fe40000000f00 */
[----:B------:R-:W2:Y:S01]  /*25cb0*/  LDL.LU.64 R4, [R1+0x120] ;  /* 0x0001200001047983 */ /* 0x000ea20000300a00 */
[----:B------:R-:W-:Y:S01]  /*25cc0*/  MOV R7, R10 ;  /* 0x0000000a00077202 */ /* 0x000fe20000000f00 */
[----:B------:R-:W-:-:S05]  /*25cd0*/  IMAD.MOV.U32 R6, RZ, RZ, R11 ;  /* 0x000000ffff067224 */ /* 0x000fca00078e000b */
[----:B------:R-:W-:Y:S04]  /*25ce0*/  STL.64 [R1+0x3cc0], R6 ;  /* 0x003cc00601007387 */ /* 0x000fe80000100a00 */
[----:B--2---:R0:W-:Y:S04]  /*25cf0*/  STL.64 [R1+0x3cb8], R4 ;  /* 0x003cb80401007387 */ /* 0x0041e80000100a00 */
[----:B0-----:R-:W2:Y:S04]  /*25d00*/  LDL.LU R4, [R1+0x50] ;  /* 0x0000500001047983 */ /* 0x001ea80000300800 */
[----:B------:R-:W2:Y:S04]  /*25d10*/  LDL.LU R5, [R1+0x54] ;  /* 0x0000540001057983 */ /* 0x000ea80000300800 */
[----:B------:R-:W2:Y:S04]  /*25d20*/  LDL.LU R6, [R1+0x58] ;  /* 0x0000580001067983 */ /* 0x000ea80000300800 */
[----:B------:R-:W2:Y:S01]  /*25d30*/  LDL.LU R7, [R1+0x5c] ;  /* 0x00005c0001077983 */ /* 0x000ea20000300800 */
[----:B------:R-:W-:Y:S01]  /*25d40*/  IMAD.MOV.U32 R16, RZ, RZ, R28 ;  /* 0x000000ffff107224 */ /* 0x000fe200078e001c */
[----:B------:R-:W-:-:S02]  /*25d50*/  MOV R19, R3 ;  /* 0x0000000300137202 */ /* 0x000fc40000000f00 */
[----:B--2---:R-:W-:Y:S04]  /*25d60*/  STL.64 [R1+0x3cd0], R6 ;  /* 0x003cd00601007387 */ /* 0x004fe80000100a00 */
[----:B------:R0:W-:Y:S04]  /*25d70*/  STL.64 [R1+0x3cc8], R4 ;  /* 0x003cc80401007387 */ /* 0x0001e80000100a00 */
[----:B0-----:R-:W2:Y:S04]  /*25d80*/  LDL.LU R4, [R1+0x10] ;  /* 0x0000100001047983 */ /* 0x001ea80000300800 */
[----:B------:R-:W2:Y:S04]  /*25d90*/  LDL.LU R5, [R1+0x14] ;  /* 0x0000140001057983 */ /* 0x000ea80000300800 */
[----:B------:R-:W2:Y:S04]  /*25da0*/  LDL.LU R6, [R1+0x18] ;  /* 0x0000180001067983 */ /* 0x000ea80000300800 */
[----:B------:R-:W2:Y:S01]  /*25db0*/  LDL.LU R7, [R1+0x1c] ;  /* 0x00001c0001077983 */ /* 0x000ea20000300800 */
[----:B---3--:R-:W-:Y:S01]  /*25dc0*/  HMMA.16816.F32.BF16 R16, R12, R20, R16 ;  /* 0x000000140c10723c */ /* 0x008fe20000041810 */
[----:B------:R-:W-:Y:S01]  /*25dd0*/  IMAD.MOV.U32 R3, RZ, RZ, R21 ;  /* 0x000000ffff037224 */ /* 0x000fe200078e0015 */
[----:B----4-:R-:W-:-:S15]  /*25de0*/  MOV R0, R9 ;  /* 0x0000000900007202 */ /* 0x010fde0000000f00 */
[----:B------:R-:W-:Y:S02]  /*25df0*/  NOP ;  /* 0x0000000000007918 */ /* 0x000fe40000000000 */
[----:B------:R-:W-:Y:S02]  /*25e00*/  MOV R23, R18 ;  /* 0x0000001200177202 */ /* 0x000fe40000000f00 */
[----:B------:R-:W-:Y:S02]  /*25e10*/  MOV R21, R16 ;  /* 0x0000001000157202 */ /* 0x000fe40000000f00 */
[----:B------:R-:W-:Y:S01]  /*25e20*/  MOV R28, R17 ;  /* 0x00000011001c7202 */ /* 0x000fe20000000f00 */
[----:B------:R-:W3:Y:S01]  /*25e30*/  LDL.LU R16, [R1] ;  /* 0x0000000001107983 */ /* 0x000ee20000300800 */
[----:B------:R-:W-:Y:S01]  /*25e40*/  MOV R22, R19 ;  /* 0x0000001300167202 */ /* 0x000fe20000000f00 */
[----:B------:R-:W-:Y:S02]  /*25e50*/  IMAD.MOV.U32 R19, RZ, RZ, R27 ;  /* 0x000000ffff137224 */ /* 0x000fe400078e001b */
[----:B------:R-:W3:Y:S01]  /*25e60*/  LDL.LU R17, [R1+0x4] ;  /* 0x0000040001117983 */ /* 0x000ee20000300800 */
[----:B------:R-:W-:-:S03]  /*25e70*/  MOV R27, R8 ;  /* 0x00000008001b7202 */ /* 0x000fc60000000f00 */
[----:B------:R-:W3:Y:S04]  /*25e80*/  LDL.LU R18, [R1+0x8] ;  /* 0x0000080001127983 */ /* 0x000ee80000300800 */
[----:B------:R-:W-:Y:S04]  /*25e90*/  STL [R1+0x3c58], R23 ;  /* 0x003c581701007387 */ /* 0x000fe80000100800 */
[----:B------:R-:W-:Y:S04]  /*25ea0*/  STL [R1+0x3c54], R28 ;  /* 0x003c541c01007387 */ /* 0x000fe80000100800 */
[----:B------:R-:W-:Y:S01]  /*25eb0*/  STL [R1+0x3c50], R21 ;  /* 0x003c501501007387 */ /* 0x000fe20000100800 */
[----:B--2---:R-:W-:-:S15]  /*25ec0*/  HMMA.16816.F32.BF16 R4, R12, R8, R4 ;  /* 0x000000080c04723c */ /* 0x004fde0000041804 */
[----:B------:R-:W-:-:S04]  /*25ed0*/  NOP ;  /* 0x0000000000007918 */ /* 0x000fc80000000000 */
[----:B------:R-:W-:Y:S01]  /*25ee0*/  IMAD.MOV.U32 R10, RZ, RZ, R6 ;  /* 0x000000ffff0a7224 */ /* 0x000fe200078e0006 */
[----:B------:R-:W-:Y:S02]  /*25ef0*/  MOV R11, R7 ;  /* 0x00000007000b7202 */ /* 0x000fe40000000f00 */
[----:B------:R-:W-:Y:S01]  /*25f00*/  MOV R8, R4 ;  /* 0x0000000400087202 */ /* 0x000fe20000000f00 */
[----:B------:R-:W2:Y:S01]  /*25f10*/  LDL.LU.64 R6, [R1+0x3cd0] ;  /* 0x003cd00001067983 */ /* 0x000ea20000300a00 */
[----:B------:R-:W-:-:S03]  /*25f20*/  MOV R9, R5 ;  /* 0x0000000500097202 */ /* 0x000fc60000000f00 */
[----:B------:R-:W2:Y:S04]  /*25f30*/  LDL.LU.64 R4, [R1+0x3cc8] ;  /* 0x003cc80001047983 */ /* 0x000ea80000300a00 */
[----:B------:R-:W-:Y:S04]  /*25f40*/  STL.64 [R1+0x3c68], R10 ;  /* 0x003c680a01007387 */ /* 0x000fe80000100a00 */
[----:B------:R0:W-:Y:S04]  /*25f50*/  STL.64 [R1+0x3c60], R8 ;  /* 0x003c600801007387 */ /* 0x0001e80000100a00 */
[----:B0-----:R-:W2:Y:S04]  /*25f60*/  LDL.LU R8, [R1+0x110] ;  /* 0x0001100001087983 */ /* 0x001ea80000300800 */
[----:B------:R-:W2:Y:S01]  /*25f70*/  LDL.LU R9, [R1+0x114] ;  /* 0x0001140001097983 */ /* 0x000ea20000300800 */
[----:B------:R-:W-:Y:S01]  /*25f80*/  MOV R29, R20 ;  /* 0x00000014001d7202 */ /* 0x000fe20000000f00 */
[----:B--2---:R-:W-:-:S15]  /*25f90*/  HMMA.16816.F32.BF16 R4, R12, R8, R4 ;  /* 0x000000080c04723c */ /* 0x004fde0000041804 */
[----:B------:R-:W-:-:S04]  /*25fa0*/  NOP ;  /* 0x0000000000007918 */ /* 0x000fc80000000000 */
[----:B------:R-:W-:Y:S01]  /*25fb0*/  MOV R21, R6 ;  /* 0x0000000600157202 */ /* 0x000fe20000000f00 */
[----:B------:R-:W-:Y:S01]  /*25fc0*/  IMAD.MOV.U32 R20, RZ, RZ, R7 ;  /* 0x000000ffff147224 */ /* 0x000fe200078e0007 */
[----:B------:R-:W-:Y:S01]  /*25fd0*/  MOV R23, R4 ;  /* 0x0000000400177202 */ /* 0x000fe20000000f00 */
[----:B------:R-:W2:Y:S01]  /*25fe0*/  LDL.LU.64 R6, [R1+0x3cc0] ;  /* 0x003cc00001067983 */ /* 0x000ea20000300a00 */
[----:B------:R-:W-:-:S03]  /*25ff0*/  MOV R28, R5 ;  /* 0x00000005001c7202 */ /* 0x000fc60000000f00 */
[----:B------:R-:W4:Y:S04]  /*26000*/  LDL.LU.64 R4, [R1+0x3cb8] ;  /* 0x003cb80001047983 */ /* 0x000f280000300a00 */
[----:B------:R0:W-:Y:S02]  /*26010*/  STL.64 [R1+0x3c80], R8 ;  /* 0x003c800801007387 */ /* 0x0001e40000100a00 */
[----:B0-----:R-:W-:Y:S02]  /*26020*/  MOV R8, R27 ;  /* 0x0000001b00087202 */ /* 0x001fe40000000f00 */
[----:B------:R-:W3:Y:S01]  /*26030*/  LDL.LU R27, [R1+0x3cb4] ;  /* 0x003cb400011b7983 */ /* 0x000ee20000300800 */
[----:B------:R-:W-:-:S03]  /*26040*/  MOV R9, R0 ;  /* 0x0000000000097202 */ /* 0x000fc60000000f00 */
[----:B------:R-:W3:Y:S04]  /*26050*/  LDL.LU R0, [R1+0x3cb0] ;  /* 0x003cb00001007983 */ /* 0x000ee80000300800 */
[----:B------:R-:W-:Y:S04]  /*26060*/  STL.64 [R1+0x3c78], R22 ;  /* 0x003c781601007387 */ /* 0x000fe80000100a00 */
[----:B------:R0:W-:Y:S04]  /*26070*/  STL.64 [R1+0x3c70], R20 ;  /* 0x003c701401007387 */ /* 0x0001e80000100a00 */
[----:B0-----:R-:W3:Y:S04]  /*26080*/  LDL.LU R20, [R1+0x70] ;  /* 0x0000700001147983 */ /* 0x001ee80000300800 */
[----:B------:R-:W3:Y:S01]  /*26090*/  LDL.LU R21, [R1+0x74] ;  /* 0x0000740001157983 */ /* 0x000ee20000300800 */
[----:B--2---:R-:W-:-:S02]  /*260a0*/  MOV R22, R7 ;  /* 0x0000000700167202 */ /* 0x004fc40000000f00 */
[----:B------:R-:W-:Y:S01]  /*260b0*/  MOV R23, R6 ;  /* 0x0000000600177202 */ /* 0x000fe20000000f00 */
[----:B----4-:R-:W-:Y:S01]  /*260c0*/  IMAD.MOV.U32 R11, RZ, RZ, R4 ;  /* 0x000000ffff0b7224 */ /* 0x010fe200078e0004 */
[----:B------:R-:W-:Y:S01]  /*260d0*/  MOV R10, R5 ;  /* 0x00000005000a7202 */ /* 0x000fe20000000f00 */
[----:B------:R-:W2:Y:S01]  /*260e0*/  LDL.LU.64 R6, [R1+0x3ca8] ;  /* 0x003ca80001067983 */ /* 0x000ea20000300a00 */
[----:B---3--:R-:W-:Y:S03]  /*260f0*/  HMMA.16816.F32.BF16 R24, R12, R4, R24 ;  /* 0x000000040c18723c */ /* 0x008fe60000041818 */
[----:B------:R-:W2:Y:S01]  /*26100*/  LDL.LU.64 R4, [R1+0x3ca0] ;  /* 0x003ca00001047983 */ /* 0x000ea20000300a00 */
[----:B------:R-:W-:-:S03]  /*26110*/  MOV R12, R29 ;  /* 0x0000001d000c7202 */ /* 0x000fc60000000f00 */
[----:B------:R-:W3:Y:S01]  /*26120*/  LDL.LU R29, [R1+0x3c98] ;  /* 0x003c9800011d7983 */ /* 0x000ee20000300800 */
[----:B------:R-:W-:-:S03]  /*26130*/  MOV R13, R3 ;  /* 0x00000003000d7202 */ /* 0x000fc60000000f00 */
[----:B------:R-:W4:Y:S08]  /*26140*/  LDL.LU R3, [R1+0x3c94] ;  /* 0x003c940001037983 */ /* 0x000f300000300800 */
[----:B------:R-:W-:Y:S04]  /*26150*/  STL.64 [R1+0x3c10], R26 ;  /* 0x003c101a01007387 */ /* 0x000fe80000100a00 */
[----:B------:R-:W-:Y:S01]  /*26160*/  STL.64 [R1+0x3c08], R24 ;  /* 0x003c081801007387 */ /* 0x000fe20000100a00 */
[----:B--2---:R-:W-:Y:S03]  /*26170*/  HMMA.16816.F32.BF16 R12, R4, R12, R16 ;  /* 0x0000000c040c723c */ /* 0x004fe60000041810 */
[----:B------:R-:W2:Y:S04]  /*26180*/  LDL.LU R18, [R1+0x3c90] ;  /* 0x003c900001127983 */ /* 0x000ea80000300800 */
[----:B------:R-:W4:-:S12]  /*26190*/  LDL.LU.64 R16, [R1+0x3c88] ;  /* 0x003c880001107983 */ /* 0x000f180000300a00 */
[----:B------:R-:W-:Y:S04]  /*261a0*/  STL.64 [R1], R12 ;  /* 0x0000000c01007387 */ /* 0x000fe80000100a00 */
[----:B------:R-:W-:Y:S04]  /*261b0*/  STL.64 [R1+0x8], R14 ;  /* 0x0000080e01007387 */ /* 0x000fe80000100a00 */
[----:B---3--:R-:W0:Y:S04]  /*261c0*/  LDSM.16.MT88.4 R12, [R29+UR6+0x21800] ;  /* 0x021800061d0c783b */ /* 0x008e280008004200 */
[----:B------:R-:W-:Y:S04]  /*261d0*/  STL [R1+0x3bd4], R29 ;  /* 0x003bd41d01007387 */ /* 0x000fe80000100800 */
[----:B0-----:R0:W-:Y:S04]  /*261e0*/  STL.64 [R1+0x3ba0], R14 ;  /* 0x003ba00e01007387 */ /* 0x0011e80000100a00 */
[----:B------:R2:W-:Y:S01]  /*261f0*/  STL.64 [R1+0x3b98], R12 ;  /* 0x003b980c01007387 */ /* 0x0005e20000100a00 */
[----:B0-----:R-:W-:-:S02]  /*26200*/  MOV R15, R2 ;  /* 0x00000002000f7202 */ /* 0x001fc40000000f00 */
[----:B--2---:R-:W-:Y:S02]  /*26210*/  MOV R12, R18 ;  /* 0x00000012000c7202 */ /* 0x004fe40000000f00 */
[----:B----4-:R-:W-:Y:S02]  /*26220*/  MOV R13, R17 ;  /* 0x00000011000d7202 */ /* 0x010fe40000000f00 */
[----:B------:R-:W-:Y:S02]  /*26230*/  MOV R14, R16 ;  /* 0x00000010000e7202 */ /* 0x000fe40000000f00 */
[----:B------:R-:W0:Y:S04]  /*26240*/  LDSM.16.M88.4 R16, [R3+UR6+0x80] ;  /* 0x000080060310783b */ /* 0x000e280008000200 */
[----:B0-----:R-:W-:Y:S04]  /*26250*/  STL.64 [R1+0x80], R16 ;  /* 0x0000801001007387 */ /* 0x001fe80000100a00 */
[----:B------:R-:W-:Y:S04]  /*26260*/  STL.64 [R1+0x88], R18 ;  /* 0x0000881201007387 */ /* 0x000fe80000100a00 */
[----:B------:R-:W0:Y:S04]  /*26270*/  LDSM.16.M88.4 R16, [R3+UR6+0x8080] ;  /* 0x008080060310783b */ /* 0x000e280008000200 */
[----:B0-----:R-:W-:Y:S04]  /*26280*/  STL.64 [R1+0xa0], R16 ;  /* 0x0000a01001007387 */ /* 0x001fe80000100a00 */
[----:B------:R-:W-:Y:S04]  /*26290*/  STL.64 [R1+0xa8], R18 ;  /* 0x0000a81201007387 */ /* 0x000fe80000100a00 */
[----:B------:R-:W0:Y:S04]  /*262a0*/  LDSM.16.M88.4 R16, [R3+UR6+0x10080] ;  /* 0x010080060310783b */ /* 0x000e280008000200 */
[----:B0-----:R-:W-:Y:S01]  /*262b0*/  STL [R1+0xc0], R16 ;  /* 0x0000c01001007387 */ /* 0x001fe20000100800 */
[----:B------:R-:W-:-:S03]  /*262c0*/  IMAD.MOV.U32 R2, RZ, RZ, R17 ;  /* 0x000000ffff027224 */ /* 0x000fc600078e0011 */
[----:B------:R-:W-:Y:S04]  /*262d0*/  STL.64 [R1+0xc8], R18 ;  /* 0x0000c81201007387 */ /* 0x000fe80000100a00 */
[----:B------:R-:W0:Y:S04]  /*262e0*/  LDSM.16.M88.4 R16, [R3+UR6+0x18080] ;  /* 0x018080060310783b */ /* 0x000e280008000200 */
[----:B------:R-:W-:Y:S04]  /*262f0*/  STL [R1+0x3bb8], R2 ;  /* 0x003bb80201007387 */ /* 0x000fe80000100800 */
        /* <DEDUP_REMOVED lines=8> */
[----:B------:R-:W2:Y:S04]  /*26380*/  LDL.LU R17, [R1+0x64] ;  /* 0x0000640001117983 */ /* 0x000ea80000300800 */
[----:B------:R-:W2:Y:S04]  /*26390*/  LDL.LU R18, [R1+0x68] ;  /* 0x0000680001127983 */ /* 0x000ea80000300800 */
[----:B------:R-:W2:Y:S01]  /*263a0*/  LDL.LU R19, [R1+0x6c] ;  /* 0x00006c0001137983 */ /* 0x000ea20000300800 */
[----:B------:R-:W-:Y:S01]  /*263b0*/  MOV R24, R11 ;  /* 0x0000000b00187202 */ /* 0x000fe20000000f00 */
[----:B------:R-:W-:-:S02]  /*263c0*/  IMAD.MOV.U32 R25, RZ, RZ, R10 ;  /* 0x000000ffff197224 */ /* 0x000fc400078e000a */
[----:B--2---:R-:W-:-:S15]  /*263d0*/  HMMA.16816.F32.BF16 R8, R4, R8, R16 ;  /* 0x000000080408723c */ /* 0x004fde0000041810 */
[----:B------:R-:W-:-:S04]  /*263e0*/  NOP ;  /* 0x0000000000007918 */ /* 0x000fc80000000000 */
[----:B------:R-:W-:Y:S02]  /*263f0*/  MOV R29, R8 ;  /* 0x00000008001d7202 */ /* 0x000fe40000000f00 */
[----:B------:R-:W-:Y:S02]  /*26400*/  MOV R19, R9 ;  /* 0x0000000900137202 */ /* 0x000fe40000000f00 */
[----:B------:R-:W2:Y:S01]  /*26410*/  LDL.LU.64 R8, [R1+0x3c80] ;  /* 0x003c800001087983 */ /* 0x000ea20000300a00 */
[----:B------:R-:W-:Y:S02]  /*26420*/  MOV R18, R10 ;  /* 0x0000000a00127202 */ /* 0x000fe40000000f00 */
[----:B------:R-:W-:Y:S02]  /*26430*/  MOV R0, R11 ;  /* 0x0000000b00007202 */ /* 0x000fe40000000f00 */
[----:B--2---:R-:W-:Y:S01]  /*26440*/  HMMA.16816.F32.BF16 R8, R4, R8, R20 ;  /* 0x000000080408723c */ /* 0x004fe20000041814 */
[----:B------:R-:W2:Y:S04]  /*26450*/  LDL.LU.64 R22, [R1+0x3c78] ;  /* 0x003c780001167983 */ /* 0x000ea80000300a00 */
[----:B------:R-:W3:-:S14]  /*26460*/  LDL.LU.64 R20, [R1+0x3c70] ;  /* 0x003c700001147983 */ /* 0x000edc0000300a00 */
[----:B------:R-:W-:Y:S01]  /*26470*/  MOV R16, R10 ;  /* 0x0000000a00107202 */ /* 0x000fe20000000f00 */
[----:B------:R-:W-:Y:S01]  /*26480*/  IMAD.MOV.U32 R2, RZ, RZ, R8 ;  /* 0x000000ffff027224 */ /* 0x000fe200078e0008 */
[----:B------:R-:W-:Y:S02]  /*26490*/  MOV R3, R11 ;  /* 0x0000000b00037202 */ /* 0x000fe40000000f00 */
[----:B------:R-:W-:Y:S01]  /*264a0*/  MOV R17, R9 ;  /* 0x0000000900117202 */ /* 0x000fe20000000f00 */
[----:B------:R-:W4:Y:S04]  /*264b0*/  LDL.LU.64 R10, [R1+0x3c68] ;  /* 0x003c6800010a7983 */ /* 0x000f280000300a00 */
[----:B------:R-:W4:Y:S01]  /*264c0*/  LDL.LU.64 R8, [R1+0x3c60] ;  /* 0x003c600001087983 */ /* 0x000f220000300a00 */
[----:B------:R-:W-:Y:S03]  /*264d0*/  HMMA.16816.F32.BF16 R12, R4, R24, R12 ;  /* 0x00000018040c723c */ /* 0x000fe6000004180c */
[----:B------:R-:W-:Y:S01]  /*264e0*/  STL [R1+0x3bd0], R3 ;  /* 0x003bd00301007387 */ /* 0x000fe20000100800 */
[----:B------:R-:W-:-:S03]  /*264f0*/  IMAD.MOV.U32 R25, RZ, RZ, R28 ;  /* 0x000000ffff197224 */ /* 0x000fc600078e001c */
[----:B------:R-:W-:Y:S04]  /*26500*/  STL [R1+0x3bcc], R2 ;  /* 0x003bcc0201007387 */ /* 0x000fe80000100800 */
[----:B------:R-:W-:Y:S01]  /*26510*/  STL.64 [R1+0x3bc0], R16 ;  /* 0x003bc01001007387 */ /* 0x000fe20000100a00 */
[----:B--2---:R-:W-:-:S03]  /*26520*/  MOV R24, R23 ;  /* 0x0000001700187202 */ /* 0x004fc60000000f00 */
[----:B------:R-:W2:Y:S01]  /*26530*/  LDL.LU R23, [R1+0x3c58] ;  /* 0x003c580001177983 */ /* 0x000ea20000300800 */
[----:B---3--:R-:W-:Y:S02]  /*26540*/  MOV R26, R21 ;  /* 0x00000015001a7202 */ /* 0x008fe40000000f00 */
[----:B------:R-:W-:Y:S01]  /*26550*/  MOV R27, R20 ;  /* 0x00000014001b7202 */ /* 0x000fe20000000f00 */
[----:B------:R-:W3:Y:S04]  /*26560*/  LDL.LU R28, [R1+0x3c54] ;  /* 0x003c5400011c7983 */ /* 0x000ee80000300800 */
[----:B------:R-:W3:Y:S04]  /*26570*/  LDL.LU R21, [R1+0x3c50] ;  /* 0x003c500001157983 */ /* 0x000ee80000300800 */
[----:B------:R-:W3:Y:S04]  /*26580*/  LDL.LU R20, [R1+0x3c4c] ;  /* 0x003c4c0001147983 */ /* 0x000ee80000300800 */
[----:B------:R4:W-:Y:S04]  /*26590*/  STL.64 [R1+0x3c20], R26 ;  /* 0x003c201a01007387 */ /* 0x0009e80000100a00 */
[----:B------:R0:W-:Y:S01]  /*265a0*/  STL.64 [R1+0x3c18], R24 ;  /* 0x003c181801007387 */ /* 0x0001e20000100a00 */
[----:B----4-:R-:W-:Y:S01]  /*265b0*/  IMAD.MOV.U32 R26, RZ, RZ, R10 ;  /* 0x000000ffff1a7224 */ /* 0x010fe200078e000a */
[----:B------:R-:W-:-:S02]  /*265c0*/  MOV R27, R11 ;  /* 0x0000000b001b7202 */ /* 0x000fc40000000f00 */
[----:B0-----:R-:W-:Y:S02]  /*265d0*/  MOV R24, R8 ;  /* 0x0000000800187202 */ /* 0x001fe40000000f00 */
[----:B------:R-:W4:Y:S01]  /*265e0*/  LDL.LU R8, [R1+0x3c48] ;  /* 0x003c480001087983 */ /* 0x000f220000300800 */
[----:B------:R-:W-:-:S03]  /*265f0*/  MOV R25, R9 ;  /* 0x0000000900197202 */ /* 0x000fc60000000f00 */
[----:B------:R-:W4:Y:S04]  /*26600*/  LDL.LU R9, [R1+0x3c44] ;  /* 0x003c440001097983 */ /* 0x000f280000300800 */
[----:B------:R-:W4:Y:S04]  /*26610*/  LDL.LU R10, [R1+0x3c40] ;  /* 0x003c4000010a7983 */ /* 0x000f280000300800 */
[----:B------:R-:W4:Y:S04]  /*26620*/  LDL.LU R11, [R1+0x3c3c] ;  /* 0x003c3c00010b7983 */ /* 0x000f280000300800 */
[----:B------:R0:W-:Y:S04]  /*26630*/  STL.64 [R1+0x3c30], R26 ;  /* 0x003c301a01007387 */ /* 0x0001e80000100a00 */
[----:B------:R-:W-:Y:S04]  /*26640*/  STL.64 [R1+0x3c28], R24 ;  /* 0x003c281801007387 */ /* 0x000fe80000100a00 */
[----:B0-----:R-:W4:Y:S01]  /*26650*/  LDL.LU.64 R26, [R1+0x98] ;  /* 0x00009800011a7983 */ /* 0x001f220000300a00 */
[----:B------:R-:W-:-:S02]  /*26660*/  MOV R16, R29 ;  /* 0x0000001d00107202 */ /* 0x000fc40000000f00 */
[----:B------:R-:W-:Y:S01]  /*26670*/  MOV R17, R19 ;  /* 0x0000001300117202 */ /* 0x000fe20000000f00 */
[----:B------:R-:W4:Y:S01]  /*26680*/  LDL.LU R6, [R1+0xb8] ;  /* 0x0000b80001067983 */ /* 0x000f220000300800 */
[----:B------:R-:W-:-:S03]  /*26690*/  MOV R19, R0 ;  /* 0x0000000000137202 */ /* 0x000fc60000000f00 */
[----:B------:R-:W4:Y:S04]  /*266a0*/  LDL.LU R7, [R1+0xbc] ;  /* 0x0000bc0001077983 */ /* 0x000f280000300800 */
[----:B------:R-:W-:Y:S04]  /*266b0*/  STL [R1+0x3bd8], R16 ;  /* 0x003bd81001007387 */ /* 0x000fe80000100800 */
[----:B------:R-:W-:Y:S04]  /*266c0*/  STL [R1+0x3bdc], R17 ;  /* 0x003bdc1101007387 */ /* 0x000fe80000100800 */
[----:B------:R-:W-:Y:S04]  /*266d0*/  STL [R1+0x3be0], R18 ;  /* 0x003be01201007387 */ /* 0x000fe80000100800 */
[----:B------:R0:W-:Y:S02]  /*266e0*/  STL [R1+0x3be4], R19 ;  /* 0x003be41301007387 */ /* 0x0001e40000100800 */
[----:B0-----:R-:W-:-:S02]  /*266f0*/  MOV R19, R22 ;  /* 0x0000001600137202 */ /* 0x001fc40000000f00 */
[----:B--2---:R-:W-:Y:S02]  /*26700*/  MOV R18, R23 ;  /* 0x0000001700127202 */ /* 0x004fe40000000f00 */
[----:B---3--:R-:W-:Y:S01]  /*26710*/  MOV R17, R28 ;  /* 0x0000001c00117202 */ /* 0x008fe20000000f00 */
[----:B------:R-:W-:Y:S02]  /*26720*/  IMAD.MOV.U32 R16, RZ, RZ, R21 ;  /* 0x000000ffff107224 */ /* 0x000fe400078e0015 */
[----:B------:R-:W2:Y:S04]  /*26730*/  LDL.LU R21, [R1+0x3c38] ;  /* 0x003c380001157983 */ /* 0x000ea80000300800 */
[----:B------:R0:W-:Y:S04]  /*26740*/  STL.64 [R1+0x3bb0], R14 ;  /* 0x003bb00e01007387 */ /* 0x0001e80000100a00 */
[----:B------:R-:W-:Y:S04]  /*26750*/  STL.64 [R1+0x3ba8], R12 ;  /* 0x003ba80c01007387 */ /* 0x000fe80000100a00 */
[----:B0-----:R-:W3:Y:S04]  /*26760*/  LDL.LU R14, [R1+0x118] ;  /* 0x00011800010e7983 */ /* 0x001ee80000300800 */
[----:B------:R-:W3:Y:S01]  /*26770*/  LDL.LU R15, [R1+0x11c] ;  /* 0x00011c00010f7983 */ /* 0x000ee20000300800 */
[----:B----4-:R-:W-:Y:S01]  /*26780*/  HMMA.16816.F32.BF16 R16, R8, R26, R16 ;  /* 0x0000001a0810723c */ /* 0x010fe20000041810 */
[----:B------:R-:W-:Y:S01]  /*26790*/  MOV R22, R26 ;  /* 0x0000001a00167202 */ /* 0x000fe20000000f00 */
[----:B------:R-:W-:-:S02]  /*267a0*/  IMAD.MOV.U32 R23, RZ, RZ, R27 ;  /* 0x000000ffff177224 */ /* 0x000fc400078e001b */
[----:B------:R-:W4:Y:S04]  /*267b0*/  LDL.LU.64 R26, [R1+0x3c30] ;  /* 0x003c3000011a7983 */ /* 0x000f280000300a00 */
[----:B------:R-:W4:Y:S04]  /*267c0*/  LDL.LU.64 R24, [R1+0x3c28] ;  /* 0x003c280001187983 */ /* 0x000f280000300a00 */
[----:B------:R0:W-:Y:S07]  /*267d0*/  STL.64 [R1+0x3c00], R22 ;  /* 0x003c001601007387 */ /* 0x0001ee0000100a00 */
[----:B------:R-:W-:Y:S01]  /*267e0*/  MOV R0, R16 ;  /* 0x0000001000007202 */ /* 0x000fe20000000f00 */
[----:B--2---:R-:W-:Y:S04]  /*267f0*/  STL.64 [R1+0x3bf8], R20 ;  /* 0x003bf81401007387 */ /* 0x004fe80000100a00 */
[----:B0-----:R-:W2:Y:S04]  /*26800*/  LDL.LU.64 R22, [R1+0x128] ;  /* 0x0001280001167983 */ /* 0x001ea80000300a00 */
[----:B------:R0:W-:Y:S01]  /*26810*/  STL [R1+0x3be8], R0 ;  /* 0x003be80001007387 */ /* 0x0001e20000100800 */
[----:B----4-:R-:W-:-:S15]  /*26820*/  HMMA.16816.F32.BF16 R24, R8, R6, R24 ;  /* 0x000000060818723c */ /* 0x010fde0000041818 */
[----:B------:R-:W-:-:S04]  /*26830*/  NOP ;  /* 0x0000000000007918 */ /* 0x000fc80000000000 */
[----:B------:R-:W-:Y:S01]  /*26840*/  MOV R3, R26 ;  /* 0x0000001a00037202 */ /* 0x000fe20000000f00 */
[----:B------:R-:W-:Y:S01]  /*26850*/  IMAD.MOV.U32 R16, RZ, RZ, R24 ;  /* 0x000000ffff107224 */ /* 0x000fe200078e0018 */
[----:B------:R-:W-:Y:S02]  /*26860*/  MOV R2, R27 ;  /* 0x0000001b00027202 */ /* 0x000fe40000000f00 */
[----:B------:R-:W-:Y:S01]  /*26870*/  MOV R29, R25 ;  /* 0x00000019001d7202 */ /* 0x000fe20000000f00 */
[----:B------:R-:W3:Y:S04]  /*26880*/  LDL.LU.64 R26, [R1+0x3c20] ;  /* 0x003c2000011a7983 */ /* 0x000ee80000300a00 */
[----:B------:R-:W3:Y:S01]  /*26890*/  LDL.LU.64 R24, [R1+0x3c18] ;  /* 0x003c180001187983 */ /* 0x000ee20000300a00 */
[----:B------:R-:W-:-:S02]  /*268a0*/  MOV R28, R17 ;  /* 0x00000011001c7202 */ /* 0x000fc40000000f00 */
[----:B------:R-:W-:Y:S02]  /*268b0*/  MOV R13, R18 ;  /* 0x00000012000d7202 */ /* 0x000fe40000000f00 */
[----:B------:R-:W-:Y:S01]  /*268c0*/  MOV R12, R19 ;  /* 0x00000013000c7202 */ /* 0x000fe20000000f00 */
[----:B---3--:R-:W-:-:S15]  /*268d0*/  HMMA.16816.F32.BF16 R24, R8, R14, R24 ;  /* 0x0000000e0818723c */ /* 0x008fde0000041818 */
[----:B------:R-:W-:-:S04]  /*268e0*/  NOP ;  /* 0x0000000000007918 */ /* 0x000fc80000000000 */
[----:B------:R-:W-:Y:S01]  /*268f0*/  MOV R18, R26 ;  /* 0x0000001a00127202 */ /* 0x000fe20000000f00 */
[----:B------:R-:W-:Y:S01]  /*26900*/  IMAD.MOV.U32 R19, RZ, RZ, R25 ;  /* 0x000000ffff137224 */ /* 0x000fe200078e0019 */
[----:B------:R-:W-:Y:S02]  /*26910*/  MOV R17, R27 ;  /* 0x0000001b00117202 */ /* 0x000fe40000000f00 */
[----:B0-----:R-:W-:Y:S01]  /*26920*/  MOV R0, R24 ;  /* 0x0000001800007202 */ /* 0x001fe20000000f00 */
[----:B------:R-:W3:Y:S04]  /*26930*/  LDL.LU.64 R26, [R1+0x3c10] ;  /* 0x003c1000011a7983 */ /* 0x000ee80000300a00 */
[----:B------:R-:W3:Y:S01]  /*26940*/  LDL.LU.64 R24, [R1+0x3c08] ;  /* 0x003c080001187983 */ /* 0x000ee20000300a00 */
[----:B--2---:R-:W-:-:S02]  /*26950*/  MOV R5, R22 ;  /* 0x0000001600057202 */ /* 0x004fc40000000f00 */
[----:B------:R-:W-:Y:S01]  /*26960*/  MOV R4, R23 ;  /* 0x0000001700047202 */ /* 0x000fe20000000f00 */
[----:B---3--:R-:W-:Y:S01]  /*26970*/  HMMA.16816.F32.BF16 R24, R8, R22, R24 ;  /* 0x000000160818723c */ /* 0x008fe20000041818 */
[----:B------:R-:W2:Y:S04]  /*26980*/  LDL.LU.64 R22, [R1+0x3c00] ;  /* 0x003c000001167983 */ /* 0x000ea80000300a00 */
[----:B------:R-:W3:Y:S01]  /*26990*/  LDL.LU.64 R20, [R1+0x3bf8] ;  /* 0x003bf80001147983 */ /* 0x000ee20000300a00 */
[----:B--2---:R-:W-:Y:S01]  /*269a0*/  IMAD.MOV.U32 R10, RZ, RZ, R22 ;  /* 0x000000ffff0a7224 */ /* 0x004fe200078e0016 */
[----:B------:R-:W-:Y:S02]  /*269b0*/  MOV R11, R23 ;  /* 0x00000017000b7202 */ /* 0x000fe40000000f00 */
[----:B------:R-:W3:Y:S04]  /*269c0*/  LDL.LU R22, [R1+0x3bf0] ;  /* 0x003bf00001167983 */ /* 0x000ee80000300800 */
[----:B------:R-:W3:Y:S06]  /*269d0*/  LDL.LU R23, [R1+0x3bec] ;  /* 0x003bec0001177983 */ /* 0x000eec0000300800 */
[----:B------:R-:W-:Y:S04]  /*269e0*/  STL.64 [R1+0x3b58], R26 ;  /* 0x003b581a01007387 */ /* 0x000fe80000100a00 */
[----:B------:R0:W-:Y:S04]  /*269f0*/  STL.64 [R1+0x3b50], R24 ;  /* 0x003b501801007387 */ /* 0x0001e80000100a00 */
[----:B0-----:R-:W3:Y:S04]  /*26a00*/  LDL.LU R24, [R1] ;  /* 0x0000000001187983 */ /* 0x001ee80000300800 */
[----:B------:R-:W3:Y:S04]  /*26a10*/  LDL.LU R25, [R1+0x4] ;  /* 0x0000040001197983 */ /* 0x000ee80000300800 */
[----:B------:R-:W3:Y:S04]  /*26a20*/  LDL.LU R26, [R1+0x8] ;  /* 0x00000800011a7983 */ /* 0x000ee80000300800 */
[----:B------:R-:W3:Y:S02]  /*26a30*/  LDL.LU R27, [R1+0xc] ;  /* 0x00000c00011b7983 */ /* 0x000ee40000300800 */
[----:B---3--:R-:W-:Y:S01]  /*26a40*/  HMMA.16816.F32.BF16 R8, R20, R10, R24 ;  /* 0x0000000a1408723c */ /* 0x008fe20000041818 */
[----:B------:R-:W-:Y:S01]  /*26a50*/  MOV R24, R0 ;  /* 0x0000000000187202 */ /* 0x000fe20000000f00 */
[----:B------:R-:W-:Y:S01]  /*26a60*/  IMAD.MOV.U32 R27, RZ, RZ, R17 ;  /* 0x000000ffff1b7224 */ /* 0x000fe200078e0011 */
[----:B------:R-:W2:Y:S01]  /*26a70*/  LDL.LU R0, [R1+0x3be8] ;  /* 0x003be80001007983 */ /* 0x000ea20000300800 */
[----:B------:R-:W-:-:S02]  /*26a80*/  MOV R26, R18 ;  /* 0x00000012001a7202 */ /* 0x000fc40000000f00 */
[----:B------:R-:W-:-:S13]  /*26a90*/  MOV R25, R19 ;  /* 0x0000001300197202 */ /* 0x000fda0000000f00 */
[----:B------:R-:W-:Y:S04]  /*26aa0*/  STL.64 [R1], R8 ;  /* 0x0000000801007387 */ /* 0x000fe80000100a00 */
[----:B------:R-:W-:Y:S04]  /*26ab0*/  STL.64 [R1+0x8], R10 ;  /* 0x0000080a01007387 */ /* 0x000fe80000100a00 */
[----:B------:R-:W3:Y:S04]  /*26ac0*/  LDL.LU R19, [R1+0x3be4] ;  /* 0x003be40001137983 */ /* 0x000ee80000300800 */
[----:B------:R-:W3:Y:S04]  /*26ad0*/  LDL.LU R18, [R1+0x3be0] ;  /* 0x003be00001127983 */ /* 0x000ee80000300800 */
[----:B------:R-:W3:Y:S04]  /*26ae0*/  LDL.LU R17, [R1+0x3bdc] ;  /* 0x003bdc0001117983 */ /* 0x000ee80000300800 */
[----:B------:R-:W-:Y:S04]  /*26af0*/  STL.64 [R1+0x3b68], R26 ;  /* 0x003b681a01007387 */ /* 0x000fe80000100a00 */
[----:B------:R0:W-:Y:S02]  /*26b00*/  STL.64 [R1+0x3b60], R24 ;  /* 0x003b601801007387 */ /* 0x0001e40000100a00 */
[----:B0-----:R-:W-:-:S02]  /*26b10*/  MOV R24, R16 ;  /* 0x0000001000187202 */ /* 0x001fc40000000f00 */
[----:B------:R-:W3:Y:S01]  /*26b20*/  LDL.LU R16, [R1+0x3bd8] ;  /* 0x003bd80001107983 */ /* 0x000ee20000300800 */
[----:B------:R-:W-:-:S03]  /*26b30*/  MOV R25, R29 ;  /* 0x0000001d00197202 */ /* 0x000fc60000000f00 */
[----:B------:R-:W4:Y:S01]  /*26b40*/  LDL.LU R29, [R1+0x3bd4] ;  /* 0x003bd400011d7983 */ /* 0x000f220000300800 */
[----:B------:R-:W-:Y:S02]  /*26b50*/  MOV R26, R3 ;  /* 0x00000003001a7202 */ /* 0x000fe40000000f00 */
[----:B------:R-:W-:Y:S01]  /*26b60*/  MOV R27, R2 ;  /* 0x00000002001b7202 */ /* 0x000fe20000000f00 */
[----:B------:R-:W3:Y:S04]  /*26b70*/  LDL.LU R3, [R1+0x3bd0] ;  /* 0x003bd00001037983 */ /* 0x000ee80000300800 */
[----:B------:R-:W3:Y:S04]  /*26b80*/  LDL.LU R2, [R1+0x3bcc] ;  /* 0x003bcc0001027983 */ /* 0x000ee80000300800 */
[----:B------:R-:W-:Y:S04]  /*26b90*/  STL.64 [R1+0x3b88], R26 ;  /* 0x003b881a01007387 */ /* 0x000fe80000100a00 */
[----:B------:R2:W-:Y:S02]  /*26ba0*/  STL.64 [R1+0x3b80], R24 ;  /* 0x003b801801007387 */ /* 0x0005e40000100a00 */
[----:B--2---:R-:W-:-:S02]  /*26bb0*/  IMAD.MOV.U32 R24, RZ, RZ, R0 ;  /* 0x000000ffff187224 */ /* 0x004fc400078e0000 */
[----:B------:R-:W2:Y:S04]  /*26bc0*/  LDL.LU R0, [R1+0x3bc8] ;  /* 0x003bc80001007983 */ /* 0x000ea80000300800 */
[----:B----4-:R-:W0:Y:S04]  /*26bd0*/  LDSM.16.MT88.4 R8, [R29+UR6+0x21c00] ;  /* 0x021c00061d08783b */ /* 0x010e280008004200 */
[----:B0-----:R0:W-:Y:S04]  /*26be0*/  STL.64 [R1+0x3af8], R10 ;  /* 0x003af80a01007387 */ /* 0x0011e80000100a00 */
[----:B------:R-:W-:Y:S01]  /*26bf0*/  STL.64 [R1+0x3af0], R8 ;  /* 0x003af00801007387 */ /* 0x000fe20000100a00 */
[----:B0-----:R-:W-:Y:S01]  /*26c00*/  MOV R10, R5 ;  /* 0x00000005000a7202 */ /* 0x001fe20000000f00 */
[----:B------:R-:W-:-:S02]  /*26c10*/  IMAD.MOV.U32 R11, RZ, RZ, R4 ;  /* 0x000000ffff0b7224 */ /* 0x000fc400078e0004 */
[----:B---3--:R-:W-:Y:S01]  /*26c20*/  HMMA.16816.F32.BF16 R4, R20, R6, R16 ;  /* 0x000000061404723c */ /* 0x008fe20000041810 */
[----:B------:R-:W3:Y:S01]  /*26c30*/  LDL.LU.64 R16, [R1+0x3bc0] ;  /* 0x003bc00001107983 */ /* 0x000ee20000300a00 */
[----:B------:R-:W-:-:S15]  /*26c40*/  MOV R25, R28 ;  /* 0x0000001c00197202 */ /* 0x000fde0000000f00 */
[----:B------:R-:W-:Y:S02]  /*26c50*/  NOP ;  /* 0x0000000000007918 */ /* 0x000fe40000000000 */
[----:B------:R-:W-:Y:S01]  /*26c60*/  MOV R28, R5 ;  /* 0x00000005001c7202 */ /* 0x000fe20000000f00 */
[----:B------:R-:W-:Y:S01]  /*26c70*/  STL [R1+0x50], R4 ;  /* 0x0000500401007387 */ /* 0x000fe20000100800 */
[----:B------:R-:W-:Y:S02]  /*26c80*/  MOV R19, R6 ;  /* 0x0000000600137202 */ /* 0x000fe40000000f00 */
[----:B------:R-:W-:Y:S02]  /*26c90*/  MOV R18, R7 ;  /* 0x0000000700127202 */ /* 0x000fe40000000f00 */
[----:B------:R-:W-:Y:S02]  /*26ca0*/  MOV R26, R13 ;  /* 0x0000000d001a7202 */ /* 0x000fe40000000f00 */
[----:B------:R-:W-:Y:S01]  /*26cb0*/  MOV R27, R12 ;  /* 0x0000000c001b7202 */ /* 0x000fe20000000f00 */
[----:B--2---:R-:W0:Y:S04]  /*26cc0*/  LDSM.16.MT88.4 R4, [R0+UR6+0x21c00] ;  /* 0x021c00060004783b */ /* 0x004e280008004200 */
[----:B0-----:R0:W-:Y:S04]  /*26cd0*/  STL [R1+0x3aa0], R4 ;  /* 0x003aa00401007387 */ /* 0x0011e80000100800 */
[----:B------:R-:W-:Y:S04]  /*26ce0*/  STL [R1+0x3a9c], R5 ;  /* 0x003a9c0501007387 */ /* 0x000fe80000100800 */
[----:B------:R-:W-:Y:S01]  /*26cf0*/  STL [R1+0x3a98], R6 ;  /* 0x003a980601007387 */ /* 0x000fe20000100800 */
[----:B0-----:R-:W-:-:S03]  /*26d00*/  MOV R4, R2 ;  /* 0x0000000200047202 */ /* 0x001fc60000000f00 */
[----:B------:R0:W-:Y:S04]  /*26d10*/  STL [R1+0x3a94], R7 ;  /* 0x003a940701007387 */ /* 0x0001e80000100800 */
[----:B------:R-:W2:Y:S01]  /*26d20*/  LDL.LU R2, [R1+0x3bb8] ;  /* 0x003bb80001027983 */ /* 0x000ea20000300800 */
[----:B0-----:R-:W-:Y:S01]  /*26d30*/  MOV R7, R3 ;  /* 0x0000000300077202 */ /* 0x001fe20000000f00 */
[----:B---3--:R-:W-:Y:S01]  /*26d40*/  IMAD.MOV.U32 R5, RZ, RZ, R17 ;  /* 0x000000ffff057224 */ /* 0x008fe200078e0011 */
[----:B------:R-:W-:-:S07]  /*26d50*/  MOV R6, R16 ;  /* 0x0000001000067202 */ /* 0x000fce0000000f00 */
[----:B------:R-:W-:-:S15]  /*26d60*/  HMMA.16816.F32.BF16 R12, R20, R14, R4 ;  /* 0x0000000e140c723c */ /* 0x000fde0000041804 */
[----:B------:R-:W-:-:S04]  /*26d70*/  NOP ;  /* 0x0000000000007918 */ /* 0x000fc80000000000 */
[----:B------:R-:W-:Y:S01]  /*26d80*/  MOV R5, R14 ;  /* 0x0000000e00057202 */ /* 0x000fe20000000f00 */
[----:B------:R0:W-:Y:S01]  /*26d90*/  STL.64 [R1+0x60], R12 ;  /* 0x0000600c01007387 */ /* 0x0001e20000100a00 */
[----:B------:R-:W-:-:S03]  /*26da0*/  MOV R4, R15 ;  /* 0x0000000f00047202 */ /* 0x000fc60000000f00 */
[----:B------:R-:W3:Y:S04]  /*26db0*/  LDL.LU.64 R14, [R1+0x3bb0] ;  /* 0x003bb000010e7983 */ /* 0x000ee80000300a00 */
[----:B0-----:R-:W3:Y:S04]  /*26dc0*/  LDL.LU.64 R12, [R1+0x3ba8] ;  /* 0x003ba800010c7983 */ /* 0x001ee80000300a00 */
[----:B------:R0:W-:Y:S04]  /*26dd0*/  STL.64 [R1+0x3b90], R4 ;  /* 0x003b900401007387 */ /* 0x0001e80000100a00 */
[----:B0-----:R-:W4:Y:S01]  /*26de0*/  LDL.LU.64 R4, [R1+0x80] ;  /* 0x0000800001047983 */ /* 0x001f220000300a00 */
[----:B---3--:R-:W-:Y:S03]  /*26df0*/  HMMA.16816.F32.BF16 R8, R20, R10, R12 ;  /* 0x0000000a1408723c */ /* 0x008fe6000004180c */
[----:B------:R-:W3:Y:S04]  /*26e00*/  LDL.LU.64 R14, [R1+0x3ba0] ;  /* 0x003ba000010e7983 */ /* 0x000ee80000300a00 */
[----:B------:R-:W3:Y:S04]  /*26e10*/  LDL.LU.64 R12, [R1+0x3b98] ;  /* 0x003b9800010c7983 */ /* 0x000ee80000300a00 */
[----:B------:R-:W2:Y:S04]  /*26e20*/  LDL.LU.64 R16, [R1+0xd0] ;  /* 0x0000d00001107983 */ /* 0x000ea80000300a00 */
[----:B------:R-:W-:Y:S01]  /*26e30*/  STL.64 [R1+0x3b78], R18 ;  /* 0x003b781201007387 */ /* 0x000fe20000100a00 */
[----:B----4-:R-:W-:-:S02]  /*26e40*/  MOV R23, R4 ;  /* 0x0000000400177202 */ /* 0x010fc40000000f00 */
[----:B------:R-:W-:Y:S01]  /*26e50*/  MOV R22, R5 ;  /* 0x0000000500167202 */ /* 0x000fe20000000f00 */
[----:B---3--:R-:W-:Y:S01]  /*26e60*/  HMMA.16816.F32.BF16 R24, R12, R4, R24 ;  /* 0x000000040c18723c */ /* 0x008fe20000041818 */
[----:B--2---:R0:W-:Y:S04]  /*26e70*/  STL.64 [R1+0x3b70], R16 ;  /* 0x003b701001007387 */ /* 0x0041e80000100a00 */
[----:B0-----:R-:W2:Y:S04]  /*26e80*/  LDL.LU.64 R16, [R1+0xa0] ;  /* 0x0000a00001107983 */ /* 0x001ea80000300a00 */
[----:B------:R-:W-:Y:S10]  /*26e90*/  STL.64 [R1+0x3b08], R10 ;  /* 0x003b080a01007387 */ /* 0x000ff40000100a00 */
[----:B------:R-:W-:Y:S01]  /*26ea0*/  MOV R7, R26 ;  /* 0x0000001a00077202 */ /* 0x000fe20000000f00 */
[----:B------:R0:W-:Y:S01]  /*26eb0*/  STL.64 [R1+0x3b00], R8 ;  /* 0x003b000801007387 */ /* 0x0001e20000100a00 */
[----:B------:R-:W-:-:S03]  /*26ec0*/  MOV R6, R27 ;  /* 0x0000001b00067202 */ /* 0x000fc60000000f00 */
[----:B0-----:R-:W3:Y:S04]  /*26ed0*/  LDL.LU R8, [R1+0xc0] ;  /* 0x0000c00001087983 */ /* 0x001ee80000300800 */
[----:B------:R-:W4:Y:S04]  /*26ee0*/  LDL.LU.64 R4, [R1+0x3b90] ;  /* 0x003b900001047983 */ /* 0x000f280000300a00 */
[----:B------:R0:W-:Y:S04]  /*26ef0*/  STL.64 [R1+0x20], R24 ;  /* 0x0000201801007387 */ /* 0x0001e80000100a00 */
[----:B------:R-:W3:Y:S04]  /*26f00*/  LDL.LU.64 R26, [R1+0x3b88] ;  /* 0x003b8800011a7983 */ /* 0x000ee80000300a00 */
[----:B0-----:R-:W3:Y:S01]  /*26f10*/  LDL.LU.64 R24, [R1+0x3b80] ;  /* 0x003b800001187983 */ /* 0x001ee20000300a00 */
[----:B------:R-:W-:-:S03]  /*26f20*/  IMAD.MOV.U32 R9, RZ, RZ, R2 ;  /* 0x000000ffff097224 */ /* 0x000fc600078e0002 */
[----:B------:R-:W-:Y:S04]  /*26f30*/  STL [R1+0x3b14], R6 ;  /* 0x003b140601007387 */ /* 0x000fe80000100800 */
[----:B------:R-:W-:Y:S04]  /*26f40*/  STL [R1+0x3b10], R7 ;  /* 0x003b100701007387 */ /* 0x000fe80000100800 */
[----:B------:R-:W4:Y:S01]  /*26f50*/  LDL.LU.64 R18, [R1+0x3b78] ;  /* 0x003b780001127983 */ /* 0x000f220000300a00 */
[----:B--2---:R-:W-:Y:S01]  /*26f60*/  IMAD.MOV.U32 R3, RZ, RZ, R16 ;  /* 0x000000ffff037224 */ /* 0x004fe200078e0010 */
[----:B------:R-:W-:Y:S01]  /*26f70*/  MOV R2, R17 ;  /* 0x0000001100027202 */ /* 0x000fe20000000f00 */
[----:B---3--:R-:W-:Y:S01]  /*26f80*/  HMMA.16816.F32.BF16 R24, R12, R16, R24 ;  /* 0x000000100c18723c */ /* 0x008fe20000041818 */
[----:B------:R-:W2:-:S15]  /*26f90*/  LDL.LU.64 R16, [R1+0x3b70] ;  /* 0x003b700001107983 */ /* 0x000e9e0000300a00 */
[----:B------:R-:W-:-:S03]  /*26fa0*/  NOP ;  /* 0x0000000000007918 */ /* 0x000fc60000000000 */
[----:B------:R-:W-:Y:S01]  /*26fb0*/  MOV R11, R26 ;  /* 0x0000001a000b7202 */ /* 0x000fe20000000f00 */
[----:B------:R0:W-:Y:S01]  /*26fc0*/  STL.64 [R1+0x10], R24 ;  /* 0x0000101801007387 */ /* 0x0001e20000100a00 */
[----:B------:R-:W-:-:S03]  /*26fd0*/  MOV R10, R27 ;  /* 0x0000001b000a7202 */ /* 0x000fc60000000f00 */
[----:B------:R-:W3:Y:S04]  /*26fe0*/  LDL.LU.64 R26, [R1+0x3b68] ;  /* 0x003b6800011a7983 */ /* 0x000ee80000300a00 */
[----:B0-----:R-:W3:Y:S02]  /*26ff0*/  LDL.LU.64 R24, [R1+0x3b60] ;  /* 0x003b600001187983 */ /* 0x001ee40000300a00 */
[----:B---3--:R-:W-:-:S15]  /*27000*/  HMMA.16816.F32.BF16 R24, R12, R8, R24 ;  /* 0x000000080c18723c */ /* 0x008fde0000041818 */
[----:B------:R-:W-:-:S04]  /*27010*/  NOP ;  /* 0x0000000000007918 */ /* 0x000fc80000000000 */
[----:B------:R-:W-:Y:S01]  /*27020*/  MOV R6, R26 ;  /* 0x0000001a00067202 */ /* 0x000fe20000000f00 */
[----:B------:R0:W-:Y:S01]  /*27030*/  STL.64 [R1+0x40], R24 ;  /* 0x0000401801007387 */ /* 0x0001e20000100a00 */
[----:B------:R-:W-:-:S03]  /*27040*/  IMAD.MOV.U32 R7, RZ, RZ, R27 ;  /* 0x000000ffff077224 */ /* 0x000fc600078e001b */
[----:B------:R-:W3:Y:S04]  /*27050*/  LDL.LU.64 R26, [R1+0x3b58] ;  /* 0x003b5800011a7983 */ /* 0x000ee80000300a00 */
[----:B0-----:R-:W3:Y:S04]  /*27060*/  LDL.LU.64 R24, [R1+0x3b50] ;  /* 0x003b500001187983 */ /* 0x001ee80000300a00 */
[----:B------:R-:W-:Y:S04]  /*27070*/  STL.64 [R1+0x3b30], R6 ;  /* 0x003b300601007387 */ /* 0x000fe80000100a00 */
[----:B----4-:R0:W-:Y:S01]  /*27080*/  STL.64 [R1+0x3b28], R4 ;  /* 0x003b280401007387 */ /* 0x0101e20000100a00 */
[----:B--2---:R-:W-:Y:S01]  /*27090*/  MOV R21, R16 ;  /* 0x0000001000157202 */ /* 0x004fe20000000f00 */
[----:B------:R-:W-:-:S02]  /*270a0*/  IMAD.MOV.U32 R20, RZ, RZ, R17 ;  /* 0x000000ffff147224 */ /* 0x000fc400078e0011 */
[----:B0-----:R-:W2:Y:S04]  /*270b0*/  LDL.LU R4, [R1] ;  /* 0x0000000001047983 */ /* 0x001ea80000300800 */
[----:B------:R-:W2:Y:S04]  /*270c0*/  LDL.LU R5, [R1+0x4] ;  /* 0x0000040001057983 */ /* 0x000ea80000300800 */
[----:B------:R-:W2:Y:S04]  /*270d0*/  LDL.LU R6, [R1+0x8] ;  /* 0x0000080001067983 */ /* 0x000ea80000300800 */
[----:B------:R-:W2:Y:S04]  /*270e0*/  LDL.LU R7, [R1+0xc] ;  /* 0x00000c0001077983 */ /* 0x000ea80000300800 */
[----:B------:R0:W-:Y:S04]  /*270f0*/  STL.64 [R1+0x3b20], R10 ;  /* 0x003b200a01007387 */ /* 0x0001e80000100a00 */
[----:B------:R1:W-:Y:S01]  /*27100*/  STL.64 [R1+0x3b18], R8 ;  /* 0x003b180801007387 */ /* 0x0003e20000100a00 */
[----:B0-----:R-:W-:-:S02]  /*27110*/  MOV R10, R19 ;  /* 0x00000013000a7202 */ /* 0x001fc40000000f00 */
[----:B------:R-:W-:Y:S01]  /*27120*/  MOV R11, R18 ;  /* 0x00000012000b7202 */ /* 0x000fe20000000f00 */
[----:B-1----:R-:W4:Y:S01]  /*27130*/  LDL.LU R8, [R1+0x50] ;  /* 0x0000500001087983 */ /* 0x002f220000300800 */
[----:B------:R-:W-:-:S03]  /*27140*/  MOV R9, R28 ;  /* 0x0000001c00097202 */ /* 0x000fc60000000f00 */
[----:B------:R-:W2:Y:S04]  /*27150*/  LDL.LU R28, [R1+0x3b48] ;  /* 0x003b4800011c7983 */ /* 0x000ea80000300800 */
[----:B------:R-:W2:Y:S01]  /*27160*/  LDL.LU.64 R18, [R1+0x3b40] ;  /* 0x003b400001127983 */ /* 0x000ea20000300a00 */
[----:B---3--:R-:W-:Y:S03]  /*27170*/  HMMA.16816.F32.BF16 R24, R12, R16, R24 ;  /* 0x000000100c18723c */ /* 0x008fe60000041818 */
[----:B------:R-:W2:Y:S01]  /*27180*/  LDL.LU.64 R16, [R1+0x3b38] ;  /* 0x003b380001107983 */ /* 0x000ea20000300a00 */
[----:B------:R-:W-:Y:S02]  /*27190*/  MOV R12, R23 ;  /* 0x00000017000c7202 */ /* 0x000fe40000000f00 */
[----:B------:R-:W-:-:S13]  /*271a0*/  MOV R13, R22 ;  /* 0x00000016000d7202 */ /* 0x000fda0000000f00 */
[----:B------:R-:W-:Y:S04]  /*271b0*/  STL.64 [R1+0x3ac8], R26 ;  /* 0x003ac81a01007387 */ /* 0x000fe80000100a00 */
[----:B------:R0:W-:Y:S02]  /*271c0*/  STL.64 [R1+0x3ac0], R24 ;  /* 0x003ac01801007387 */ /* 0x0001e40000100a00 */
[----:B0-----:R-:W-:Y:S02]  /*271d0*/  MOV R24, R3 ;  /* 0x0000000300187202 */ /* 0x001fe40000000f00 */
[----:B------:R-:W-:Y:S01]  /*271e0*/  MOV R25, R2 ;  /* 0x0000000200197202 */ /* 0x000fe20000000f00 */
[----:B--2---:R-:W-:Y:S01]  /*271f0*/  HMMA.16816.F32.BF16 R12, R16, R12, R4 ;  /* 0x0000000c100c723c */ /* 0x004fe20000041804 */
[----:B------:R-:W2:Y:S04]  /*27200*/  LDL.LU.64 R6, [R1+0x3b30] ;  /* 0x003b300001067983 */ /* 0x000ea80000300a00 */
[----:B------:R-:W3:-:S14]  /*27210*/  LDL.LU.64 R4, [R1+0x3b28] ;  /* 0x003b280001047983 */ /* 0x000edc0000300a00 */
[----:B------:R-:W-:Y:S01]  /*27220*/  IMAD.MOV.U32 R3, RZ, RZ, R14 ;  /* 0x000000ffff037224 */ /* 0x000fe200078e000e */
[----:B------:R-:W-:Y:S01]  /*27230*/  STL.64 [R1], R12 ;  /* 0x0000000c01007387 */ /* 0x000fe20000100a00 */
[----:B------:R-:W-:-:S03]  /*27240*/  MOV R2, R15 ;  /* 0x0000000f00027202 */ /* 0x000fc60000000f00 */
[----:B------:R-:W0:Y:S04]  /*27250*/  LDSM.16.MT88.4 R12, [R29+UR6+0x22000] ;  /* 0x022000061d0c783b */ /* 0x000e280008004200 */
[----:B------:R-:W-:Y:S04]  /*27260*/  STL [R1+0x3aa8], R2 ;  /* 0x003aa80201007387 */ /* 0x000fe80000100800 */
[----:B------:R-:W-:Y:S04]  /*27270*/  STL [R1+0x3aa4], R3 ;  /* 0x003aa40301007387 */ /* 0x000fe80000100800 */
[----:B------:R-:W-:Y:S04]  /*27280*/  STL [R1+0x3a78], R29 ;  /* 0x003a781d01007387 */ /* 0x000fe80000100800 */
        /* <DEDUP_REMOVED lines=11> */
[----:B------:R-:W0:Y:S01]  /*27340*/  LDSM.16.M88.4 R12, [R28+UR6+0x18100] ;  /* 0x018100061c0c783b */ /* 0x000e220008000200 */
[----:B----4-:R-:W-:Y:S03]  /*27350*/  HMMA.16816.F32.BF16 R24, R16, R24, R8 ;  /* 0x000000181018723c */ /* 0x010fe60000041808 */
[----:B0-----:R0:W-:Y:S02]  /*27360*/  STL.64 [R1+0xf0], R12 ;  /* 0x0000f00c01007387 */ /* 0x0011e40000100a00 */
[----:B0-----:R-:W-:-:S02]  /*27370*/  MOV R12, R21 ;  /* 0x00000015000c7202 */ /* 0x001fc40000000f00 */
[----:B------:R-:W-:Y:S02]  /*27380*/  MOV R13, R20 ;  /* 0x00000014000d7202 */ /* 0x000fe40000000f00 */
[----:B------:R-:W0:Y:S04]  /*27390*/  LDSM.16.MT88.4 R20, [R0+UR6+0x22000] ;  /* 0x022000060014783b */ /* 0x000e280008004200 */
[----:B------:R-:W-:Y:S04]  /*273a0*/  STL.64 [R1+0xf8], R14 ;  /* 0x0000f80e01007387 */ /* 0x000fe80000100a00 */
[----:B------:R-:W-:Y:S04]  /*273b0*/  STL [R1+0x38c8], R28 ;  /* 0x0038c81c01007387 */ /* 0x000fe80000100800 */
[----:B------:R-:W-:Y:S01]  /*273c0*/  STL [R1+0x3a7c], R0 ;  /* 0x003a7c0001007387 */ /* 0x000fe20000100800 */
[----:B------:R-:W-:-:S02]  /*273d0*/  MOV R2, R24 ;  /* 0x0000001800027202 */ /* 0x000fc40000000f00 */
[----:B------:R-:W-:Y:S01]  /*273e0*/  MOV R3, R25 ;  /* 0x0000001900037202 */ /* 0x000fe20000000f00 */
[----:B0-----:R-:W-:Y:S04]  /*273f0*/  STL.64 [R1+0x3a00], R22 ;  /* 0x003a001601007387 */ /* 0x001fe80000100a00 */
[----:B------:R0:W-:Y:S04]  /*27400*/  STL.64 [R1+0x39f8], R20 ;  /* 0x0039f81401007387 */ /* 0x0001e80000100a00 */
[----:B0-----:R-:W4:Y:S04]  /*27410*/  LDL.LU R20, [R1+0x60] ;  /* 0x0000600001147983 */ /* 0x001f280000300800 */
[----:B------:R-:W4:Y:S04]  /*27420*/  LDL.LU R21, [R1+0x64] ;  /* 0x0000640001157983 */ /* 0x000f280000300800 */
[----:B------:R-:W4:Y:S04]  /*27430*/  LDL.LU.64 R10, [R1+0x3b20] ;  /* 0x003b2000010a7983 */ /* 0x000f280000300a00 */
[----:B------:R-:W4:Y:S04]  /*27440*/  LDL.LU.64 R8, [R1+0x3b18] ;  /* 0x003b180001087983 */ /* 0x000f280000300a00 */
[----:B------:R-:W4:Y:S04]  /*27450*/  LDL.LU R24, [R1+0x40] ;  /* 0x0000400001187983 */ /* 0x000f280000300800 */
[----:B------:R-:W4:Y:S01]  /*27460*/  LDL.LU R25, [R1+0x44] ;  /* 0x0000440001197983 */ /* 0x000f220000300800 */
[----:B---3--:R-:W-:Y:S01]  /*27470*/  MOV R22, R5 ;  /* 0x0000000500167202 */ /* 0x008fe20000000f00 */
[----:B------:R-:W-:Y:S01]  /*27480*/  IMAD.MOV.U32 R23, RZ, RZ, R4 ;  /* 0x000000ffff177224 */ /* 0x000fe200078e0004 */
[----:B------:R-:W-:Y:S01]  /*27490*/  MOV R4, R26 ;  /* 0x0000001a00047202 */ /* 0x000fe20000000f00 */
[----:B--2---:R-:W-:Y:S01]  /*274a0*/  IMAD.MOV.U32 R26, RZ, RZ, R6 ;  /* 0x000000ffff1a7224 */ /* 0x004fe200078e0006 */
[----:B------:R-:W-:Y:S01]  /*274b0*/  MOV R5, R27 ;  /* 0x0000001b00057202 */ /* 0x000fe20000000f00 */
[----:B------:R-:W2:Y:S01]  /*274c0*/  LDL.LU R6, [R1+0x3b14] ;  /* 0x003b140001067983 */ /* 0x000ea20000300800 */
[----:B------:R-:W-:-:S03]  /*274d0*/  MOV R27, R7 ;  /* 0x00000007001b7202 */ /* 0x000fc60000000f00 */
[----:B------:R-:W3:Y:S04]  /*274e0*/  LDL.LU R7, [R1+0x3b10] ;  /* 0x003b100001077983 */ /* 0x000ee80000300800 */
[----:B------:R-:W-:Y:S04]  /*274f0*/  STL.64 [R1+0x3ad8], R26 ;  /* 0x003ad81a01007387 */ /* 0x000fe80000100a00 */
[----:B----4-:R0:W-:Y:S04]  /*27500*/  STL.64 [R1+0x3ad0], R24 ;  /* 0x003ad01801007387 */ /* 0x0101e80000100a00 */
[----:B0-----:R-:W4:Y:S04]  /*27510*/  LDL.LU R24, [R1+0x10] ;  /* 0x0000100001187983 */ /* 0x001f280000300800 */
[----:B------:R-:W4:Y:S01]  /*27520*/  LDL.LU R25, [R1+0x14] ;  /* 0x0000140001197983 */ /* 0x000f220000300800 */
[----:B------:R-:W-:-:S02]  /*27530*/  MOV R26, R11 ;  /* 0x0000000b001a7202 */ /* 0x000fc40000000f00 */
[----:B------:R-:W-:Y:S02]  /*27540*/  MOV R27, R10 ;  /* 0x0000000a001b7202 */ /* 0x000fe40000000f00 */
[----:B------:R-:W-:Y:S03]  /*27550*/  HMMA.16816.F32.BF16 R8, R16, R8, R20 ;  /* 0x000000081008723c */ /* 0x000fe60000041814 */
[----:B------:R0:W-:-:S15]  /*27560*/  STL.64 [R1+0x3ae8], R26 ;  /* 0x003ae81a01007387 */ /* 0x0001de0000100a00 */
[----:B------:R-:W-:Y:S01]  /*27570*/  NOP ;  /* 0x0000000000007918 */ /* 0x000fe20000000000 */
[----:B------:R-:W-:Y:S01]  /*27580*/  MOV R21, R10 ;  /* 0x0000000a00157202 */ /* 0x000fe20000000f00 */
[----:B------:R-:W-:Y:S01]  /*27590*/  IMAD.MOV.U32 R22, RZ, RZ, R9 ;  /* 0x000000ffff167224 */ /* 0x000fe200078e0009 */
[----:B------:R-:W-:Y:S02]  /*275a0*/  MOV R20, R11 ;  /* 0x0000000b00147202 */ /* 0x000fe40000000f00 */
[----:B------:R-:W-:Y:S01]  /*275b0*/  MOV R23, R8 ;  /* 0x0000000800177202 */ /* 0x000fe20000000f00 */
[----:B----4-:R-:W-:Y:S04]  /*275c0*/  STL.64 [R1+0x3ae0], R24 ;  /* 0x003ae01801007387 */ /* 0x010fe80000100a00 */
[----:B0-----:R-:W4:Y:S04]  /*275d0*/  LDL.64 R26, [R1+0x88] ;  /* 0x00008800011a7983 */ /* 0x001f280000100a00 */
[----:B------:R-:W-:Y:S04]  /*275e0*/  STL [R1+0x3aac], R5 ;  /* 0x003aac0501007387 */ /* 0x000fe80000100800 */
[----:B------:R-:W2:Y:S04]  /*275f0*/  LDL.LU.64 R10, [R1+0x3b08] ;  /* 0x003b0800010a7983 */ /* 0x000ea80000300a00 */
[----:B------:R-:W2:Y:S04]  /*27600*/  LDL.LU.64 R8, [R1+0x3b00] ;  /* 0x003b000001087983 */ /* 0x000ea80000300a00 */
[----:B------:R0:W-:Y:S04]  /*27610*/  STL [R1+0x3a8c], R20 ;  /* 0x003a8c1401007387 */ /* 0x0001e80000100800 */
[----:B------:R1:W-:Y:S04]  /*27620*/  STL [R1+0x3a88], R21 ;  /* 0x003a881501007387 */ /* 0x0003e80000100800 */
[----:B------:R3:W-:Y:S04]  /*27630*/  STL [R1+0x3a84], R22 ;  /* 0x003a841601007387 */ /* 0x0007e80000100800 */
[----:B------:R2:W-:Y:S04]  /*27640*/  STL [R1+0x3a80], R23 ;  /* 0x003a801701007387 */ /* 0x0005e80000100800 */
[----:B0-----:R-:W4:Y:S04]  /*27650*/  LDL.LU R20, [R1+0x20] ;  /* 0x0000200001147983 */ /* 0x001f280000300800 */
[----:B-1----:R-:W4:Y:S01]  /*27660*/  LDL.LU R21, [R1+0x24] ;  /* 0x0000240001157983 */ /* 0x002f220000300800 */
[----:B--2---:R-:W-:Y:S03]  /*27670*/  HMMA.16816.F32.BF16 R12, R16, R12, R8 ;  /* 0x0000000c100c723c */ /* 0x004fe60000041808 */
[----:B------:R-:W2:Y:S04]  /*27680*/  LDL.LU.64 R10, [R1+0x3af8] ;  /* 0x003af800010a7983 */ /* 0x000ea80000300a00 */
[----:B------:R-:W2:Y:S01]  /*27690*/  LDL.LU.64 R8, [R1+0x3af0] ;  /* 0x003af00001087983 */ /* 0x000ea20000300a00 */
[----:B---3--:R-:W-:-:S02]  /*276a0*/  MOV R22, R7 ;  /* 0x0000000700167202 */ /* 0x008fc40000000f00 */
[----:B------:R-:W-:Y:S01]  /*276b0*/  MOV R23, R6 ;  /* 0x0000000600177202 */ /* 0x000fe20000000f00 */
[----:B------:R-:W3:Y:S04]  /*276c0*/  LDL.LU R18, [R1+0xa8] ;  /* 0x0000a80001127983 */ /* 0x000ee80000300800 */
[----:B------:R-:W3:Y:S01]  /*276d0*/  LDL.LU R19, [R1+0xac] ;  /* 0x0000ac0001137983 */ /* 0x000ee20000300800 */
[----:B----4-:R-:W-:-:S03]  /*276e0*/  IMAD.MOV.U32 R5, RZ, RZ, R26 ;  /* 0x000000ffff057224 */ /* 0x010fc600078e001a */
[----:B------:R0:W-:Y:S04]  /*276f0*/  STL.64 [R1+0x3a50], R14 ;  /* 0x003a500e01007387 */ /* 0x0001e80000100a00 */
[----:B------:R-:W-:Y:S04]  /*27700*/  STL.64 [R1+0x3a48], R12 ;  /* 0x003a480c01007387 */ /* 0x000fe80000100a00 */
[----:B0-----:R-:W4:Y:S04]  /*27710*/  LDL.LU R14, [R1+0xc8] ;  /* 0x0000c800010e7983 */ /* 0x001f280000300800 */
[----:B------:R-:W4:Y:S01]  /*27720*/  LDL.LU R15, [R1+0xcc] ;  /* 0x0000cc00010f7983 */ /* 0x000f220000300800 */
[----:B--2---:R-:W-:Y:S03]  /*27730*/  HMMA.16816.F32.BF16 R20, R8, R26, R20 ;  /* 0x0000001a0814723c */ /* 0x004fe60000041814 */
[----:B------:R-:W3:Y:S04]  /*27740*/  LDL.LU.64 R26, [R1+0x3ae8] ;  /* 0x003ae800011a7983 */ /* 0x000ee80000300a00 */
[----:B------:R-:W3:-:S12]  /*27750*/  LDL.LU.64 R24, [R1+0x3ae0] ;  /* 0x003ae00001187983 */ /* 0x000ed80000300a00 */
[----:B------:R-:W-:Y:S02]  /*27760*/  MOV R0, R20 ;  /* 0x0000001400007202 */ /* 0x000fe40000000f00 */
[----:B------:R-:W-:Y:S02]  /*27770*/  MOV R17, R22 ;  /* 0x0000001600117202 */ /* 0x000fe40000000f00 */
[----:B------:R-:W-:Y:S01]  /*27780*/  MOV R16, R23 ;  /* 0x0000001700107202 */ /* 0x000fe20000000f00 */
[----:B------:R-:W-:Y:S01]  /*27790*/  STL [R1+0x3a90], R0 ;  /* 0x003a900001007387 */ /* 0x000fe20000100800 */
[----:B------:R-:W-:Y:S01]  /*277a0*/  MOV R29, R21 ;  /* 0x00000015001d7202 */ /* 0x000fe20000000f00 */
[----:B---3--:R-:W-:-:S15]  /*277b0*/  HMMA.16816.F32.BF16 R24, R8, R18, R24 ;  /* 0x000000120818723c */ /* 0x008fde0000041818 */
[----:B------:R-:W-:-:S04]  /*277c0*/  NOP ;  /* 0x0000000000007918 */ /* 0x000fc80000000000 */
[----:B------:R-:W-:Y:S01]  /*277d0*/  MOV R22, R26 ;  /* 0x0000001a00167202 */ /* 0x000fe20000000f00 */
[----:B------:R-:W-:Y:S01]  /*277e0*/  IMAD.MOV.U32 R20, RZ, RZ, R24 ;  /* 0x000000ffff147224 */ /* 0x000fe200078e0018 */
[----:B------:R-:W-:Y:S02]  /*277f0*/  MOV R23, R27 ;  /* 0x0000001b00177202 */ /* 0x000fe40000000f00 */
[----:B------:R-:W-:Y:S01]  /*27800*/  MOV R21, R25 ;  /* 0x0000001900157202 */ /* 0x000fe20000000f00 */
[----:B------:R-:W4:Y:S04]  /*27810*/  LDL.LU.64 R26, [R1+0x3ad8] ;  /* 0x003ad800011a7983 */ /* 0x000f280000300a00 */
[----:B------:R-:W4:Y:S04]  /*27820*/  LDL.LU.64 R24, [R1+0x3ad0] ;  /* 0x003ad00001187983 */ /* 0x000f280000300a00 */
[----:B------:R0:W-:Y:S04]  /*27830*/  STL.64 [R1+0x3ab8], R18 ;  /* 0x003ab81201007387 */ /* 0x0001e80000100a00 */
[----:B------:R1:W-:Y:S04]  /*27840*/  STL.64 [R1+0x3ab0], R16 ;  /* 0x003ab01001007387 */ /* 0x0003e80000100a00 */
[----:B0-----:R-:W2:Y:S01]  /*27850*/  LDL.LU.64 R18, [R1+0xd8] ;  /* 0x0000d80001127983 */ /* 0x001ea20000300a00 */
        /* <DEDUP_REMOVED lines=8> */
[----:B--2---:R-:W-:-:S02]  /*278e0*/  MOV R13, R18 ;  /* 0x00000012000d7202 */ /* 0x004fc40000000f00 */
[----:B------:R-:W-:Y:S01]  /*278f0*/  MOV R12, R19 ;  /* 0x00000013000c7202 */ /* 0x000fe20000000f00 */
[----:B---3--:R-:W-:Y:S01]  /*27900*/  HMMA.16816.F32.BF16 R24, R8, R18, R24 ;  /* 0x000000120818723c */ /* 0x008fe20000041818 */
[----:B------:R-:W2:Y:S01]  /*27910*/  LDL.LU.64 R18, [R1+0x3ab8] ;  /* 0x003ab80001127983 */ /* 0x000ea20000300a00 */
[----:B------:R-:W-:-:S03]  /*27920*/  IMAD.MOV.U32 R10, RZ, RZ, R5 ;  /* 0x000000ffff0a7224 */ /* 0x000fc600078e0005 */
[----:B-1----:R-:W3:Y:S04]  /*27930*/  LDL.LU.64 R16, [R1+0x3ab0] ;  /* 0x003ab00001107983 */ /* 0x002ee80000300a00 */
[----:B------:R-:W4:Y:S04]  /*27940*/  LDL.LU R5, [R1+0x3aac] ;  /* 0x003aac0001057983 */ /* 0x000f280000300800 */
[----:B------:R-:W2:Y:S04]  /*27950*/  LDL.LU R11, [R1+0x8c] ;  /* 0x00008c00010b7983 */ /* 0x000ea80000300800 */
[----:B------:R0:W-:Y:S04]  /*27960*/  STL.64 [R1+0x3a70], R14 ;  /* 0x003a700e01007387 */ /* 0x0001e80000100a00 */
[----:B------:R1:W-:Y:S01]  /*27970*/  STL.64 [R1+0x3a68], R12 ;  /* 0x003a680c01007387 */ /* 0x0003e20000100a00 */
[----:B0-----:R-:W-:-:S02]  /*27980*/  MOV R14, R4 ;  /* 0x00000004000e7202 */ /* 0x001fc40000000f00 */
[----:B-1----:R-:W-:Y:S02]  /*27990*/  MOV R12, R2 ;  /* 0x00000002000c7202 */ /* 0x002fe40000000f00 */
[----:B------:R-:W2:Y:S01]  /*279a0*/  LDL.LU R2, [R1+0x3aa8] ;  /* 0x003aa80001027983 */ /* 0x000ea20000300800 */
[----:B------:R-:W-:-:S03]  /*279b0*/  MOV R13, R3 ;  /* 0x00000003000d7202 */ /* 0x000fc60000000f00 */
[----:B------:R-:W2:Y:S04]  /*279c0*/  LDL.LU R3, [R1+0x3aa4] ;  /* 0x003aa40001037983 */ /* 0x000ea80000300800 */
[----:B------:R-:W2:Y:S01]  /*279d0*/  LDL.LU R4, [R1+0x3aa0] ;  /* 0x003aa00001047983 */ /* 0x000ea20000300800 */
[----:B----4-:R-:W-:-:S03]  /*279e0*/  MOV R15, R5 ;  /* 0x00000005000f7202 */ /* 0x010fc60000000f00 */
[----:B------:R-:W4:Y:S04]  /*279f0*/  LDL.LU R5, [R1+0x3a9c] ;  /* 0x003a9c0001057983 */ /* 0x000f280000300800 */
[----:B------:R0:W-:Y:S04]  /*27a00*/  STL.64 [R1+0x3a10], R26 ;  /* 0x003a101a01007387 */ /* 0x0001e80000100a00 */
[----:B------:R1:W-:Y:S01]  /*27a10*/  STL.64 [R1+0x3a08], R24 ;  /* 0x003a081801007387 */ /* 0x0003e20000100a00 */
[----:B0-----:R-:W-:Y:S02]  /*27a20*/  MOV R26, R0 ;  /* 0x00000000001a7202 */ /* 0x001fe40000000f00 */
[----:B------:R-:W-:Y:S01]  /*27a30*/  MOV R27, R28 ;  /* 0x0000001c001b7202 */ /* 0x000fe20000000f00 */
[----:B-1----:R-:W-:Y:S01]  /*27a40*/  IMAD.MOV.U32 R24, RZ, RZ, R6 ;  /* 0x000000ffff187224 */ /* 0x002fe200078e0006 */
[----:B------:R-:W-:Y:S01]  /*27a50*/  MOV R25, R7 ;  /* 0x0000000700197202 */ /* 0x000fe20000000f00 */
[----:B------:R-:W4:Y:S04]  /*27a60*/  LDL.LU R6, [R1+0x3a98] ;  /* 0x003a980001067983 */ /* 0x000f280000300800 */
[----:B------:R-:W4:Y:S04]  /*27a70*/  LDL.LU R7, [R1+0x3a94] ;  /* 0x003a940001077983 */ /* 0x000f280000300800 */
[----:B------:R-:W3:Y:S04]  /*27a80*/  LDL.LU R0, [R1+0x3a90] ;  /* 0x003a900001007983 */ /* 0x000ee80000300800 */
[----:B------:R-:W-:Y:S04]  /*27a90*/  STL.64 [R1+0x3a20], R26 ;  /* 0x003a201a01007387 */ /* 0x000fe80000100a00 */
[----:B------:R0:W-:Y:S04]  /*27aa0*/  STL.64 [R1+0x3a18], R24 ;  /* 0x003a181801007387 */ /* 0x0001e80000100a00 */
[----:B0-----:R-:W4:Y:S04]  /*27ab0*/  LDL.LU R24, [R1] ;  /* 0x0000000001187983 */ /* 0x001f280000300800 */
[----:B------:R-:W4:Y:S01]  /*27ac0*/  LDL.LU R25, [R1+0x4] ;  /* 0x0000040001197983 */ /* 0x000f220000300800 */
[----:B--2---:R-:W-:Y:S01]  /*27ad0*/  MOV R26, R3 ;  /* 0x00000003001a7202 */ /* 0x004fe20000000f00 */
[----:B------:R-:W-:-:S07]  /*27ae0*/  IMAD.MOV.U32 R27, RZ, RZ, R2 ;  /* 0x000000ffff1b7224 */ /* 0x000fce00078e0002 */
[----:B----4-:R-:W-:Y:S01]  /*27af0*/  HMMA.16816.F32.BF16 R8, R4, R10, R24 ;  /* 0x0000000a0408723c */ /* 0x010fe20000041818 */
[----:B------:R-:W-:Y:S01]  /*27b00*/  MOV R24, R20 ;  /* 0x0000001400187202 */ /* 0x000fe20000000f00 */
[----:B------:R-:W-:Y:S01]  /*27b10*/  IMAD.MOV.U32 R25, RZ, RZ, R21 ;  /* 0x000000ffff197224 */ /* 0x000fe200078e0015 */
[----:B------:R-:W-:Y:S02]  /*27b20*/  MOV R26, R22 ;  /* 0x00000016001a7202 */ /* 0x000fe40000000f00 */
[----:B------:R-:W-:-:S14]  /*27b30*/  MOV R27, R23 ;  /* 0x00000017001b7202 */ /* 0x000fdc0000000f00 */
[----:B------:R-:W-:Y:S04]  /*27b40*/  STL [R1], R8 ;  /* 0x0000000801007387 */ /* 0x000fe80000100800 */
[----:B------:R-:W2:Y:S04]  /*27b50*/  LDL.LU R20, [R1+0x3a8c] ;  /* 0x003a8c0001147983 */ /* 0x000ea80000300800 */
[----:B------:R-:W4:Y:S04]  /*27b60*/  LDL.LU R21, [R1+0x3a88] ;  /* 0x003a880001157983 */ /* 0x000f280000300800 */
[----:B------:R-:W4:Y:S04]  /*27b70*/  LDL.LU R22, [R1+0x3a84] ;  /* 0x003a840001167983 */ /* 0x000f280000300800 */
[----:B------:R-:W4:Y:S04]  /*27b80*/  LDL.LU R23, [R1+0x3a80] ;  /* 0x003a800001177983 */ /* 0x000f280000300800 */
[----:B------:R-:W-:Y:S04]  /*27b90*/  STL.64 [R1+0x3a30], R26 ;  /* 0x003a301a01007387 */ /* 0x000fe80000100a00 */
[----:B------:R3:W-:Y:S02]  /*27ba0*/  STL.64 [R1+0x3a28], R24 ;  /* 0x003a281801007387 */ /* 0x0007e40000100a00 */
[----:B---3--:R-:W-:-:S02]  /*27bb0*/  MOV R24, R0 ;  /* 0x0000000000187202 */ /* 0x008fc40000000f00 */
[----:B------:R-:W3:Y:S01]  /*27bc0*/  LDL.LU R0, [R1+0x3a7c] ;  /* 0x003a7c0001007983 */ /* 0x000ee20000300800 */
[----:B------:R-:W-:-:S03]  /*27bd0*/  MOV R25, R29 ;  /* 0x0000001d00197202 */ /* 0x000fc60000000f00 */
[----:B------:R-:W3:Y:S01]  /*27be0*/  LDL.LU R29, [R1+0x3a78] ;  /* 0x003a7800011d7983 */ /* 0x000ee20000300800 */
[----:B------:R-:W-:Y:S02]  /*27bf0*/  MOV R3, R9 ;  /* 0x0000000900037202 */ /* 0x000fe40000000f00 */
[----:B------:R-:W-:Y:S02]  /*27c00*/  MOV R28, R10 ;  /* 0x0000000a001c7202 */ /* 0x000fe40000000f00 */
[----:B------:R-:W-:Y:S01]  /*27c10*/  MOV R2, R11 ;  /* 0x0000000b00027202 */ /* 0x000fe20000000f00 */
[----:B------:R-:W-:Y:S01]  /*27c20*/  IMAD.MOV.U32 R26, RZ, RZ, R17 ;  /* 0x000000ffff1a7224 */ /* 0x000fe200078e0011 */
[----:B------:R-:W-:-:S05]  /*27c30*/  MOV R27, R16 ;  /* 0x00000010001b7202 */ /* 0x000fca0000000f00 */
[----:B------:R2:W-:Y:S04]  /*27c40*/  STL.64 [R1+0x3a60], R26 ;  /* 0x003a601a01007387 */ /* 0x0005e80000100a00 */
[----:B------:R-:W-:Y:S01]  /*27c50*/  STL.64 [R1+0x3a58], R24 ;  /* 0x003a581801007387 */ /* 0x000fe20000100a00 */
[----:B------:R-:W-:Y:S01]  /*27c60*/  HMMA.16816.F32.BF16 R16, R4, R18, R12 ;  /* 0x000000120410723c */ /* 0x000fe2000004180c */
[----:B--2---:R-:W-:Y:S02]  /*27c70*/  IMAD.MOV.U32 R27, RZ, RZ, R20 ;  /* 0x000000ffff1b7224 */ /* 0x004fe400078e0014 */
[----:B------:R-:W2:Y:S04]  /*27c80*/  LDL R20, [R1+0xf0] ;  /* 0x0000f00001147983 */ /* 0x000ea80000100800 */
[----:B---3--:R-:W0:Y:S01]  /*27c90*/  LDSM.16.MT88.4 R8, [R29+UR6+0x22400] ;  /* 0x022400061d08783b */ /* 0x008e220008004200 */
[----:B----4-:R-:W-:-:S03]  /*27ca0*/  MOV R26, R21 ;  /* 0x00000015001a7202 */ /* 0x010fc60000000f00 */
[----:B------:R-:W2:Y:S04]  /*27cb0*/  LDL R21, [R1+0xf4] ;  /* 0x0000f40001157983 */ /* 0x000ea80000100800 */
[----:B0-----:R-:W-:Y:S04]  /*27cc0*/  STL.64 [R1+0x39c0], R10 ;  /* 0x0039c00a01007387 */ /* 0x001fe80000100a00 */
[----:B------:R0:W-:Y:S04]  /*27cd0*/  STL.64 [R1+0x39b8], R8 ;  /* 0x0039b80801007387 */ /* 0x0001e80000100a00 */
[----:B0-----:R-:W3:Y:S04]  /*27ce0*/  LDL.LU R8, [R1+0xe0] ;  /* 0x0000e00001087983 */ /* 0x001ee80000300800 */
[----:B------:R-:W3:Y:S04]  /*27cf0*/  LDL.LU R9, [R1+0xe4] ;  /* 0x0000e40001097983 */ /* 0x000ee80000300800 */
[----:B------:R-:W4:Y:S04]  /*27d00*/  LDL.LU.64 R14, [R1+0x3a70] ;  /* 0x003a7000010e7983 */ /* 0x000f280000300a00 */
[----:B------:R-:W2:Y:S01]  /*27d10*/  LDL.LU.64 R12, [R1+0x3a68] ;  /* 0x003a6800010c7983 */ /* 0x000ea20000300a00 */
[----:B------:R-:W-:-:S02]  /*27d20*/  MOV R10, R18 ;  /* 0x00000012000a7202 */ /* 0x000fc40000000f00 */
[----:B------:R-:W-:Y:S01]  /*27d30*/  MOV R11, R19 ;  /* 0x00000013000b7202 */ /* 0x000fe20000000f00 */
[----:B------:R-:W-:Y:S04]  /*27d40*/  STL.64 [R1+0x50], R16 ;  /* 0x0000501001007387 */ /* 0x000fe80000100a00 */
[----:B------:R-:W0:Y:S01]  /*27d50*/  LDSM.16.MT88.4 R16, [R0+UR6+0x22400] ;  /* 0x022400060010783b */ /* 0x000e220008004200 */
[----:B------:R-:W-:Y:S02]  /*27d60*/  MOV R24, R23 ;  /* 0x0000001700187202 */ /* 0x000fe40000000f00 */
[----:B------:R-:W-:Y:S01]  /*27d70*/  MOV R25, R22 ;  /* 0x0000001600197202 */ /* 0x000fe20000000f00 */
[----:B0-----:R-:W-:Y:S04]  /*27d80*/  STL [R1+0x39e0], R16 ;  /* 0x0039e01001007387 */ /* 0x001fe80000100800 */
[----:B------:R-:W-:Y:S04]  /*27d90*/  STL [R1+0x3968], R17 ;  /* 0x0039681101007387 */ /* 0x000fe80000100800 */
[----:B------:R2:W-:Y:S04]  /*27da0*/  STL [R1+0x3964], R18 ;  /* 0x0039641201007387 */ /* 0x0005e80000100800 */
[----:B------:R0:W-:Y:S01]  /*27db0*/  STL [R1+0x3960], R19 ;  /* 0x0039601301007387 */ /* 0x0001e20000100800 */
[----:B--2---:R-:W-:-:S02]  /*27dc0*/  MOV R18, R13 ;  /* 0x0000000d00127202 */ /* 0x004fc40000000f00 */
[----:B0-----:R-:W-:Y:S02]  /*27dd0*/  MOV R19, R12 ;  /* 0x0000000c00137202 */ /* 0x001fe40000000f00 */
[----:B----4-:R-:W-:Y:S01]  /*27de0*/  HMMA.16816.F32.BF16 R12, R4, R14, R24 ;  /* 0x0000000e040c723c */ /* 0x010fe20000041818 */
[----:B------:R-:W2:Y:S04]  /*27df0*/  LDL.LU.64 R26, [R1+0x3a60] ;  /* 0x003a6000011a7983 */ /* 0x000ea80000300a00 */
[----:B------:R-:W2:-:S14]  /*27e00*/  LDL.LU.64 R24, [R1+0x3a58] ;  /* 0x003a580001187983 */ /* 0x000e9c0000300a00 */
[----:B------:R-:W-:Y:S04]  /*27e10*/  STL.64 [R1+0x60], R12 ;  /* 0x0000600c01007387 */ /* 0x000fe80000100a00 */
[----:B------:R0:W-:Y:S04]  /*27e20*/  STL.64 [R1+0x68], R14 ;  /* 0x0000680e01007387 */ /* 0x0001e80000100a00 */
[----:B0-----:R-:W4:Y:S04]  /*27e30*/  LDL.LU.64 R14, [R1+0x3a50] ;  /* 0x003a5000010e7983 */ /* 0x001f280000300a00 */
[----:B------:R-:W4:Y:S02]  /*27e40*/  LDL.LU.64 R12, [R1+0x3a48] ;  /* 0x003a4800010c7983 */ /* 0x000f240000300a00 */
[----:B----4-:R-:W-:Y:S02]  /*27e50*/  HMMA.16816.F32.BF16 R16, R4, R18, R12 ;  /* 0x000000120410723c */ /* 0x010fe4000004180c */
[----:B------:R-:W2:Y:S04]  /*27e60*/  LDL.LU.64 R14, [R1+0x3a40] ;  /* 0x003a4000010e7983 */ /* 0x000ea80000300a00 */
[----:B------:R-:W2:Y:S04]  /*27e70*/  LDL.LU.64 R12, [R1+0x3a38] ;  /* 0x003a3800010c7983 */ /* 0x000ea80000300a00 */
[----:B------:R-:W2:Y:S09]  /*27e80*/  LDL.LU R4, [R1+0x90] ;  /* 0x0000900001047983 */ /* 0x000eb20000300800 */
[----:B------:R0:W-:Y:S04]  /*27e90*/  STL.64 [R1+0x30], R16 ;  /* 0x0000301001007387 */ /* 0x0001e80000100a00 */
[----:B------:R1:W-:Y:S04]  /*27ea0*/  STL.64 [R1+0x38], R18 ;  /* 0x0000381201007387 */ /* 0x0003e80000100a00 */
[----:B------:R-:W2:Y:S02]  /*27eb0*/  LDL.LU R5, [R1+0x94] ;  /* 0x0000940001057983 */ /* 0x000ea40000300800 */
[----:B--2---:R-:W-:-:S15]  /*27ec0*/  HMMA.16816.F32.BF16 R24, R12, R4, R24 ;  /* 0x000000040c18723c */ /* 0x004fde0000041818 */
[----:B------:R-:W-:-:S04]  /*27ed0*/  NOP ;  /* 0x0000000000007918 */ /* 0x000fc80000000000 */
[----:B0-----:R-:W-:Y:S02]  /*27ee0*/  MOV R17, R27 ;  /* 0x0000001b00117202 */ /* 0x001fe40000000f00 */
[----:B-1----:R-:W-:Y:S01]  /*27ef0*/  MOV R18, R26 ;  /* 0x0000001a00127202 */ /* 0x002fe20000000f00 */
[----:B------:R-:W-:Y:S01]  /*27f00*/  IMAD.MOV.U32 R16, RZ, RZ, R24 ;  /* 0x000000ffff107224 */ /* 0x000fe200078e0018 */
[----:B------:R-:W-:Y:S01]  /*27f10*/  MOV R19, R25 ;  /* 0x0000001900137202 */ /* 0x000fe20000000f00 */
[----:B------:R-:W2:Y:S04]  /*27f20*/  LDL.LU.64 R26, [R1+0x3a30] ;  /* 0x003a3000011a7983 */ /* 0x000ea80000300a00 */
[----:B------:R-:W2:Y:S04]  /*27f30*/  LDL.LU.64 R24, [R1+0x3a28] ;  /* 0x003a280001187983 */ /* 0x000ea80000300a00 */
[----:B------:R0:W-:Y:S04]  /*27f40*/  STL [R1+0x39f0], R17 ;  /* 0x0039f01101007387 */ /* 0x0001e80000100800 */
[----:B------:R-:W-:Y:S04]  /*27f50*/  STL [R1+0x39ec], R18 ;  /* 0x0039ec1201007387 */ /* 0x000fe80000100800 */
[----:B------:R-:W-:Y:S04]  /*27f60*/  STL [R1+0x39e8], R19 ;  /* 0x0039e81301007387 */ /* 0x000fe80000100800 */
[----:B------:R1:W-:Y:S04]  /*27f70*/  STL [R1+0x39e4], R16 ;  /* 0x0039e41001007387 */ /* 0x0003e80000100800 */
[----:B0-----:R-:W2:Y:S04]  /*27f80*/  LDL R17, [R1+0xb4] ;  /* 0x0000b40001117983 */ /* 0x001ea80000100800 */
[----:B-1----:R-:W2:Y:S02]  /*27f90*/  LDL R16, [R1+0xb0] ;  /* 0x0000b00001107983 */ /* 0x002ea40000100800 */
[----:B--2---:R-:W-:Y:S02]  /*27fa0*/  HMMA.16816.F32.BF16 R16, R12, R16, R24 ;  /* 0x000000100c10723c */ /* 0x004fe40000041818 */
[----:B------:R-:W3:Y:S04]  /*27fb0*/  LDL.LU.64 R26, [R1+0x3a20] ;  /* 0x003a2000011a7983 */ /* 0x000ee80000300a00 */
[----:B------:R-:W3:-:S13]  /*27fc0*/  LDL.LU.64 R24, [R1+0x3a18] ;  /* 0x003a180001187983 */ /* 0x000eda0000300a00 */
[----:B------:R-:W-:Y:S04]  /*27fd0*/  STL.64 [R1+0x10], R16 ;  /* 0x0000101001007387 */ /* 0x000fe80000100a00 */
[----:B------:R0:W-:Y:S01]  /*27fe0*/  STL.64 [R1+0x18], R18 ;  /* 0x0000181201007387 */ /* 0x0001e20000100a00 */
[----:B---3--:R-:W-:-:S15]  /*27ff0*/  HMMA.16816.F32.BF16 R24, R12, R8, R24 ;  /* 0x000000080c18723c */ /* 0x008fde0000041818 */
[----:B------:R-:W-:-:S04]  /*28000*/  NOP ;  /* 0x0000000000007918 */ /* 0x000fc80000000000 */
[----:B0-----:R-:W-:Y:S01]  /*28010*/  MOV R19, R26 ;  /* 0x0000001a00137202 */ /* 0x001fe20000000f00 */
[----:B------:R-:W-:Y:S01]  /*28020*/  IMAD.MOV.U32 R18, RZ, RZ, R25 ;  /* 0x000000ffff127224 */ /* 0x000fe200078e0019 */
[----:B------:R-:W-:Y:S02]  /*28030*/  MOV R16, R27 ;  /* 0x0000001b00107202 */ /* 0x000fe40000000f00 */
[----:B------:R-:W-:Y:S01]  /*28040*/  MOV R17, R24 ;  /* 0x0000001800117202 */ /* 0x000fe20000000f00 */
[----:B------:R-:W2:Y:S04]  /*28050*/  LDL.LU.64 R26, [R1+0x3a10] ;  /* 0x003a1000011a7983 */ /* 0x000ea80000300a00 */
[----:B------:R-:W2:Y:S04]  /*28060*/  LDL.LU.64 R24, [R1+0x3a08] ;  /* 0x003a080001187983 */ /* 0x000ea80000300a00 */
[----:B------:R-:W-:Y:S04]  /*28070*/  STL.64 [R1+0x39d8], R8 ;  /* 0x0039d80801007387 */ /* 0x000fe80000100a00 */
[----:B------:R-:W3:Y:S01]  /*28080*/  LDL.LU.64 R22, [R1+0x3a00] ;  /* 0x003a000001167983 */ /* 0x000ee20000300a00 */
[----:B--2---:R-:W-:Y:S03]  /*28090*/  HMMA.16816.F32.BF16 R24, R12, R20, R24 ;  /* 0x000000140c18723c */ /* 0x004fe60000041818 */
[----:B------:R-:W3:Y:S04]  /*280a0*/  LDL.LU.64 R20, [R1+0x39f8] ;  /* 0x0039f80001147983 */ /* 0x000ee80000300a00 */
[----:B------:R-:W3:Y:S01]  /*280b0*/  LDL.LU R12, [R1] ;  /* 0x00000000010c7983 */ /* 0x000ee20000300800 */
[----:B------:R-:W-:-:S03]  /*280c0*/  MOV R13, R3 ;  /* 0x00000003000d7202 */ /* 0x000fc60000000f00 */
[----:B------:R-:W2:Y:S01]  /*280d0*/  LDL.LU R3, [R1+0x39f4] ;  /* 0x0039f40001037983 */ /* 0x000ea20000300800 */
[----:B------:R-:W-:Y:S01]  /*280e0*/  MOV R14, R28 ;  /* 0x0000001c000e7202 */ /* 0x000fe20000000f00 */
[----:B------:R-:W-:-:S06]  /*280f0*/  IMAD.MOV.U32 R15, RZ, RZ, R2 ;  /* 0x000000ffff0f7224 */ /* 0x000fcc00078e0002 */
[----:B------:R-:W-:Y:S04]  /*28100*/  STL.64 [R1+0x3988], R26 ;  /* 0x0039881a01007387 */ /* 0x000fe80000100a00 */
[----:B------:R-:W-:Y:S01]  /*28110*/  STL.64 [R1+0x3980], R24 ;  /* 0x0039801801007387 */ /* 0x000fe20000100a00 */
[----:B---3--:R-:W-:Y:S03]  /*28120*/  HMMA.16816.F32.BF16 R4, R20, R4, R12 ;  /* 0x000000041404723c */ /* 0x008fe6000004180c */
[----:B------:R-:W0:-:S15]  /*28130*/  LDSM.16.MT88.4 R12, [R29+UR6+0x22800] ;  /* 0x022800061d0c783b */ /* 0x000e1e0008004200 */
[----:B------:R-:W-:Y:S01]  /*28140*/  NOP ;  /* 0x0000000000007918 */ /* 0x000fe20000000000 */
[----:B------:R-:W-:Y:S01]  /*28150*/  STL.64 [R1], R4 ;  /* 0x0000000401007387 */ /* 0x000fe20000100a00 */
[----:B------:R-:W-:-:S03]  /*28160*/  MOV R28, R7 ;  /* 0x00000007001c7202 */ /* 0x000fc60000000f00 */
[----:B------:R-:W-:Y:S04]  /*28170*/  STL [R1+0x8], R6 ;  /* 0x0000080601007387 */ /* 0x000fe80000100800 */
[----:B------:R-:W-:Y:S04]  /*28180*/  STL [R1+0x3944], R29 ;  /* 0x0039441d01007387 */ /* 0x000fe80000100800 */
[----:B--2---:R-:W1:Y:S04]  /*28190*/  LDSM.16.M88.4 R4, [R3+UR6+0x8100] ;  /* 0x008100060304783b */ /* 0x004e680008000200 */
[----:B0-----:R-:W-:Y:S04]  /*281a0*/  STL.64 [R1+0x3918], R14 ;  /* 0x0039180e01007387 */ /* 0x001fe80000100a00 */
[----:B------:R-:W-:Y:S04]  /*281b0*/  STL.64 [R1+0x3910], R12 ;  /* 0x0039100c01007387 */ /* 0x000fe80000100a00 */
[----:B------:R-:W0:Y:S04]  /*281c0*/  LDSM.16.M88.4 R12, [R3+UR6+0x100] ;  /* 0x00010006030c783b */ /* 0x000e280008000200 */
[----:B-1----:R-:W-:Y:S01]  /*281d0*/  STL.64 [R1+0xa0], R4 ;  /* 0x0000a00401007387 */ /* 0x002fe20000100a00 */
[----:B------:R-:W-:-:S03]  /*281e0*/  MOV R2, R7 ;  /* 0x0000000700027202 */ /* 0x000fc60000000f00 */
[----:B0-----:R-:W-:Y:S04]  /*281f0*/  STL.64 [R1+0x70], R12 ;  /* 0x0000700c01007387 */ /* 0x001fe80000100a00 */
[----:B------:R-:W-:Y:S04]  /*28200*/  STL.64 [R1+0x78], R14 ;  /* 0x0000780e01007387 */ /* 0x000fe80000100a00 */
[----:B------:R-:W0:Y:S04]  /*28210*/  LDSM.16.M88.4 R12, [R3+UR6+0x10100] ;  /* 0x01010006030c783b */ /* 0x000e280008000200 */
[----:B------:R-:W-:Y:S04]  /*28220*/  STL [R1+0xa8], R6 ;  /* 0x0000a80601007387 */ /* 0x000fe80000100800 */
[----:B------:R-:W1:Y:S04]  /*28230*/  LDSM.16.M88.4 R4, [R3+UR6+0x18100] ;  /* 0x018100060304783b */ /* 0x000e680008000200 */
[----:B------:R-:W-:Y:S04]  /*28240*/  STL [R1+0x38b0], R2 ;  /* 0x0038b00201007387 */ /* 0x000fe80000100800 */
[----:B------:R-:W2:Y:S04]  /*28250*/  LDL.LU R8, [R1+0x50] ;  /* 0x0000500001087983 */ /* 0x000ea80000300800 */
[----:B0-----:R-:W-:Y:S04]  /*28260*/  STL.64 [R1+0xc0], R12 ;  /* 0x0000c00c01007387 */ /* 0x001fe80000100a00 */
[----:B------:R-:W-:Y:S04]  /*28270*/  STL.64 [R1+0xc8], R14 ;  /* 0x0000c80e01007387 */ /* 0x000fe80000100a00 */
[----:B-1----:R-:W-:Y:S04]  /*28280*/  STL.64 [R1+0xd0], R4 ;  /* 0x0000d00401007387 */ /* 0x002fe80000100a00 */
[----:B------:R-:W-:Y:S04]  /*28290*/  STL.64 [R1+0xd8], R6 ;  /* 0x0000d80601007387 */ /* 0x000fe80000100a00 */
[----:B------:R-:W0:Y:S04]  /*282a0*/  LDSM.16.MT88.4 R4, [R0+UR6+0x22800] ;  /* 0x022800060004783b */ /* 0x000e280008004200 */
[----:B------:R-:W2:Y:S04]  /*282b0*/  LDL.LU R9, [R1+0x54] ;  /* 0x0000540001097983 */ /* 0x000ea80000300800 */
[----:B------:R-:W-:Y:S04]  /*282c0*/  STL [R1+0x3798], R3 ;  /* 0x0037980301007387 */ /* 0x000fe80000100800 */
[----:B------:R-:W-:Y:S04]  /*282d0*/  STL [R1+0x3940], R0 ;  /* 0x0039400001007387 */ /* 0x000fe80000100800 */
[----:B0-----:R-:W-:Y:S04]  /*282e0*/  STL.64 [R1+0x38d8], R6 ;  /* 0x0038d80601007387 */ /* 0x001fe80000100a00 */
[----:B------:R0:W-:Y:S04]  /*282f0*/  STL.64 [R1+0x38d0], R4 ;  /* 0x0038d00401007387 */ /* 0x0001e80000100a00 */
[----:B0-----:R-:W2:Y:S04]  /*28300*/  LDL.LU R4, [R1+0xb0] ;  /* 0x0000b00001047983 */ /* 0x001ea80000300800 */
[----:B------:R-:W2:Y:S04]  /*28310*/  LDL.LU R5, [R1+0xb4] ;  /* 0x0000b40001057983 */ /* 0x000ea80000300800 */
[----:B------:R-:W3:Y:S04]  /*28320*/  LDL.LU R6, [R1+0xb8] ;  /* 0x0000b80001067983 */ /* 0x000ee80000300800 */
[----:B------:R-:W3:Y:S04]  /*28330*/  LDL.LU R7, [R1+0xbc] ;  /* 0x0000bc0001077983 */ /* 0x000ee80000300800 */
[----:B------:R-:W4:Y:S04]  /*28340*/  LDL.LU R12, [R1+0x30] ;  /* 0x00003000010c7983 */ /* 0x000f280000300800 */
[----:B------:R-:W4:Y:S04]  /*28350*/  LDL.LU R13, [R1+0x34] ;  /* 0x00003400010d7983 */ /* 0x000f280000300800 */
[----:B------:R-:W2:Y:S04]  /*28360*/  LDL.LU R14, [R1+0x38] ;  /* 0x00003800010e7983 */ /* 0x000ea80000300800 */
[----:B------:R-:W2:Y:S01]  /*28370*/  LDL.LU R15, [R1+0x3c] ;  /* 0x00003c00010f7983 */ /* 0x000ea20000300800 */
[----:B------:R-:W-:Y:S01]  /*28380*/  MOV R24, R17 ;  /* 0x0000001100187202 */ /* 0x000fe20000000f00 */
[----:B------:R-:W-:Y:S01]  /*28390*/  IMAD.MOV.U32 R26, RZ, RZ, R19 ;  /* 0x000000ffff1a7224 */ /* 0x000fe200078e0013 */
[----:B------:R-:W-:-:S02]  /*283a0*/  MOV R27, R16 ;  /* 0x00000010001b7202 */ /* 0x000fc40000000f00 */
[----:B------:R-:W-:Y:S01]  /*283b0*/  MOV R25, R18 ;  /* 0x0000001200197202 */ /* 0x000fe20000000f00 */
[----:B--2---:R-:W-:Y:S04]  /*283c0*/  STL.64 [R1+0x39d0], R14 ;  /* 0x0039d00e01007387 */ /* 0x004fe80000100a00 */
[----:B----4-:R0:W-:Y:S04]  /*283d0*/  STL.64 [R1+0x39c8], R12 ;  /* 0x0039c80c01007387 */ /* 0x0101e80000100a00 */
[----:B0-----:R-:W2:Y:S04]  /*283e0*/  LDL.LU R12, [R1+0x60] ;  /* 0x00006000010c7983 */ /* 0x001ea80000300800 */
[----:B------:R-:W2:Y:S04]  /*283f0*/  LDL.LU R13, [R1+0x64] ;  /* 0x00006400010d7983 */ /* 0x000ea80000300800 */
[----:B------:R-:W2:Y:S04]  /*28400*/  LDL.LU R14, [R1+0x68] ;  /* 0x00006800010e7983 */ /* 0x000ea80000300800 */
[----:B------:R-:W2:Y:S04]  /*28410*/  LDL.LU R15, [R1+0x6c] ;  /* 0x00006c00010f7983 */ /* 0x000ea80000300800 */
[----:B------:R-:W4:Y:S04]  /*28420*/  LDL.LU R17, [R1+0x39f0] ;  /* 0x0039f00001117983 */ /* 0x000f280000300800 */
[----:B------:R-:W2:Y:S04]  /*28430*/  LDL.LU R18, [R1+0x39ec] ;  /* 0x0039ec0001127983 */ /* 0x000ea80000300800 */
[----:B------:R-:W2:Y:S04]  /*28440*/  LDL.LU R19, [R1+0x39e8] ;  /* 0x0039e80001137983 */ /* 0x000ea80000300800 */
[----:B------:R-:W2:Y:S04]  /*28450*/  LDL.LU R16, [R1+0x39e4] ;  /* 0x0039e40001107983 */ /* 0x000ea80000300800 */
[----:B------:R-:W-:Y:S04]  /*28460*/  STL.64 [R1+0x3998], R26 ;  /* 0x0039981a01007387 */ /* 0x000fe80000100a00 */
[----:B------:R0:W-:Y:S04]  /*28470*/  STL.64 [R1+0x3990], R24 ;  /* 0x0039901801007387 */ /* 0x0001e80000100a00 */
[----:B0-----:R-:W2:Y:S04]  /*28480*/  LDL.LU R24, [R1+0x10] ;  /* 0x0000100001187983 */ /* 0x001ea80000300800 */
[----:B------:R-:W2:Y:S04]  /*28490*/  LDL.LU R25, [R1+0x14] ;  /* 0x0000140001197983 */ /* 0x000ea80000300800 */
[----:B------:R-:W2:Y:S04]  /*284a0*/  LDL.LU R26, [R1+0x18] ;  /* 0x00001800011a7983 */ /* 0x000ea80000300800 */
[----:B------:R-:W2:Y:S01]  /*284b0*/  LDL.LU R27, [R1+0x1c] ;  /* 0x00001c00011b7983 */ /* 0x000ea20000300800 */
[----:B------:R-:W-:Y:S03]  /*284c0*/  HMMA.16816.F32.BF16 R8, R20, R4, R8 ;  /* 0x000000041408723c */ /* 0x000fe60000041808 */
[----:B--2---:R0:W-:Y:S04]  /*284d0*/  STL.64 [R1+0x39a8], R26 ;  /* 0x0039a81a01007387 */ /* 0x0041e80000100a00 */
[----:B------:R1:W-:Y:S01]  /*284e0*/  STL.64 [R1+0x39a0], R24 ;  /* 0x0039a01801007387 */ /* 0x0003e20000100a00 */
[----:B0-----:R-:W-:Y:S01]  /*284f0*/  MOV R26, R18 ;  /* 0x00000012001a7202 */ /* 0x001fe20000000f00 */
[----:B----4-:R-:W-:-:S10]  /*28500*/  IMAD.MOV.U32 R27, RZ, RZ, R17 ;  /* 0x000000ffff1b7224 */ /* 0x010fd400078e0011 */
[----:B------:R-:W-:Y:S02]  /*28510*/  MOV R17, R8 ;  /* 0x0000000800117202 */ /* 0x000fe40000000f00 */
[----:B-1----:R-:W-:Y:S02]  /*28520*/  MOV R24, R16 ;  /* 0x0000001000187202 */ /* 0x002fe40000000f00 */
[----:B------:R-:W2:Y:S01]  /*28530*/  LDL.LU R16, [R1+0x39e0] ;  /* 0x0039e00001107983 */ /* 0x000ea20000300800 */
[----:B------:R-:W-:-:S03]  /*28540*/  MOV R18, R9 ;  /* 0x0000000900127202 */ /* 0x000fc60000000f00 */
[----:B------:R0:W-:Y:S04]  /*28550*/  STL [R1+0x5c], R11 ;  /* 0x00005c0b01007387 */ /* 0x0001e80000100800 */
[----:B------:R-:W0:Y:S01]  /*28560*/  LDL.LU.64 R8, [R1+0x39d8] ;  /* 0x0039d80001087983 */ /* 0x000e220000300a00 */
[----:B------:R-:W-:Y:S02]  /*28570*/  MOV R25, R19 ;  /* 0x0000001300197202 */ /* 0x000fe40000000f00 */
[----:B------:R-:W-:-:S05]  /*28580*/  MOV R19, R10 ;  /* 0x0000000a00137202 */ /* 0x000fca0000000f00 */
[----:B------:R-:W-:Y:S01]  /*28590*/  STL.64 [R1+0x3978], R18 ;  /* 0x0039781201007387 */ /* 0x000fe20000100a00 */
[----:B0-----:R-:W-:Y:S03]  /*285a0*/  HMMA.16816.F32.BF16 R8, R20, R8, R12 ;  /* 0x000000081408723c */ /* 0x001fe6000004180c */
[----:B--2---:R0:W-:Y:S04]  /*285b0*/  STL.64 [R1+0x3970], R16 ;  /* 0x0039701001007387 */ /* 0x0041e80000100a00 */
[----:B0-----:R-:W2:Y:S04]  /*285c0*/  LDL.LU.64 R16, [R1+0xf0] ;  /* 0x0000f00001107983 */ /* 0x001ea80000300a00 */
[----:B------:R-:W4:Y:S08]  /*285d0*/  LDL.LU.64 R18, [R1+0xf8] ;  /* 0x0000f80001127983 */ /* 0x000f300000300a00 */
[----:B------:R-:W-:Y:S01]  /*285e0*/  MOV R4, R11 ;  /* 0x0000000b00047202 */ /* 0x000fe20000000f00 */
[----:B------:R-:W-:Y:S01]  /*285f0*/  IMAD.MOV.U32 R5, RZ, RZ, R10 ;  /* 0x000000ffff057224 */ /* 0x000fe200078e000a */
[----:B------:R-:W2:Y:S01]  /*28600*/  LDL.LU.64 R14, [R1+0x39d0] ;  /* 0x0039d000010e7983 */ /* 0x000ea20000300a00 */
[----:B------:R-:W-:-:S03]  /*28610*/  MOV R0, R9 ;  /* 0x0000000900007202 */ /* 0x000fc60000000f00 */
[----:B------:R-:W2:Y:S04]  /*28620*/  LDL.LU.64 R12, [R1+0x39c8] ;  /* 0x0039c800010c7983 */ /* 0x000ea80000300a00 */
[----:B------:R0:W-:Y:S04]  /*28630*/  STL [R1+0x60], R8 ;  /* 0x0000600801007387 */ /* 0x0001e80000100800 */
[----:B------:R-:W4:Y:S04]  /*28640*/  LDL.LU.64 R10, [R1+0x39c0] ;  /* 0x0039c000010a7983 */ /* 0x000f280000300a00 */
[----:B0-----:R-:W4:Y:S04]  /*28650*/  LDL.LU.64 R8, [R1+0x39b8] ;  /* 0x0039b80001087983 */ /* 0x001f280000300a00 */
[----:B------:R-:W-:Y:S04]  /*28660*/  STL [R1+0x3950], R4 ;  /* 0x0039500401007387 */ /* 0x000fe80000100800 */
[----:B------:R-:W-:Y:S04]  /*28670*/  STL [R1+0x394c], R5 ;  /* 0x00394c0501007387 */ /* 0x000fe80000100800 */
[----:B---3--:R0:W-:Y:S04]  /*28680*/  STL.64 [R1+0x39b0], R6 ;  /* 0x0039b00601007387 */ /* 0x0081e80000100a00 */
[----:B0-----:R-:W4:Y:S04]  /*28690*/  LDL.LU.64 R6, [R1+0x98] ;  /* 0x0000980001067983 */ /* 0x001f280000300a00 */
[----:B------:R-:W-:Y:S01]  /*286a0*/  STL [R1+0x3948], R0 ;  /* 0x0039480001007387 */ /* 0x000fe20000100800 */
[----:B--2---:R-:W-:-:S15]  /*286b0*/  HMMA.16816.F32.BF16 R12, R20, R16, R12 ;  /* 0x00000010140c723c */ /* 0x004fde000004180c */
[----:B------:R-:W-:-:S04]  /*286c0*/  NOP ;  /* 0x0000000000007918 */ /* 0x000fc80000000000 */
[----:B------:R0:W-:Y:S04]  /*286d0*/  STL.64 [R1+0x3928], R14 ;  /* 0x0039280e01007387 */ /* 0x0001e80000100a00 */
[----:B------:R1:W-:Y:S04]  /*286e0*/  STL.64 [R1+0x3920], R12 ;  /* 0x0039200c01007387 */ /* 0x0003e80000100a00 */
[----:B0-----:R-:W2:Y:S04]  /*286f0*/  LDL.LU R14, [R1+0xe8] ;  /* 0x0000e800010e7983 */ /* 0x001ea80000300800 */
[----:B------:R-:W2:Y:S01]  /*28700*/  LDL.LU R15, [R1+0xec] ;  /* 0x0000ec00010f7983 */ /* 0x000ea20000300800 */
[----:B----4-:R-:W-:Y:S01]  /*28710*/  HMMA.16816.F32.BF16 R24, R8, R6, R24 ;  /* 0x000000060818723c */ /* 0x010fe20000041818 */
[----:B------:R-:W-:-:S02]  /*28720*/  MOV R21, R6 ;  /* 0x0000000600157202 */ /* 0x000fc40000000f00 */
[----:B------:R-:W-:Y:S02]  /*28730*/  MOV R20, R7 ;  /* 0x0000000700147202 */ /* 0x000fe40000000f00 */
[----:B------:R-:W3:-:S14]  /*28740*/  LDL.LU.64 R6, [R1+0x39b0] ;  /* 0x0039b00001067983 */ /* 0x000edc0000300a00 */
[----:B-1----:R-:W-:Y:S01]  /*28750*/  IMAD.MOV.U32 R13, RZ, RZ, R26 ;  /* 0x000000ffff0d7224 */ /* 0x002fe200078e001a */
[----:B------:R0:W-:Y:S01]  /*28760*/  STL [R1+0x20], R24 ;  /* 0x0000201801007387 */ /* 0x0001e20000100800 */
[----:B------:R-:W-:Y:S02]  /*28770*/  MOV R12, R27 ;  /* 0x0000001b000c7202 */ /* 0x000fe40000000f00 */
[----:B------:R-:W-:Y:S01]  /*28780*/  MOV R29, R25 ;  /* 0x00000019001d7202 */ /* 0x000fe20000000f00 */
[----:B------:R-:W3:Y:S04]  /*28790*/  LDL.LU.64 R26, [R1+0x39a8] ;  /* 0x0039a800011a7983 */ /* 0x000ee80000300a00 */
[----:B0-----:R-:W3:Y:S04]  /*287a0*/  LDL.LU.64 R24, [R1+0x39a0] ;  /* 0x0039a00001187983 */ /* 0x001ee80000300a00 */
[----:B------:R-:W-:Y:S04]  /*287b0*/  STL [R1+0x395c], R12 ;  /* 0x00395c0c01007387 */ /* 0x000fe80000100800 */
[----:B------:R-:W-:Y:S04]  /*287c0*/  STL [R1+0x3958], R13 ;  /* 0x0039580d01007387 */ /* 0x000fe80000100800 */
[----:B------:R-:W-:Y:S01]  /*287d0*/  STL [R1+0x3954], R29 ;  /* 0x0039541d01007387 */ /* 0x000fe20000100800 */
[----:B---3--:R-:W-:-:S15]  /*287e0*/  HMMA.16816.F32.BF16 R24, R8, R6, R24 ;  /* 0x000000060818723c */ /* 0x008fde0000041818 */
[----:B------:R-:W-:-:S04]  /*287f0*/  NOP ;  /* 0x0000000000007918 */ /* 0x000fc80000000000 */
[----:B------:R-:W-:Y:S01]  /*28800*/  MOV R5, R26 ;  /* 0x0000001a00057202 */ /* 0x000fe20000000f00 */
[----:B------:R0:W-:Y:S01]  /*28810*/  STL [R1+0x10], R24 ;  /* 0x0000101801007387 */ /* 0x0001e20000100800 */
[----:B------:R-:W-:Y:S02]  /*28820*/  MOV R0, R27 ;  /* 0x0000001b00007202 */ /* 0x000fe40000000f00 */
[----:B------:R-:W-:Y:S01]  /*28830*/  MOV R4, R25 ;  /* 0x0000001900047202 */ /* 0x000fe20000000f00 */
[----:B------:R-:W2:Y:S04]  /*28840*/  LDL.LU.64 R26, [R1+0x3998] ;  /* 0x00399800011a7983 */ /* 0x000ea80000300a00 */
[----:B0-----:R-:W2:Y:S02]  /*28850*/  LDL.LU.64 R24, [R1+0x3990] ;  /* 0x0039900001187983 */ /* 0x001ea40000300a00 */
[----:B--2---:R-:W-:-:S15]  /*28860*/  HMMA.16816.F32.BF16 R24, R8, R14, R24 ;  /* 0x0000000e0818723c */ /* 0x004fde0000041818 */
[----:B------:R-:W-:-:S04]  /*28870*/  NOP ;  /* 0x0000000000007918 */ /* 0x000fc80000000000 */
[----:B------:R-:W-:Y:S01]  /*28880*/  MOV R13, R26 ;  /* 0x0000001a000d7202 */ /* 0x000fe20000000f00 */
[----:B------:R0:W-:Y:S01]  /*28890*/  STL [R1+0x40], R24 ;  /* 0x0000401801007387 */ /* 0x0001e20000100800 */
[----:B------:R-:W-:Y:S01]  /*288a0*/  MOV R29, R27 ;  /* 0x0000001b001d7202 */ /* 0x000fe20000000f00 */
[----:B------:R-:W-:Y:S02]  /*288b0*/  IMAD.MOV.U32 R12, RZ, RZ, R25 ;  /* 0x000000ffff0c7224 */ /* 0x000fe400078e0019 */
[----:B------:R-:W2:Y:S04]  /*288c0*/  LDL.LU.64 R26, [R1+0x3988] ;  /* 0x00398800011a7983 */ /* 0x000ea80000300a00 */
[----:B0-----:R-:W2:Y:S01]  /*288d0*/  LDL.LU.64 R24, [R1+0x3980] ;  /* 0x0039800001187983 */ /* 0x001ea20000300a00 */
[----:B------:R-:W-:-:S02]  /*288e0*/  MOV R3, R18 ;  /* 0x0000001200037202 */ /* 0x000fc40000000f00 */
[----:B------:R-:W-:Y:S01]  /*288f0*/  MOV R2, R19 ;  /* 0x0000001300027202 */ /* 0x000fe20000000f00 */
[----:B--2---:R-:W-:Y:S01]  /*28900*/  HMMA.16816.F32.BF16 R24, R8, R18, R24 ;  /* 0x000000120818723c */ /* 0x004fe20000041818 */
[----:B------:R-:W2:Y:S04]  /*28910*/  LDL.LU.64 R18, [R1+0x3978] ;  /* 0x0039780001127983 */ /* 0x000ea80000300a00 */
[----:B------:R-:W3:Y:S01]  /*28920*/  LDL.LU.64 R16, [R1+0x3970] ;  /* 0x0039700001107983 */ /* 0x000ee20000300a00 */
[----:B------:R-:W-:Y:S01]  /*28930*/  MOV R11, R20 ;  /* 0x00000014000b7202 */ /* 0x000fe20000000f00 */
[----:B------:R-:W-:Y:S01]  /*28940*/  IMAD.MOV.U32 R10, RZ, RZ, R21 ;  /* 0x000000ffff0a7224 */ /* 0x000fe200078e0015 */
[----:B--2---:R-:W-:Y:S02]  /*28950*/  MOV R21, R18 ;  /* 0x0000001200157202 */ /* 0x004fe40000000f00 */
[----:B------:R-:W-:-:S02]  /*28960*/  MOV R22, R19 ;  /* 0x0000001300167202 */ /* 0x000fc40000000f00 */
[----:B---3--:R-:W-:Y:S02]  /*28970*/  MOV R20, R17 ;  /* 0x0000001100147202 */ /* 0x008fe40000000f00 */
[----:B------:R-:W2:Y:S04]  /*28980*/  LDL.LU R17, [R1+0x3968] ;  /* 0x0039680001117983 */ /* 0x000ea80000300800 */
[----:B------:R-:W2:Y:S04]  /*28990*/  LDL.LU R18, [R1+0x3964] ;  /* 0x0039640001127983 */ /* 0x000ea80000300800 */
[----:B------:R-:W2:Y:S04]  /*289a0*/  LDL.LU R19, [R1+0x3960] ;  /* 0x0039600001137983 */ /* 0x000ea80000300800 */
[----:B------:R-:W3:Y:S04]  /*289b0*/  LDL.LU R23, [R1+0x5c] ;  /* 0x00005c0001177983 */ /* 0x000ee80000300800 */
[----:B------:R-:W-:Y:S04]  /*289c0*/  STL.64 [R1+0x38e8], R26 ;  /* 0x0038e81a01007387 */ /* 0x000fe80000100a00 */
[----:B------:R0:W-:Y:S04]  /*289d0*/  STL.64 [R1+0x38e0], R24 ;  /* 0x0038e01801007387 */ /* 0x0001e80000100a00 */
[----:B0-----:R-:W2:Y:S04]  /*289e0*/  LDL.LU R24, [R1] ;  /* 0x0000000001187983 */ /* 0x001ea80000300800 */
[----:B------:R-:W2:Y:S04]  /*289f0*/  LDL.LU R25, [R1+0x4] ;  /* 0x0000040001197983 */ /* 0x000ea80000300800 */
[----:B------:R-:W2:Y:S01]  /*28a00*/  LDL.LU R26, [R1+0x8] ;  /* 0x00000800011a7983 */ /* 0x000ea20000300800 */
[----:B------:R-:W-:-:S07]  /*28a10*/  IMAD.MOV.U32 R27, RZ, RZ, R28 ;  /* 0x000000ffff1b7224 */ /* 0x000fce00078e001c */
[----:B--2---:R-:W-:-:S15]  /*28a20*/  HMMA.16816.F32.BF16 R8, R16, R10, R24 ;  /* 0x0000000a1008723c */ /* 0x004fde0000041818 */
[----:B------:R-:W-:-:S04]  /*28a30*/  NOP ;  /* 0x0000000000007918 */ /* 0x000fc80000000000 */
[----:B------:R-:W-:Y:S04]  /*28a40*/  STL.64 [R1], R8 ;  /* 0x0000000801007387 */ /* 0x000fe80000100a00 */
[----:B------:R-:W-:Y:S04]  /*28a50*/  STL [R1+0x8], R10 ;  /* 0x0000080a01007387 */ /* 0x000fe80000100800 */
[----:B------:R-:W2:Y:S01]  /*28a60*/  LDL.LU R24, [R1+0x40] ;  /* 0x0000400001187983 */ /* 0x000ea20000300800 */
[----:B------:R-:W-:Y:S02]  /*28a70*/  MOV R26, R13 ;  /* 0x0000000d001a7202 */ /* 0x000fe40000000f00 */
[----:B------:R-:W-:-:S02]  /*28a80*/  MOV R27, R29 ;  /* 0x0000001d001b7202 */ /* 0x000fc40000000f00 */
[----:B------:R-:W-:Y:S02]  /*28a90*/  MOV R25, R12 ;  /* 0x0000000c00197202 */ /* 0x000fe40000000f00 */
[----:B------:R-:W4:Y:S04]  /*28aa0*/  LDL.LU R12, [R1+0x395c] ;  /* 0x00395c00010c7983 */ /* 0x000f280000300800 */
[----:B------:R-:W3:Y:S04]  /*28ab0*/  LDL.LU R13, [R1+0x3958] ;  /* 0x00395800010d7983 */ /* 0x000ee80000300800 */
[----:B------:R-:W3:Y:S04]  /*28ac0*/  LDL.LU R29, [R1+0x3954] ;  /* 0x00395400011d7983 */ /* 0x000ee80000300800 */
[----:B------:R-:W-:Y:S04]  /*28ad0*/  STL.64 [R1+0x38f8], R26 ;  /* 0x0038f81a01007387 */ /* 0x000fe80000100a00 */
[----:B--2---:R0:W-:Y:S04]  /*28ae0*/  STL.64 [R1+0x38f0], R24 ;  /* 0x0038f01801007387 */ /* 0x0041e80000100a00 */
[----:B0-----:R-:W2:Y:S01]  /*28af0*/  LDL.LU R24, [R1+0x10] ;  /* 0x0000100001187983 */ /* 0x001ea20000300800 */
        /* <DEDUP_REMOVED lines=8> */
[----:B0-----:R-:W2:Y:S01]  /*28b80*/  LDL.LU R24, [R1+0x20] ;  /* 0x0000200001187983 */ /* 0x001ea20000300800 */
[----:B---3--:R-:W-:Y:S01]  /*28b90*/  MOV R25, R29 ;  /* 0x0000001d00197202 */ /* 0x008fe20000000f00 */
[----:B----4-:R-:W-:Y:S01]  /*28ba0*/  IMAD.MOV.U32 R27, RZ, RZ, R12 ;  /* 0x000000ffff1b7224 */ /* 0x010fe200078e000c */
[----:B------:R-:W-:Y:S01]  /*28bb0*/  MOV R26, R13 ;  /* 0x0000000d001a7202 */ /* 0x000fe20000000f00 */
[----:B------:R-:W3:Y:S04]  /*28bc0*/  LDL.LU R29, [R1+0x3944] ;  /* 0x00394400011d7983 */ /* 0x000ee80000300800 */
[----:B------:R-:W-:Y:S04]  /*28bd0*/  STL.64 [R1+0x3938], R26 ;  /* 0x0039381a01007387 */ /* 0x000fe80000100a00 */
[----:B--2---:R0:W-:Y:S04]  /*28be0*/  STL.64 [R1+0x3930], R24 ;  /* 0x0039301801007387 */ /* 0x0041e80000100a00 */
[----:B0-----:R-:W2:Y:S01]  /*28bf0*/  LDL.LU R24, [R1+0x60] ;  /* 0x0000600001187983 */ /* 0x001ea20000300800 */
[----:B------:R-:W-:-:S03]  /*28c00*/  MOV R25, R0 ;  /* 0x0000000000197202 */ /* 0x000fc60000000f00 */
[----:B------:R-:W4:Y:S01]  /*28c10*/  LDL.LU R0, [R1+0x3940] ;  /* 0x0039400001007983 */ /* 0x000f220000300800 */
[----:B------:R-:W-:-:S03]  /*28c20*/  MOV R28, R11 ;  /* 0x0000000b001c7202 */ /* 0x000fc60000000f00 */
[----:B---3--:R-:W0:Y:S01]  /*28c30*/  LDSM.16.MT88.4 R8, [R29+UR6+0x22c00] ;  /* 0x022c00061d08783b */ /* 0x008e220008004200 */
[----:B------:R-:W-:Y:S02]  /*28c40*/  MOV R26, R5 ;  /* 0x00000005001a7202 */ /* 0x000fe40000000f00 */
[----:B------:R-:W-:Y:S02]  /*28c50*/  MOV R27, R4 ;  /* 0x00000004001b7202 */ /* 0x000fe40000000f00 */
[C---:B------:R-:W-:Y:S01]  /*28c60*/  HMMA.16816.F32.BF16 R4, R16.reuse, R6, R20 ;  /* 0x000000061004723c */ /* 0x040fe20000041814 */
[----:B0-----:R-:W-:Y:S04]  /*28c70*/  STL.64 [R1+0x3890], R10 ;  /* 0x0038900a01007387 */ /* 0x001fe80000100a00 */
[----:B------:R0:W-:Y:S04]  /*28c80*/  STL.64 [R1+0x3888], R8 ;  /* 0x0038880801007387 */ /* 0x0001e80000100a00 */
[----:B0-----:R-:W3:Y:S04]  /*28c90*/  LDL.LU R8, [R1+0xc0] ;  /* 0x0000c00001087983 */ /* 0x001ee80000300800 */
[----:B------:R-:W3:Y:S06]  /*28ca0*/  LDL.LU R9, [R1+0xc4] ;  /* 0x0000c40001097983 */ /* 0x000eec0000300800 */
[----:B------:R0:W-:Y:S04]  /*28cb0*/  STL.64 [R1+0x50], R4 ;  /* 0x0000500401007387 */ /* 0x0001e80000100a00 */
[----:B0-----:R-:W3:Y:S04]  /*28cc0*/  LDL.LU.64 R4, [R1+0xd0] ;  /* 0x0000d00001047983 */ /* 0x001ee80000300a00 */
[----:B----4-:R-:W0:Y:S01]  /*28cd0*/  LDSM.16.MT88.4 R20, [R0+UR6+0x22c00] ;  /* 0x022c00060014783b */ /* 0x010e220008004200 */
[----:B--2---:R-:W-:Y:S03]  /*28ce0*/  HMMA.16816.F32.BF16 R12, R16, R14, R24 ;  /* 0x0000000e100c723c */ /* 0x004fe60000041818 */
[----:B------:R-:W-:Y:S04]  /*28cf0*/  STL [R1+0x38b4], R0 ;  /* 0x0038b40001007387 */ /* 0x000fe80000100800 */
[----:B0-----:R-:W-:Y:S04]  /*28d00*/  STL [R1+0x383c], R20 ;  /* 0x00383c1401007387 */ /* 0x001fe80000100800 */
[----:B------:R-:W-:Y:S04]  /*28d10*/  STL [R1+0x3838], R21 ;  /* 0x0038381501007387 */ /* 0x000fe80000100800 */
[----:B------:R-:W-:Y:S04]  /*28d20*/  STL [R1+0x3834], R22 ;  /* 0x0038341601007387 */ /* 0x000fe80000100800 */
[----:B------:R-:W-:Y:S04]  /*28d30*/  STL [R1+0x3830], R23 ;  /* 0x0038301701007387 */ /* 0x000fe80000100800 */
[----:B------:R-:W2:Y:S04]  /*28d40*/  LDL.LU.64 R26, [R1+0x3938] ;  /* 0x00393800011a7983 */ /* 0x000ea80000300a00 */
[----:B------:R-:W2:Y:S04]  /*28d50*/  LDL.LU.64 R24, [R1+0x3930] ;  /* 0x0039300001187983 */ /* 0x000ea80000300a00 */
[----:B------:R-:W-:Y:S04]  /*28d60*/  STL.64 [R1+0x60], R12 ;  /* 0x0000600c01007387 */ /* 0x000fe80000100a00 */
[----:B------:R0:W-:Y:S04]  /*28d70*/  STL.64 [R1+0x68], R14 ;  /* 0x0000680e01007387 */ /* 0x0001e80000100a00 */
[----:B0-----:R-:W4:Y:S04]  /*28d80*/  LDL.LU.64 R14, [R1+0x3928] ;  /* 0x00392800010e7983 */ /* 0x001f280000300a00 */
[----:B------:R-:W4:Y:S01]  /*28d90*/  LDL.LU.64 R12, [R1+0x3920] ;  /* 0x00392000010c7983 */ /* 0x000f220000300a00 */
[----:B------:R-:W-:-:S02]  /*28da0*/  MOV R22, R3 ;  /* 0x0000000300167202 */ /* 0x000fc40000000f00 */
[----:B------:R-:W-:-:S07]  /*28db0*/  MOV R23, R2 ;  /* 0x0000000200177202 */ /* 0x000fce0000000f00 */
[----:B----4-:R-:W-:Y:S01]  /*28dc0*/  HMMA.16816.F32.BF16 R20, R16, R22, R12 ;  /* 0x000000161014723c */ /* 0x010fe2000004180c */
[----:B------:R-:W2:Y:S04]  /*28dd0*/  LDL.LU.64 R14, [R1+0x3918] ;  /* 0x00391800010e7983 */ /* 0x000ea80000300a00 */
[----:B------:R-:W2:-:S14]  /*28de0*/  LDL.LU.64 R12, [R1+0x3910] ;  /* 0x00391000010c7983 */ /* 0x000e9c0000300a00 */
[----:B------:R-:W-:Y:S04]  /*28df0*/  STL.64 [R1+0x38a0], R22 ;  /* 0x0038a01601007387 */ /* 0x000fe80000100a00 */
[----:B------:R0:W-:Y:S04]  /*28e00*/  STL.64 [R1+0x3898], R20 ;  /* 0x0038981401007387 */ /* 0x0001e80000100a00 */
[----:B0-----:R-:W2:Y:S04]  /*28e10*/  LDL.LU R20, [R1+0x70] ;  /* 0x0000700001147983 */ /* 0x001ea80000300800 */
[----:B------:R-:W2:Y:S02]  /*28e20*/  LDL.LU R21, [R1+0x74] ;  /* 0x0000740001157983 */ /* 0x000ea40000300800 */
[----:B--2---:R-:W-:-:S15]  /*28e30*/  HMMA.16816.F32.BF16 R24, R12, R20, R24 ;  /* 0x000000140c18723c */ /* 0x004fde0000041818 */
[----:B------:R-:W-:-:S04]  /*28e40*/  NOP ;  /* 0x0000000000007918 */ /* 0x000fc80000000000 */
[----:B------:R-:W-:Y:S01]  /*28e50*/  MOV R16, R27 ;  /* 0x0000001b00107202 */ /* 0x000fe20000000f00 */
[----:B------:R-:W-:Y:S01]  /*28e60*/  IMAD.MOV.U32 R17, RZ, RZ, R26 ;  /* 0x000000ffff117224 */ /* 0x000fe200078e001a */
[----:B------:R-:W-:Y:S01]  /*28e70*/  MOV R18, R25 ;  /* 0x0000001900127202 */ /* 0x000fe20000000f00 */
[----:B------:R-:W2:Y:S01]  /*28e80*/  LDL.LU.64 R26, [R1+0x3908] ;  /* 0x00390800011a7983 */ /* 0x000ea20000300a00 */
[----:B------:R-:W-:-:S03]  /*28e90*/  MOV R19, R24 ;  /* 0x0000001800137202 */ /* 0x000fc60000000f00 */
[----:B------:R-:W2:Y:S04]  /*28ea0*/  LDL.LU.64 R24, [R1+0x3900] ;  /* 0x0039000001187983 */ /* 0x000ea80000300a00 */
[----:B------:R-:W-:Y:S04]  /*28eb0*/  STL [R1+0x38c4], R16 ;  /* 0x0038c41001007387 */ /* 0x000fe80000100800 */
[----:B------:R0:W-:Y:S04]  /*28ec0*/  STL [R1+0x38c0], R17 ;  /* 0x0038c01101007387 */ /* 0x0001e80000100800 */
[----:B------:R-:W-:Y:S04]  /*28ed0*/  STL [R1+0x38bc], R18 ;  /* 0x0038bc1201007387 */ /* 0x000fe80000100800 */
[----:B------:R-:W-:Y:S04]  /*28ee0*/  STL [R1+0x38b8], R19 ;  /* 0x0038b81301007387 */ /* 0x000fe80000100800 */
[----:B0-----:R-:W2:Y:S02]  /*28ef0*/  LDL.64 R16, [R1+0xa0] ;  /* 0x0000a00001107983 */ /* 0x001ea40000100a00 */
[----:B--2---:R-:W-:-:S15]  /*28f00*/  HMMA.16816.F32.BF16 R24, R12, R16, R24 ;  /* 0x000000100c18723c */ /* 0x004fde0000041818 */
[----:B------:R-:W-:-:S04]  /*28f10*/  NOP ;  /* 0x0000000000007918 */ /* 0x000fc80000000000 */
[----:B------:R-:W-:Y:S01]  /*28f20*/  STL [R1+0x10], R24 ;  /* 0x0000101801007387 */ /* 0x000fe20000100800 */
[----:B------:R-:W-:Y:S02]  /*28f30*/  MOV R2, R27 ;  /* 0x0000001b00027202 */ /* 0x000fe40000000f00 */
[----:B------:R-:W-:Y:S01]  /*28f40*/  MOV R0, R25 ;  /* 0x0000001900007202 */ /* 0x000fe20000000f00 */
[----:B------:R0:W-:Y:S04]  /*28f50*/  STL [R1+0x18], R26 ;  /* 0x0000181a01007387 */ /* 0x0001e80000100800 */
[----:B0-----:R-:W3:Y:S04]  /*28f60*/  LDL.LU.64 R26, [R1+0x38f8] ;  /* 0x0038f800011a7983 */ /* 0x001ee80000300a00 */
[----:B------:R-:W3:Y:S01]  /*28f70*/  LDL.LU.64 R24, [R1+0x38f0] ;  /* 0x0038f00001187983 */ /* 0x000ee20000300a00 */
[----:B------:R-:W-:Y:S01]  /*28f80*/  MOV R3, R17 ;  /* 0x0000001100037202 */ /* 0x000fe20000000f00 */
[----:B---3--:R-:W-:-:S15]  /*28f90*/  HMMA.16816.F32.BF16 R24, R12, R8, R24 ;  /* 0x000000080c18723c */ /* 0x008fde0000041818 */
[----:B------:R-:W-:-:S04]  /*28fa0*/  NOP ;  /* 0x0000000000007918 */ /* 0x000fc80000000000 */
[----:B------:R-:W-:Y:S01]  /*28fb0*/  MOV R18, R26 ;  /* 0x0000001a00127202 */ /* 0x000fe20000000f00 */
[----:B------:R-:W-:Y:S01]  /*28fc0*/  IMAD.MOV.U32 R16, RZ, RZ, R24 ;  /* 0x000000ffff107224 */ /* 0x000fe200078e0018 */
[----:B------:R-:W-:Y:S02]  /*28fd0*/  MOV R19, R27 ;  /* 0x0000001b00137202 */ /* 0x000fe40000000f00 */
[----:B------:R-:W-:Y:S01]  /*28fe0*/  MOV R17, R25 ;  /* 0x0000001900117202 */ /* 0x000fe20000000f00 */
[----:B------:R-:W2:Y:S04]  /*28ff0*/  LDL.LU.64 R26, [R1+0x38e8] ;  /* 0x0038e800011a7983 */ /* 0x000ea80000300a00 */
[----:B------:R-:W2:Y:S01]  /*29000*/  LDL.LU.64 R24, [R1+0x38e0] ;  /* 0x0038e00001187983 */ /* 0x000ea20000300a00 */
[----:B------:R-:W-:Y:S01]  /*29010*/  MOV R10, R6 ;  /* 0x00000006000a7202 */ /* 0x000fe20000000f00 */
[----:B------:R-:W-:-:S02]  /*29020*/  IMAD.MOV.U32 R11, RZ, RZ, R7 ;  /* 0x000000ffff0b7224 */ /* 0x000fc400078e0007 */
[----:B------:R0:W-:Y:S04]  /*29030*/  STL.64 [R1+0x38a8], R8 ;  /* 0x0038a80801007387 */ /* 0x0001e80000100a00 */
[----:B------:R-:W3:Y:S01]  /*29040*/  LDL.LU.64 R6, [R1+0x38d8] ;  /* 0x0038d80001067983 */ /* 0x000ee20000300a00 */
[----:B0-----:R-:W-:Y:S01]  /*29050*/  MOV R9, R4 ;  /* 0x0000000400097202 */ /* 0x001fe20000000f00 */
[----:B------:R-:W-:Y:S01]  /*29060*/  IMAD.MOV.U32 R8, RZ, RZ, R5 ;  /* 0x000000ffff087224 */ /* 0x000fe200078e0005 */
[----:B--2---:R-:W-:Y:S01]  /*29070*/  HMMA.16816.F32.BF16 R24, R12, R4, R24 ;  /* 0x000000040c18723c */ /* 0x004fe20000041818 */
[----:B------:R-:W3:Y:S04]  /*29080*/  LDL.LU.64 R4, [R1+0x38d0] ;  /* 0x0038d00001047983 */ /* 0x000ee80000300a00 */
[----:B------:R-:W3:Y:S04]  /*29090*/  LDL.LU R12, [R1] ;  /* 0x00000000010c7983 */ /* 0x000ee80000300800 */
[----:B------:R-:W3:Y:S04]  /*290a0*/  LDL.LU R13, [R1+0x4] ;  /* 0x00000400010d7983 */ /* 0x000ee80000300800 */
[----:B------:R-:W3:Y:S01]  /*290b0*/  LDL.LU R14, [R1+0x8] ;  /* 0x00000800010e7983 */ /* 0x000ee20000300800 */
[----:B------:R-:W-:-:S03]  /*290c0*/  MOV R15, R28 ;  /* 0x0000001c000f7202 */ /* 0x000fc60000000f00 */
[----:B------:R-:W2:Y:S04]  /*290d0*/  LDL.LU R28, [R1+0x38c8] ;  /* 0x0038c800011c7983 */ /* 0x000ea80000300800 */
[----:B------:R-:W-:Y:S04]  /*290e0*/  STL.64 [R1+0x3858], R26 ;  /* 0x0038581a01007387 */ /* 0x000fe80000100a00 */
[----:B------:R-:W-:Y:S04]  /*290f0*/  STL.64 [R1+0x3850], R24 ;  /* 0x0038501801007387 */ /* 0x000fe80000100a00 */
[----:B------:R-:W-:Y:S01]  /*29100*/  STL [R1+0x382c], R29 ;  /* 0x00382c1d01007387 */ /* 0x000fe20000100800 */
[----:B---3--:R-:W-:Y:S03]  /*29110*/  HMMA.16816.F32.BF16 R20, R4, R20, R12 ;  /* 0x000000140414723c */ /* 0x008fe6000004180c */
[----:B------:R-:W0:Y:S04]  /*29120*/  LDSM.16.MT88.4 R12, [R29+UR6+0x23000] ;  /* 0x023000061d0c783b */ /* 0x000e280008004200 */
[----:B--2---:R-:W1:-:S12]  /*29130*/  LDSM.16.M88.4 R24, [R28+UR6+0x180] ;  /* 0x000180061c18783b */ /* 0x004e580008000200 */
[----:B------:R-:W-:Y:S04]  /*29140*/  STL.64 [R1], R20 ;  /* 0x0000001401007387 */ /* 0x000fe80000100a00 */
[----:B------:R-:W-:Y:S04]  /*29150*/  STL.64 [R1+0x8], R22 ;  /* 0x0000081601007387 */ /* 0x000fe80000100a00 */
[----:B------:R-:W2:Y:S04]  /*29160*/  LDSM.16.M88.4 R20, [R28+UR6+0x8180] ;  /* 0x008180061c14783b */ /* 0x000ea80008000200 */
[----:B0-----:R0:W-:Y:S04]  /*29170*/  STL.64 [R1+0x37f0], R14 ;  /* 0x0037f00e01007387 */ /* 0x0011e80000100a00 */
[----:B------:R3:W-:Y:S04]  /*29180*/  STL.64 [R1+0x37e8], R12 ;  /* 0x0037e80c01007387 */ /* 0x0007e80000100a00 */
[----:B0-----:R-:W4:Y:S01]  /*29190*/  LDL.LU R14, [R1+0xd8] ;  /* 0x0000d800010e7983 */ /* 0x001f220000300800 */
[----:B---3--:R-:W-:-:S03]  /*291a0*/  MOV R13, R8 ;  /* 0x00000008000d7202 */ /* 0x008fc60000000f00 */
[----:B------:R-:W4:Y:S04]  /*291b0*/  LDL.LU R15, [R1+0xdc] ;  /* 0x0000dc00010f7983 */ /* 0x000f280000300800 */
[----:B------:R-:W3:Y:S04]  /*291c0*/  LDL.LU R8, [R1+0x50] ;  /* 0x0000500001087983 */ /* 0x000ee80000300800 */
[----:B-1----:R-:W-:Y:S04]  /*291d0*/  STL.64 [R1+0x80], R24 ;  /* 0x0000801801007387 */ /* 0x002fe80000100a00 */
[----:B------:R-:W-:Y:S04]  /*291e0*/  STL.64 [R1+0x88], R26 ;  /* 0x0000881a01007387 */ /* 0x000fe80000100a00 */
[----:B------:R-:W0:Y:S01]  /*291f0*/  LDSM.16.M88.4 R24, [R28+UR6+0x10180] ;  /* 0x010180061c18783b */ /* 0x000e220008000200 */
[----:B------:R-:W-:-:S03]  /*29200*/  MOV R12, R9 ;  /* 0x00000009000c7202 */ /* 0x000fc60000000f00 */
[----:B--2---:R1:W-:Y:S04]  /*29210*/  STL.64 [R1+0xb0], R20 ;  /* 0x0000b01401007387 */ /* 0x0043e80000100a00 */
[----:B------:R2:W-:Y:S04]  /*29220*/  STL.64 [R1+0xb8], R22 ;  /* 0x0000b81601007387 */ /* 0x0005e80000100a00 */
[----:B------:R-:W3:Y:S04]  /*29230*/  LDL.LU R9, [R1+0x54] ;  /* 0x0000540001097983 */ /* 0x000ee80000300800 */
[----:B-1----:R-:W3:Y:S04]  /*29240*/  LDL.LU R20, [R1+0x60] ;  /* 0x0000600001147983 */ /* 0x002ee80000300800 */
[----:B------:R-:W3:Y:S04]  /*29250*/  LDL.LU R21, [R1+0x64] ;  /* 0x0000640001157983 */ /* 0x000ee80000300800 */
[----:B--2---:R-:W2:Y:S04]  /*29260*/  LDL.LU R22, [R1+0x68] ;  /* 0x0000680001167983 */ /* 0x004ea80000300800 */
[----:B------:R-:W2:Y:S04]  /*29270*/  LDL.LU R23, [R1+0x6c] ;  /* 0x00006c0001177983 */ /* 0x000ea80000300800 */
[----:B0-----:R-:W-:Y:S04]  /*29280*/  STL.64 [R1+0xe0], R24 ;  /* 0x0000e01801007387 */ /* 0x001fe80000100a00 */
[----:B------:R-:W-:Y:S04]  /*29290*/  STL.64 [R1+0xe8], R26 ;  /* 0x0000e81a01007387 */ /* 0x000fe80000100a00 */
[----:B------:R-:W0:Y:S04]  /*292a0*/  LDSM.16.M88.4 R24, [R28+UR6+0x18180] ;  /* 0x018180061c18783b */ /* 0x000e280008000200 */
[----:B0-----:R0:W-:Y:S04]  /*292b0*/  STL.64 [R1+0xf0], R24 ;  /* 0x0000f01801007387 */ /* 0x0011e80000100a00 */
[----:B------:R1:W-:Y:S01]  /*292c0*/  STL.64 [R1+0xf8], R26 ;  /* 0x0000f81a01007387 */ /* 0x0003e20000100a00 */
[----:B0-----:R-:W-:Y:S01]  /*292d0*/  MOV R24, R16 ;  /* 0x0000001000187202 */ /* 0x001fe20000000f00 */
[----:B------:R-:W-:-:S02]  /*292e0*/  IMAD.MOV.U32 R25, RZ, RZ, R17 ;  /* 0x000000ffff197224 */ /* 0x000fc400078e0011 */
[----:B------:R-:W2:Y:S01]  /*292f0*/  LDL.LU R16, [R1+0x38c4] ;  /* 0x0038c40001107983 */ /* 0x000ea20000300800 */
[----:B-1----:R-:W-:Y:S02]  /*29300*/  MOV R26, R18 ;  /* 0x00000012001a7202 */ /* 0x002fe40000000f00 */
[----:B------:R-:W-:Y:S01]  /*29310*/  MOV R27, R19 ;  /* 0x00000013001b7202 */ /* 0x000fe20000000f00 */
[----:B------:R-:W2:Y:S04]  /*29320*/  LDL.LU R17, [R1+0x38c0] ;  /* 0x0038c00001117983 */ /* 0x000ea80000300800 */
[----:B------:R-:W2:Y:S04]  /*29330*/  LDL.LU R18, [R1+0x38bc] ;  /* 0x0038bc0001127983 */ /* 0x000ea80000300800 */
[----:B------:R-:W2:Y:S04]  /*29340*/  LDL.LU R19, [R1+0x38b8] ;  /* 0x0038b80001137983 */ /* 0x000ea80000300800 */
[----:B------:R-:W-:Y:S04]  /*29350*/  STL.64 [R1+0x3868], R26 ;  /* 0x0038681a01007387 */ /* 0x000fe80000100a00 */
[----:B------:R0:W-:Y:S04]  /*29360*/  STL.64 [R1+0x3860], R24 ;  /* 0x0038601801007387 */ /* 0x0001e80000100a00 */
[----:B0-----:R-:W2:Y:S01]  /*29370*/  LDL.LU R24, [R1+0x10] ;  /* 0x0000100001187983 */ /* 0x001ea20000300800 */
[----:B------:R-:W-:-:S03]  /*29380*/  MOV R25, R0 ;  /* 0x0000000000197202 */ /* 0x000fc60000000f00 */
[----:B------:R-:W2:Y:S04]  /*29390*/  LDL.LU R0, [R1+0x38b4] ;  /* 0x0038b40001007983 */ /* 0x000ea80000300800 */
[----:B------:R-:W2:Y:S01]  /*293a0*/  LDL.LU R26, [R1+0x18] ;  /* 0x00001800011a7983 */ /* 0x000ea20000300800 */
[----:B------:R-:W-:-:S03]  /*293b0*/  MOV R27, R2 ;  /* 0x00000002001b7202 */ /* 0x000fc60000000f00 */
[----:B------:R-:W3:Y:S04]  /*293c0*/  LDL.LU R2, [R1+0x38b0] ;  /* 0x0038b00001027983 */ /* 0x000ee80000300800 */
[----:B--2---:R0:W-:Y:S04]  /*293d0*/  STL.64 [R1+0x3878], R26 ;  /* 0x0038781a01007387 */ /* 0x0041e80000100a00 */
[----:B------:R1:W-:Y:S01]  /*293e0*/  STL.64 [R1+0x3870], R24 ;  /* 0x0038701801007387 */ /* 0x0003e20000100a00 */
[----:B0-----:R-:W-:Y:S02]  /*293f0*/  MOV R26, R17 ;  /* 0x00000011001a7202 */ /* 0x001fe40000000f00 */
[----:B------:R-:W-:Y:S01]  /*29400*/  MOV R27, R16 ;  /* 0x00000010001b7202 */ /* 0x000fe20000000f00 */
[----:B-1----:R-:W-:Y:S01]  /*29410*/  IMAD.MOV.U32 R24, RZ, RZ, R19 ;  /* 0x000000ffff187224 */ /* 0x002fe200078e0013 */
[----:B------:R-:W-:-:S02]  /*29420*/  MOV R25, R18 ;  /* 0x0000001200197202 */ /* 0x000fc40000000f00 */
[----:B------:R-:W0:Y:S04]  /*29430*/  LDSM.16.MT88.4 R16, [R0+UR6+0x23000] ;  /* 0x023000060010783b */ /* 0x000e280008004200 */
[----:B------:R-:W-:Y:S04]  /*29440*/  STL [R1+0x3690], R28 ;  /* 0x0036901c01007387 */ /* 0x000fe80000100800 */
[----:B------:R-:W-:Y:S04]  /*29450*/  STL [R1+0x3828], R0 ;  /* 0x0038280001007387 */ /* 0x000fe80000100800 */
[----:B0-----:R-:W-:Y:S04]  /*29460*/  STL.64 [R1+0x37a8], R18 ;  /* 0x0037a81201007387 */ /* 0x001fe80000100a00 */
[----:B------:R0:W-:Y:S04]  /*29470*/  STL.64 [R1+0x37a0], R16 ;  /* 0x0037a01001007387 */ /* 0x0001e80000100a00 */
[----:B0-----:R-:W3:Y:S01]  /*29480*/  LDL.LU R16, [R1+0xa0] ;  /* 0x0000a00001107983 */ /* 0x001ee20000300800 */
[----:B------:R-:W-:-:S03]  /*29490*/  MOV R17, R3 ;  /* 0x0000000300117202 */ /* 0x000fc60000000f00 */
[----:B------:R-:W2:Y:S04]  /*294a0*/  LDL.LU R18, [R1+0xa8] ;  /* 0x0000a80001127983 */ /* 0x000ea80000300800 */
[----:B---3--:R-:W-:-:S15]  /*294b0*/  HMMA.16816.F32.BF16 R8, R4, R16, R8 ;  /* 0x000000100408723c */ /* 0x008fde0000041808 */
[----:B------:R-:W-:-:S04]  /*294c0*/  NOP ;  /* 0x0000000000007918 */ /* 0x000fc80000000000 */
[----:B------:R0:W-:Y:S04]  /*294d0*/  STL.64 [R1+0x50], R8 ;  /* 0x0000500801007387 */ /* 0x0001e80000100a00 */
[----:B------:R-:W-:Y:S04]  /*294e0*/  STL.64 [R1+0x58], R10 ;  /* 0x0000580a01007387 */ /* 0x000fe80000100a00 */
[----:B0-----:R-:W3:Y:S01]  /*294f0*/  LDL.LU.64 R8, [R1+0x38a8] ;  /* 0x0038a80001087983 */ /* 0x001ee20000300a00 */
[----:B------:R-:W-:-:S05]  /*29500*/  IMAD.MOV.U32 R19, RZ, RZ, R2 ;  /* 0x000000ffff137224 */ /* 0x000fca00078e0002 */
[----:B--2---:R0:W-:Y:S04]  /*29510*/  STL.64 [R1+0x3880], R18 ;  /* 0x0038801201007387 */ /* 0x0041e80000100a00 */
[----:B0-----:R-:W2:Y:S01]  /*29520*/  LDL.LU.64 R18, [R1+0x78] ;  /* 0x0000780001127983 */ /* 0x001ea20000300a00 */
[----:B---3--:R-:W-:Y:S03]  /*29530*/  HMMA.16816.F32.BF16 R8, R4, R8, R20 ;  /* 0x000000080408723c */ /* 0x008fe60000041814 */
[----:B------:R-:W3:Y:S04]  /*29540*/  LDL.LU.64 R22, [R1+0x38a0] ;  /* 0x0038a00001167983 */ /* 0x000ee80000300a00 */
[----:B------:R-:W3:-:S12]  /*29550*/  LDL.LU.64 R20, [R1+0x3898] ;  /* 0x0038980001147983 */ /* 0x000ed80000300a00 */
[----:B------:R-:W-:Y:S01]  /*29560*/  MOV R0, R10 ;  /* 0x0000000a00007202 */ /* 0x000fe20000000f00 */
[----:B------:R0:W-:Y:S01]  /*29570*/  STL [R1+0x64], R9 ;  /* 0x0000640901007387 */ /* 0x0001e20000100800 */
[----:B------:R-:W-:Y:S02]  /*29580*/  MOV R28, R11 ;  /* 0x0000000b001c7202 */ /* 0x000fe40000000f00 */
[----:B------:R-:W-:Y:S01]  /*29590*/  MOV R29, R8 ;  /* 0x00000008001d7202 */ /* 0x000fe20000000f00 */
[----:B------:R-:W2:Y:S04]  /*295a0*/  LDL.LU.64 R10, [R1+0x3890] ;  /* 0x00389000010a7983 */ /* 0x000ea80000300a00 */
[----:B0-----:R-:W2:Y:S04]  /*295b0*/  LDL.LU.64 R8, [R1+0x3888] ;  /* 0x0038880001087983 */ /* 0x001ea80000300a00 */
[----:B------:R-:W-:Y:S04]  /*295c0*/  STL [R1+0x3848], R28 ;  /* 0x0038481c01007387 */ /* 0x000fe80000100800 */
[----:B------:R-:W-:Y:S04]  /*295d0*/  STL [R1+0x3844], R0 ;  /* 0x0038440001007387 */ /* 0x000fe80000100800 */
[----:B------:R-:W-:Y:S01]  /*295e0*/  STL [R1+0x3840], R29 ;  /* 0x0038401d01007387 */ /* 0x000fe20000100800 */
[----:B---3--:R-:W-:Y:S08]  /*295f0*/  HMMA.16816.F32.BF16 R4, R4, R12, R20 ;  /* 0x0000000c0404723c */ /* 0x008ff00000041814 */
[----:B--2---:R-:W-:Y:S11]  /*29600*/  HMMA.16816.F32.BF16 R24, R8, R18, R24 ;  /* 0x000000120818723c */ /* 0x004ff60000041818 */
[----:B------:R0:W-:Y:S01]  /*29610*/  STL [R1+0x3c], R7 ;  /* 0x00003c0701007387 */ /* 0x0001e20000100800 */
[----:B------:R-:W-:-:S02]  /*29620*/  MOV R23, R6 ;  /* 0x0000000600177202 */ /* 0x000fc40000000f00 */
[----:B------:R-:W-:Y:S02]  /*29630*/  MOV R6, R19 ;  /* 0x0000001300067202 */ /* 0x000fe40000000f00 */
[----:B0-----:R-:W-:Y:S02]  /*29640*/  MOV R7, R18 ;  /* 0x0000001200077202 */ /* 0x001fe40000000f00 */
[----:B------:R-:W2:Y:S01]  /*29650*/  LDL.LU.64 R18, [R1+0x3880] ;  /* 0x0038800001127983 */ /* 0x000ea20000300a00 */
[----:B------:R-:W-:Y:S01]  /*29660*/  MOV R29, R26 ;  /* 0x0000001a001d7202 */ /* 0x000fe20000000f00 */
[----:B------:R-:W-:Y:S01]  /*29670*/  IMAD.MOV.U32 R0, RZ, RZ, R25 ;  /* 0x000000ffff007224 */ /* 0x000fe200078e0019 */
[----:B------:R-:W-:Y:S02]  /*29680*/  MOV R20, R27 ;  /* 0x0000001b00147202 */ /* 0x000fe40000000f00 */
[----:B------:R-:W-:Y:S01]  /*29690*/  MOV R28, R24 ;  /* 0x00000018001c7202 */ /* 0x000fe20000000f00 */
[----:B------:R-:W2:Y:S04]  /*296a0*/  LDL.LU.64 R26, [R1+0x3878] ;  /* 0x00387800011a7983 */ /* 0x000ea80000300a00 */
[----:B------:R-:W2:Y:S02]  /*296b0*/  LDL.LU.64 R24, [R1+0x3870] ;  /* 0x0038700001187983 */ /* 0x000ea40000300a00 */
        /* <DEDUP_REMOVED lines=8> */
[----:B------:R0:W-:Y:S04]  /*29740*/  STL.64 [R1+0x3820], R18 ;  /* 0x0038201201007387 */ /* 0x0001e80000100a00 */
[----:B0-----:R-:W2:Y:S02]  /*29750*/  LDL.LU.64 R18, [R1+0xc8] ;  /* 0x0000c80001127983 */ /* 0x001ea40000300a00 */
[----:B--2---:R-:W-:-:S15]  /*29760*/  HMMA.16816.F32.BF16 R24, R8, R18, R24 ;  /* 0x000000120818723c */ /* 0x004fde0000041818 */
[----:B------:R-:W-:-:S04]  /*29770*/  NOP ;  /* 0x0000000000007918 */ /* 0x000fc80000000000 */
[----:B------:R-:W-:Y:S04]  /*29780*/  STL.64 [R1+0x40], R24 ;  /* 0x0000401801007387 */ /* 0x000fe80000100a00 */
[----:B------:R0:W-:Y:S04]  /*29790*/  STL.64 [R1+0x48], R26 ;  /* 0x0000481a01007387 */ /* 0x0001e80000100a00 */
[----:B0-----:R-:W2:Y:S04]  /*297a0*/  LDL.LU.64 R26, [R1+0x3858] ;  /* 0x00385800011a7983 */ /* 0x001ea80000300a00 */
[----:B------:R-:W2:Y:S01]  /*297b0*/  LDL.LU.64 R24, [R1+0x3850] ;  /* 0x0038500001187983 */ /* 0x000ea20000300a00 */
[----:B------:R-:W-:Y:S01]  /*297c0*/  IMAD.MOV.U32 R22, RZ, RZ, R5 ;  /* 0x000000ffff167224 */ /* 0x000fe200078e0005 */
[----:B------:R-:W-:-:S02]  /*297d0*/  MOV R21, R4 ;  /* 0x0000000400157202 */ /* 0x000fc40000000f00 */
[----:B------:R-:W3:Y:S01]  /*297e0*/  LDL.LU R16, [R1] ;  /* 0x0000000001107983 */ /* 0x000ee20000300800 */
[----:B------:R-:W-:Y:S02]  /*297f0*/  MOV R5, R18 ;  /* 0x0000001200057202 */ /* 0x000fe40000000f00 */
[----:B------:R-:W-:Y:S01]  /*29800*/  MOV R4, R19 ;  /* 0x0000001300047202 */ /* 0x000fe20000000f00 */
[----:B------:R-:W3:Y:S04]  /*29810*/  LDL.LU R17, [R1+0x4] ;  /* 0x0000040001117983 */ /* 0x000ee80000300800 */
[----:B------:R-:W3:Y:S04]  /*29820*/  LDL.LU R18, [R1+0x8] ;  /* 0x0000080001127983 */ /* 0x000ee80000300800 */
[----:B------:R-:W3:Y:S04]  /*29830*/  LDL.LU R19, [R1+0xc] ;  /* 0x00000c0001137983 */ /* 0x000ee80000300800 */
[----:B----4-:R-:W-:Y:S01]  /*29840*/  STL.64 [R1+0x3808], R14 ;  /* 0x0038080e01007387 */ /* 0x010fe20000100a00 */
[----:B--2---:R-:W-:-:S15]  /*29850*/  HMMA.16816.F32.BF16 R24, R8, R14, R24 ;  /* 0x0000000e0818723c */ /* 0x004fde0000041818 */
[----:B------:R-:W-:-:S04]  /*29860*/  NOP ;  /* 0x0000000000007918 */ /* 0x000fc80000000000 */
[----:B------:R-:W-:Y:S04]  /*29870*/  STL.64 [R1+0x37b8], R26 ;  /* 0x0037b81a01007387 */ /* 0x000fe80000100a00 */
[----:B------:R0:W-:Y:S04]  /*29880*/  STL.64 [R1+0x37b0], R24 ;  /* 0x0037b01801007387 */ /* 0x0001e80000100a00 */
[----:B0-----:R-:W2:Y:S04]  /*29890*/  LDL R24, [R1+0xb0] ;  /* 0x0000b00001187983 */ /* 0x001ea80000100800 */
[----:B------:R-:W2:Y:S01]  /*298a0*/  LDL R25, [R1+0xb4] ;  /* 0x0000b40001197983 */ /* 0x000ea20000100800 */
[----:B------:R-:W-:Y:S01]  /*298b0*/  MOV R15, R4 ;  /* 0x00000004000f7202 */ /* 0x000fe20000000f00 */
[----:B------:R-:W-:Y:S01]  /*298c0*/  IMAD.MOV.U32 R11, RZ, RZ, R6 ;  /* 0x000000ffff0b7224 */ /* 0x000fe200078e0006 */
[----:B------:R-:W-:Y:S01]  /*298d0*/  MOV R14, R5 ;  /* 0x00000005000e7202 */ /* 0x000fe20000000f00 */
[----:B------:R-:W4:Y:S01]  /*298e0*/  LDL.LU R4, [R1+0x50] ;  /* 0x0000500001047983 */ /* 0x000f220000300800 */
[----:B------:R-:W-:-:S03]  /*298f0*/  MOV R10, R7 ;  /* 0x00000007000a7202 */ /* 0x000fc60000000f00 */
[----:B------:R-:W4:Y:S01]  /*29900*/  LDL.LU R5, [R1+0x54] ;  /* 0x0000540001057983 */ /* 0x000f220000300800 */
[----:B------:R-:W-:-:S03]  /*29910*/  IMAD.MOV.U32 R26, RZ, RZ, R29 ;  /* 0x000000ffff1a7224 */ /* 0x000fc600078e001d */
[----:B------:R-:W4:Y:S01]  /*29920*/  LDL.LU R6, [R1+0x58] ;  /* 0x0000580001067983 */ /* 0x000f220000300800 */
[----:B------:R-:W-:-:S03]  /*29930*/  MOV R27, R20 ;  /* 0x00000014001b7202 */ /* 0x000fc60000000f00 */
[----:B------:R-:W4:Y:S04]  /*29940*/  LDL.LU R7, [R1+0x5c] ;  /* 0x00005c0001077983 */ /* 0x000f280000300800 */
[----:B--2---:R0:W-:Y:S02]  /*29950*/  STL.64 [R1+0x37d0], R24 ;  /* 0x0037d01801007387 */ /* 0x0041e40000100a00 */
[----:B0-----:R-:W-:Y:S02]  /*29960*/  MOV R24, R28 ;  /* 0x0000001c00187202 */ /* 0x001fe40000000f00 */
[----:B------:R-:W2:Y:S01]  /*29970*/  LDL.LU R28, [R1+0x3848] ;  /* 0x00384800011c7983 */ /* 0x000ea20000300800 */
[----:B------:R-:W-:-:S03]  /*29980*/  MOV R25, R0 ;  /* 0x0000000000197202 */ /* 0x000fc60000000f00 */
[----:B------:R-:W2:Y:S04]  /*29990*/  LDL.LU R0, [R1+0x3844] ;  /* 0x0038440001007983 */ /* 0x000ea80000300800 */
[----:B------:R-:W2:Y:S04]  /*299a0*/  LDL.LU R29, [R1+0x3840] ;  /* 0x00384000011d7983 */ /* 0x000ea80000300800 */
[----:B------:R-:W3:Y:S04]  /*299b0*/  LDL.LU R20, [R1+0x383c] ;  /* 0x00383c0001147983 */ /* 0x000ee80000300800 */
[----:B------:R0:W-:Y:S04]  /*299c0*/  STL.64 [R1+0x3800], R26 ;  /* 0x0038001a01007387 */ /* 0x0001e80000100a00 */
[----:B------:R1:W-:Y:S01]  /*299d0*/  STL.64 [R1+0x37f8], R24 ;  /* 0x0037f81801007387 */ /* 0x0003e20000100a00 */
[----:B0-----:R-:W-:-:S02]  /*299e0*/  MOV R26, R23 ;  /* 0x00000017001a7202 */ /* 0x001fc40000000f00 */
[----:B-1----:R-:W-:Y:S02]  /*299f0*/  MOV R24, R21 ;  /* 0x0000001500187202 */ /* 0x002fe40000000f00 */
[----:B------:R-:W3:Y:S01]  /*29a00*/  LDL.LU R21, [R1+0x3838] ;  /* 0x0038380001157983 */ /* 0x000ee20000300800 */
[----:B------:R-:W-:-:S03]  /*29a10*/  MOV R25, R22 ;  /* 0x0000001600197202 */ /* 0x000fc60000000f00 */
[----:B------:R-:W3:Y:S04]  /*29a20*/  LDL.LU R22, [R1+0x3834] ;  /* 0x0038340001167983 */ /* 0x000ee80000300800 */
[----:B------:R-:W3:Y:S04]  /*29a30*/  LDL.LU R23, [R1+0x3830] ;  /* 0x0038300001177983 */ /* 0x000ee80000300800 */
[----:B------:R-:W2:Y:S04]  /*29a40*/  LDL.LU R27, [R1+0x3c] ;  /* 0x00003c00011b7983 */ /* 0x000ea80000300800 */
[----:B--2---:R-:W-:Y:S04]  /*29a50*/  STL.64 [R1+0x3818], R26 ;  /* 0x0038181a01007387 */ /* 0x004fe80000100a00 */
[----:B------:R0:W-:Y:S02]  /*29a60*/  STL.64 [R1+0x3810], R24 ;  /* 0x0038101801007387 */ /* 0x0001e40000100a00 */
[----:B0-----:R-:W-:-:S02]  /*29a70*/  IMAD.MOV.U32 R24, RZ, RZ, R29 ;  /* 0x000000ffff187224 */ /* 0x001fc400078e001d */
[----:B------:R-:W2:Y:S01]  /*29a80*/  LDL.LU R29, [R1+0x382c] ;  /* 0x00382c00011d7983 */ /* 0x000ea20000300800 */
[----:B------:R-:W-:Y:S01]  /*29a90*/  MOV R26, R0 ;  /* 0x00000000001a7202 */ /* 0x000fe20000000f00 */
[----:B---3--:R-:W-:Y:S02]  /*29aa0*/  HMMA.16816.F32.BF16 R8, R20, R10, R16 ;  /* 0x0000000a1408723c */ /* 0x008fe40000041810 */
[----:B------:R-:W3:Y:S04]  /*29ab0*/  LDL.LU R25, [R1+0x64] ;  /* 0x0000640001197983 */ /* 0x000ee80000300800 */
[----:B------:R-:W3:Y:S04]  /*29ac0*/  LDL.LU R0, [R1+0x3828] ;  /* 0x0038280001007983 */ /* 0x000ee80000300800 */
[----:B------:R-:W4:Y:S01]  /*29ad0*/  LDL.LU.64 R18, [R1+0x3820] ;  /* 0x0038200001127983 */ /* 0x000f220000300a00 */
[----:B------:R-:W-:-:S08]  /*29ae0*/  MOV R27, R28 ;  /* 0x0000001c001b7202 */ /* 0x000fd00000000f00 */
[----:B------:R-:W-:Y:S01]  /*29af0*/  STL.64 [R1], R8 ;  /* 0x0000000801007387 */ /* 0x000fe20000100a00 */
[----:B------:R-:W-:-:S03]  /*29b00*/  MOV R28, R11 ;  /* 0x0000000b001c7202 */ /* 0x000fc60000000f00 */
[----:B------:R-:W-:Y:S04]  /*29b10*/  STL [R1+0x8], R10 ;  /* 0x0000080a01007387 */ /* 0x000fe80000100800 */
[----:B--2---:R-:W0:Y:S01]  /*29b20*/  LDSM.16.MT88.4 R8, [R29+UR6+0x23400] ;  /* 0x023400061d08783b */ /* 0x004e220008004200 */
[----:B----4-:R-:W-:Y:S03]  /*29b30*/  HMMA.16816.F32.BF16 R4, R20, R18, R4 ;  /* 0x000000121404723c */ /* 0x010fe60000041804 */
[----:B0-----:R0:W-:Y:S04]  /*29b40*/  STL [R1+0x3760], R11 ;  /* 0x0037600b01007387 */ /* 0x0011e80000100800 */
[----:B------:R1:W-:Y:S04]  /*29b50*/  STL [R1+0x37c8], R10 ;  /* 0x0037c80a01007387 */ /* 0x0003e80000100800 */
[----:B------:R2:W-:Y:S01]  /*29b60*/  STL.64 [R1+0x37c0], R8 ;  /* 0x0037c00801007387 */ /* 0x0005e20000100a00 */
[----:B0-----:R-:W-:-:S02]  /*29b70*/  MOV R11, R2 ;  /* 0x00000002000b7202 */ /* 0x001fc40000000f00 */
[----:B-1----:R-:W-:Y:S02]  /*29b80*/  MOV R10, R3 ;  /* 0x00000003000a7202 */ /* 0x002fe40000000f00 */
[----:B--2---:R-:W-:Y:S01]  /*29b90*/  MOV R8, R13 ;  /* 0x0000000d00087202 */ /* 0x004fe20000000f00 */
[----:B------:R-:W-:Y:S02]  /*29ba0*/  IMAD.MOV.U32 R9, RZ, RZ, R12 ;  /* 0x000000ffff097224 */ /* 0x000fe400078e000c */
[----:B------:R-:W-:Y:S01]  /*29bb0*/  STL.64 [R1+0x37e0], R10 ;  /* 0x0037e00a01007387 */ /* 0x000fe20000100a00 */
[----:B------:R-:W-:-:S03]  /*29bc0*/  MOV R3, R7 ;  /* 0x0000000700037202 */ /* 0x000fc60000000f00 */
[----:B------:R0:W-:Y:S04]  /*29bd0*/  STL.64 [R1+0x37d8], R8 ;  /* 0x0037d80801007387 */ /* 0x0001e80000100a00 */
[----:B0-----:R-:W2:Y:S04]  /*29be0*/  LDL.LU.64 R8, [R1+0x80] ;  /* 0x0000800001087983 */ /* 0x001ea80000300a00 */
[----:B------:R-:W-:Y:S04]  /*29bf0*/  STL.64 [R1+0x50], R4 ;  /* 0x0000500401007387 */ /* 0x000fe80000100a00 */
[----:B------:R-:W-:Y:S04]  /*29c00*/  STL [R1+0x58], R6 ;  /* 0x0000580601007387 */ /* 0x000fe80000100800 */
[----:B---3--:R-:W0:Y:S01]  /*29c10*/  LDSM.16.MT88.4 R4, [R0+UR6+0x23400] ;  /* 0x023400060004783b */ /* 0x008e220008004200 */
[C---:B------:R-:W-:Y:S03]  /*29c20*/  HMMA.16816.F32.BF16 R12, R20.reuse, R14, R24 ;  /* 0x0000000e140c723c */ /* 0x040fe60000041818 */
[----:B------:R-:W3:Y:S04]  /*29c30*/  LDL.LU.64 R16, [R1+0xf0] ;  /* 0x0000f00001107983 */ /* 0x000ee80000300a00 */
[----:B0-----:R-:W-:Y:S04]  /*29c40*/  STL [R1+0x375c], R5 ;  /* 0x00375c0501007387 */ /* 0x001fe80000100800 */
[----:B------:R-:W-:Y:S04]  /*29c50*/  STL [R1+0x3758], R6 ;  /* 0x0037580601007387 */ /* 0x000fe80000100800 */
[----:B------:R-:W-:Y:S04]  /*29c60*/  STL [R1+0x3708], R7 ;  /* 0x0037080701007387 */ /* 0x000fe80000100800 */
[----:B------:R-:W4:Y:S04]  /*29c70*/  LDL.LU.64 R26, [R1+0x3818] ;  /* 0x00381800011a7983 */ /* 0x000f280000300a00 */
[----:B------:R-:W4:Y:S04]  /*29c80*/  LDL.LU.64 R24, [R1+0x3810] ;  /* 0x0038100001187983 */ /* 0x000f280000300a00 */
[----:B------:R-:W-:Y:S04]  /*29c90*/  STL.64 [R1+0x60], R12 ;  /* 0x0000600c01007387 */ /* 0x000fe80000100a00 */
[----:B------:R0:W-:Y:S04]  /*29ca0*/  STL.64 [R1+0x68], R14 ;  /* 0x0000680e01007387 */ /* 0x0001e80000100a00 */
[----:B0-----:R-:W4:Y:S02]  /*29cb0*/  LDL.LU.64 R14, [R1+0x3808] ;  /* 0x00380800010e7983 */ /* 0x001f240000300a00 */
[----:B----4-:R-:W-:Y:S02]  /*29cc0*/  HMMA.16816.F32.BF16 R12, R20, R14, R24 ;  /* 0x0000000e140c723c */ /* 0x010fe40000041818 */
[----:B------:R-:W4:Y:S04]  /*29cd0*/  LDL.LU.64 R26, [R1+0x3800] ;  /* 0x00380000011a7983 */ /* 0x000f280000300a00 */
[----:B------:R-:W4:-:S13]  /*29ce0*/  LDL.LU.64 R24, [R1+0x37f8] ;  /* 0x0037f80001187983 */ /* 0x000f1a0000300a00 */
[----:B------:R-:W-:Y:S01]  /*29cf0*/  MOV R21, R14 ;  /* 0x0000000e00157202 */ /* 0x000fe20000000f00 */
[----:B------:R-:W-:Y:S01]  /*29d00*/  IMAD.MOV.U32 R22, RZ, RZ, R13 ;  /* 0x000000ffff167224 */ /* 0x000fe200078e000d */
[----:B------:R-:W-:Y:S02]  /*29d10*/  MOV R20, R15 ;  /* 0x0000000f00147202 */ /* 0x000fe40000000f00 */
[----:B------:R-:W-:Y:S01]  /*29d20*/  MOV R23, R12 ;  /* 0x0000000c00177202 */ /* 0x000fe20000000f00 */
[----:B------:R-:W4:Y:S04]  /*29d30*/  LDL.LU.64 R14, [R1+0x37f0] ;  /* 0x0037f000010e7983 */ /* 0x000f280000300a00 */
[----:B------:R-:W4:Y:S01]  /*29d40*/  LDL.LU.64 R12, [R1+0x37e8] ;  /* 0x0037e800010c7983 */ /* 0x000f220000300a00 */
[----:B--2---:R-:W-:-:S02]  /*29d50*/  MOV R19, R8 ;  /* 0x0000000800137202 */ /* 0x004fc40000000f00 */
[----:B------:R-:W-:Y:S01]  /*29d60*/  MOV R18, R9 ;  /* 0x0000000900127202 */ /* 0x000fe20000000f00 */
[----:B------:R-:W2:Y:S01]  /*29d70*/  LDL.LU.64 R10, [R1+0x37e0] ;  /* 0x0037e000010a7983 */ /* 0x000ea20000300a00 */
[----:B----4-:R-:W-:Y:S03]  /*29d80*/  HMMA.16816.F32.BF16 R24, R12, R8, R24 ;  /* 0x000000080c18723c */ /* 0x010fe60000041818 */
[----:B------:R-:W2:-:S15]  /*29d90*/  LDL.LU.64 R8, [R1+0x37d8] ;  /* 0x0037d80001087983 */ /* 0x000e9e0000300a00 */
[----:B------:R-:W-:Y:S01]  /*29da0*/  NOP ;  /* 0x0000000000007918 */ /* 0x000fe20000000000 */
[----:B------:R0:W-:Y:S04]  /*29db0*/  STL.64 [R1+0x20], R24 ;  /* 0x0000201801007387 */ /* 0x0001e80000100a00 */
[----:B0-----:R-:W2:Y:S01]  /*29dc0*/  LDL.LU.64 R24, [R1+0x37d0] ;  /* 0x0037d00001187983 */ /* 0x001ea20000300a00 */
[----:B------:R-:W-:Y:S01]  /*29dd0*/  MOV R0, R27 ;  /* 0x0000001b00007202 */ /* 0x000fe20000000f00 */
[----:B------:R-:W-:-:S04]  /*29de0*/  IMAD.MOV.U32 R2, RZ, RZ, R26 ;  /* 0x000000ffff027224 */ /* 0x000fc800078e001a */
[----:B------:R-:W-:Y:S04]  /*29df0*/  STL [R1+0x3794], R0 ;  /* 0x0037940001007387 */ /* 0x000fe80000100800 */
[----:B------:R-:W-:Y:S01]  /*29e00*/  STL [R1+0x3790], R2 ;  /* 0x0037900201007387 */ /* 0x000fe20000100800 */
[----:B--2---:R-:W-:Y:S03]  /*29e10*/  HMMA.16816.F32.BF16 R24, R12, R24, R8 ;  /* 0x000000180c18723c */ /* 0x004fe60000041808 */
[----:B------:R-:W2:Y:S04]  /*29e20*/  LDL.LU R10, [R1+0x37c8] ;  /* 0x0037c800010a7983 */ /* 0x000ea80000300800 */
[----:B------:R-:W4:-:S12]  /*29e30*/  LDL.LU.64 R8, [R1+0x37c0] ;  /* 0x0037c00001087983 */ /* 0x000f180000300a00 */
[----:B------:R-:W-:Y:S01]  /*29e40*/  MOV R6, R26 ;  /* 0x0000001a00067202 */ /* 0x000fe20000000f00 */
[----:B------:R-:W-:Y:S01]  /*29e50*/  IMAD.MOV.U32 R7, RZ, RZ, R27 ;  /* 0x000000ffff077224 */ /* 0x000fe200078e001b */
[----:B------:R-:W-:Y:S02]  /*29e60*/  MOV R5, R25 ;  /* 0x0000001900057202 */ /* 0x000fe40000000f00 */
[----:B------:R-:W-:Y:S01]  /*29e70*/  MOV R11, R24 ;  /* 0x00000018000b7202 */ /* 0x000fe20000000f00 */
[----:B------:R-:W3:Y:S04]  /*29e80*/  LDL.LU.64 R26, [R1+0x37b8] ;  /* 0x0037b800011a7983 */ /* 0x000ee80000300a00 */
[----:B------:R-:W3:Y:S04]  /*29e90*/  LDL.LU.64 R24, [R1+0x37b0] ;  /* 0x0037b00001187983 */ /* 0x000ee80000300a00 */
[----:B------:R-:W-:Y:S04]  /*29ea0*/  STL.64 [R1+0x3780], R6 ;  /* 0x0037800601007387 */ /* 0x000fe80000100a00 */
[----:B------:R0:W-:Y:S04]  /*29eb0*/  STL.64 [R1+0x3778], R4 ;  /* 0x0037780401007387 */ /* 0x0001e80000100a00 */
[----:B0-----:R-:W3:Y:S04]  /*29ec0*/  LDL.LU R4, [R1+0xe0] ;  /* 0x0000e00001047983 */ /* 0x001ee80000300800 */
[----:B------:R-:W3:Y:S04]  /*29ed0*/  LDL.LU R5, [R1+0xe4] ;  /* 0x0000e40001057983 */ /* 0x000ee80000300800 */
[----:B--2---:R-:W-:Y:S04]  /*29ee0*/  STL.64 [R1+0x3770], R10 ;  /* 0x0037700a01007387 */ /* 0x004fe80000100a00 */
[----:B----4-:R0:W-:Y:S04]  /*29ef0*/  STL.64 [R1+0x3768], R8 ;  /* 0x0037680801007387 */ /* 0x0101e80000100a00 */
[----:B0-----:R-:W2:Y:S04]  /*29f00*/  LDL.LU R8, [R1+0x40] ;  /* 0x0000400001087983 */ /* 0x001ea80000300800 */
[----:B------:R-:W2:Y:S04]  /*29f10*/  LDL.LU R9, [R1+0x44] ;  /* 0x0000440001097983 */ /* 0x000ea80000300800 */
[----:B------:R-:W2:Y:S04]  /*29f20*/  LDL.LU R10, [R1+0x48] ;  /* 0x00004800010a7983 */ /* 0x000ea80000300800 */
[----:B------:R-:W2:Y:S01]  /*29f30*/  LDL.LU R11, [R1+0x4c] ;  /* 0x00004c00010b7983 */ /* 0x000ea20000300800 */
[C---:B---3--:R-:W-:Y:S08]  /*29f40*/  HMMA.16816.F32.BF16 R24, R12.reuse, R16, R24 ;  /* 0x000000100c18723c */ /* 0x048ff00000041818 */
[----:B--2---:R-:W-:-:S15]  /*29f50*/  HMMA.16816.F32.BF16 R8, R12, R4, R8 ;  /* 0x000000040c08723c */ /* 0x004fde0000041808 */
[----:B------:R-:W-:-:S04]  /*29f60*/  NOP ;  /* 0x0000000000007918 */ /* 0x000fc80000000000 */
[----:B------:R0:W-:Y:S04]  /*29f70*/  STL.64 [R1+0x40], R8 ;  /* 0x0000400801007387 */ /* 0x0001e80000100a00 */
[----:B------:R1:W-:Y:S01]  /*29f80*/  STL.64 [R1+0x3788], R4 ;  /* 0x0037880401007387 */ /* 0x0003e20000100a00 */
[----:B0-----:R-:W-:Y:S01]  /*29f90*/  IMAD.MOV.U32 R9, RZ, RZ, R16 ;  /* 0x000000ffff097224 */ /* 0x001fe200078e0010 */
[----:B-1----:R-:W-:Y:S02]  /*29fa0*/  MOV R4, R19 ;  /* 0x0000001300047202 */ /* 0x002fe40000000f00 */
[----:B------:R-:W-:Y:S02]  /*29fb0*/  MOV R5, R18 ;  /* 0x0000001200057202 */ /* 0x000fe40000000f00 */
[----:B------:R-:W-:Y:S01]  /*29fc0*/  MOV R8, R17 ;  /* 0x0000001100087202 */ /* 0x000fe20000000f00 */
[----:B------:R-:W2:Y:S04]  /*29fd0*/  LDL.LU.64 R18, [R1+0x37a8] ;  /* 0x0037a80001127983 */ /* 0x000ea80000300a00 */
[----:B------:R-:W2:Y:S04]  /*29fe0*/  LDL.LU.64 R16, [R1+0x37a0] ;  /* 0x0037a00001107983 */ /* 0x000ea80000300a00 */
[----:B------:R-:W2:Y:S04]  /*29ff0*/  LDL.LU R12, [R1] ;  /* 0x00000000010c7983 */ /* 0x000ea80000300800 */
[----:B------:R-:W2:Y:S04]  /*2a000*/  LDL.LU R13, [R1+0x4] ;  /* 0x00000400010d7983 */ /* 0x000ea80000300800 */
[----:B------:R-:W2:Y:S01]  /*2a010*/  LDL.LU R14, [R1+0x8] ;  /* 0x00000800010e7983 */ /* 0x000ea20000300800 */
[----:B------:R-:W-:-:S03]  /*2a020*/  MOV R15, R28 ;  /* 0x0000001c000f7202 */ /* 0x000fc60000000f00 */
[----:B------:R-:W-:Y:S04]  /*2a030*/  STL.64 [R1+0x3730], R26 ;  /* 0x0037301a01007387 */ /* 0x000fe80000100a00 */
[----:B------:R-:W-:Y:S01]  /*2a040*/  STL.64 [R1+0x3728], R24 ;  /* 0x0037281801007387 */ /* 0x000fe20000100a00 */
[----:B--2---:R-:W-:Y:S03]  /*2a050*/  HMMA.16816.F32.BF16 R4, R16, R4, R12 ;  /* 0x000000041004723c */ /* 0x004fe6000004180c */
[----:B------:R-:W0:-:S15]  /*2a060*/  LDSM.16.MT88.4 R12, [R29+UR6+0x23800] ;  /* 0x023800061d0c783b */ /* 0x000e1e0008004200 */
[----:B------:R-:W-:Y:S01]  /*2a070*/  NOP ;  /* 0x0000000000007918 */ /* 0x000fe20000000000 */
[----:B------:R1:W-:Y:S04]  /*2a080*/  STL.64 [R1], R4 ;  /* 0x0000000401007387 */ /* 0x0003e80000100a00 */
[----:B------:R2:W-:Y:S01]  /*2a090*/  STL [R1+0x8], R6 ;  /* 0x0000080601007387 */ /* 0x0005e20000100800 */
[----:B------:R-:W-:Y:S02]  /*2a0a0*/  MOV R28, R7 ;  /* 0x00000007001c7202 */ /* 0x000fe40000000f00 */
[----:B------:R-:W-:Y:S01]  /*2a0b0*/  MOV R7, R3 ;  /* 0x0000000300077202 */ /* 0x000fe20000000f00 */
[----:B-1----:R-:W3:Y:S04]  /*2a0c0*/  LDL.LU R4, [R1+0x50] ;  /* 0x0000500001047983 */ /* 0x002ee80000300800 */
[----:B------:R-:W3:Y:S04]  /*2a0d0*/  LDL.LU R5, [R1+0x54] ;  /* 0x0000540001057983 */ /* 0x000ee80000300800 */
[----:B--2---:R-:W3:Y:S04]  /*2a0e0*/  LDL.LU R6, [R1+0x58] ;  /* 0x0000580001067983 */ /* 0x004ee80000300800 */
[----:B------:R-:W2:Y:S04]  /*2a0f0*/  LDL.LU R3, [R1+0x3798] ;  /* 0x0037980001037983 */ /* 0x000ea80000300800 */
[----:B------:R-:W-:Y:S01]  /*2a100*/  STL [R1+0x3720], R28 ;  /* 0x0037201c01007387 */ /* 0x000fe20000100800 */
[----:B------:R-:W-:-:S02]  /*2a110*/  MOV R0, R10 ;  /* 0x0000000a00007202 */ /* 0x000fc40000000f00 */
[----:B------:R-:W-:Y:S02]  /*2a120*/  MOV R2, R11 ;  /* 0x0000000b00027202 */ /* 0x000fe40000000f00 */
[----:B------:R-:W-:Y:S01]  /*2a130*/  MOV R10, R21 ;  /* 0x00000015000a7202 */ /* 0x000fe20000000f00 */
[----:B0-----:R-:W-:Y:S04]  /*2a140*/  STL.64 [R1+0x36c8], R14 ;  /* 0x0036c80e01007387 */ /* 0x001fe80000100a00 */
[----:B------:R0:W-:Y:S01]  /*2a150*/  STL.64 [R1+0x36c0], R12 ;  /* 0x0036c00c01007387 */ /* 0x0001e20000100a00 */
[----:B------:R-:W-:Y:S02]  /*2a160*/  IMAD.MOV.U32 R11, RZ, RZ, R20 ;  /* 0x000000ffff0b7224 */ /* 0x000fe400078e0014 */
[----:B0-----:R-:W-:Y:S01]  /*2a170*/  IMAD.MOV.U32 R12, RZ, RZ, R9 ;  /* 0x000000ffff0c7224 */ /* 0x001fe200078e0009 */
[----:B------:R-:W-:-:S02]  /*2a180*/  MOV R13, R8 ;  /* 0x00000008000d7202 */ /* 0x000fc40000000f00 */
[----:B------:R-:W-:Y:S02]  /*2a190*/  MOV R8, R23 ;  /* 0x0000001700087202 */ /* 0x000fe40000000f00 */
[----:B------:R-:W-:Y:S02]  /*2a1a0*/  MOV R9, R22 ;  /* 0x0000001600097202 */ /* 0x000fe40000000f00 */
[----:B--2---:R-:W0:Y:S04]  /*2a1b0*/  LDSM.16.M88.4 R20, [R3+UR6+0x180] ;  /* 0x000180060314783b */ /* 0x004e280008000200 */
[----:B------:R-:W1:Y:S04]  /*2a1c0*/  LDSM.16.M88.4 R24, [R3+UR6+0x8180] ;  /* 0x008180060318783b */ /* 0x000e680008000200 */
[----:B0-----:R-:W-:Y:S04]  /*2a1d0*/  STL.64 [R1+0x70], R20 ;  /* 0x0000701401007387 */ /* 0x001fe80000100a00 */
[----:B------:R-:W-:Y:S04]  /*2a1e0*/  STL.64 [R1+0x78], R22 ;  /* 0x0000781601007387 */ /* 0x000fe80000100a00 */
[----:B-1----:R-:W-:Y:S04]  /*2a1f0*/  STL.64 [R1+0x90], R24 ;  /* 0x0000901801007387 */ /* 0x002fe80000100a00 */
[----:B------:R-:W-:Y:S04]  /*2a200*/  STL.64 [R1+0x98], R26 ;  /* 0x0000981a01007387 */ /* 0x000fe80000100a00 */
[----:B------:R-:W0:Y:S04]  /*2a210*/  LDSM.16.M88.4 R24, [R3+UR6+0x10180] ;  /* 0x010180060318783b */ /* 0x000e280008000200 */
[----:B0-----:R-:W-:Y:S04]  /*2a220*/  STL.64 [R1+0xc0], R24 ;  /* 0x0000c01801007387 */ /* 0x001fe80000100a00 */
[----:B------:R-:W-:Y:S04]  /*2a230*/  STL.64 [R1+0xc8], R26 ;  /* 0x0000c81a01007387 */ /* 0x000fe80000100a00 */
[----:B------:R-:W0:Y:S04]  /*2a240*/  LDSM.16.M88.4 R24, [R3+UR6+0x18180] ;  /* 0x018180060318783b */ /* 0x000e280008000200 */
[----:B------:R-:W-:Y:S04]  /*2a250*/  STL [R1+0x3500], R3 ;  /* 0x0035000301007387 */ /* 0x000fe80000100800 */
[----:B0-----:R0:W-:Y:S04]  /*2a260*/  STL.64 [R1+0xd0], R24 ;  /* 0x0000d01801007387 */ /* 0x0011e80000100a00 */
[----:B------:R1:W-:Y:S04]  /*2a270*/  STL.64 [R1+0xd8], R26 ;  /* 0x0000d81a01007387 */ /* 0x0003e80000100a00 */
[----:B0-----:R-:W2:Y:S04]  /*2a280*/  LDL.LU R24, [R1+0x40] ;  /* 0x0000400001187983 */ /* 0x001ea80000300800 */
[----:B------:R-:W2:Y:S01]  /*2a290*/  LDL.LU R25, [R1+0x44] ;  /* 0x0000440001197983 */ /* 0x000ea20000300800 */
[----:B-1----:R-:W-:-:S02]  /*2a2a0*/  MOV R26, R0 ;  /* 0x00000000001a7202 */ /* 0x002fc40000000f00 */
[----:B------:R-:W-:Y:S01]  /*2a2b0*/  MOV R27, R2 ;  /* 0x00000002001b7202 */ /* 0x000fe20000000f00 */
[----:B------:R-:W4:Y:S04]  /*2a2c0*/  LDL.LU R0, [R1+0x3794] ;  /* 0x0037940001007983 */ /* 0x000f280000300800 */
[----:B------:R-:W3:Y:S04]  /*2a2d0*/  LDL.LU R2, [R1+0x3790] ;  /* 0x0037900001027983 */ /* 0x000ee80000300800 */
[----:B------:R-:W-:Y:S01]  /*2a2e0*/  STL.64 [R1+0x3740], R26 ;  /* 0x0037401a01007387 */ /* 0x000fe20000100a00 */
[----:B------:R-:W-:-:S06]  /*2a2f0*/  LOP3.LUT R23, R29, 0x20, RZ, 0x3c, !PT ;  /* 0x000000201d177812 */ /* 0x000fcc00078e3cff */
[----:B------:R-:W0:Y:S04]  /*2a300*/  LDSM.16.MT88.4 R20, [R23+UR6+0x23800] ;  /* 0x023800061714783b */ /* 0x000e280008004200 */
[----:B--2---:R1:W-:Y:S04]  /*2a310*/  STL.64 [R1+0x3738], R24 ;  /* 0x0037381801007387 */ /* 0x0043e80000100a00 */
[----:B-1----:R-:W3:Y:S04]  /*2a320*/  LDL.LU.64 R24, [R1+0xb0] ;  /* 0x0000b00001187983 */ /* 0x002ee80000300a00 */
[----:B------:R-:W2:Y:S04]  /*2a330*/  LDL.LU.64 R26, [R1+0xb8] ;  /* 0x0000b800011a7983 */ /* 0x000ea80000300a00 */
[----:B0-----:R-:W-:Y:S04]  /*2a340*/  STL.64 [R1+0x3678], R22 ;  /* 0x0036781601007387 */ /* 0x001fe80000100a00 */
[----:B------:R0:W-:Y:S04]  /*2a350*/  STL.64 [R1+0x3670], R20 ;  /* 0x0036701401007387 */ /* 0x0001e80000100a00 */
[----:B0-----:R-:W2:Y:S04]  /*2a360*/  LDL.LU R20, [R1+0x60] ;  /* 0x0000600001147983 */ /* 0x001ea80000300800 */
[----:B------:R-:W2:Y:S04]  /*2a370*/  LDL.LU R21, [R1+0x64] ;  /* 0x0000640001157983 */ /* 0x000ea80000300800 */
[----:B------:R-:W2:Y:S04]  /*2a380*/  LDL.LU R22, [R1+0x68] ;  /* 0x0000680001167983 */ /* 0x000ea80000300800 */
[----:B------:R-:W4:Y:S01]  /*2a390*/  LDL.LU R23, [R1+0x6c] ;  /* 0x00006c0001177983 */ /* 0x000f220000300800 */
[----:B---3--:R-:W-:-:S15]  /*2a3a0*/  HMMA.16816.F32.BF16 R4, R16, R24, R4 ;  /* 0x000000181004723c */ /* 0x008fde0000041804 */
[----:B------:R-:W-:-:S04]  /*2a3b0*/  NOP ;  /* 0x0000000000007918 */ /* 0x000fc80000000000 */
[----:B------:R0:W-:Y:S04]  /*2a3c0*/  STL.64 [R1+0x50], R4 ;  /* 0x0000500401007387 */ /* 0x0001e80000100a00 */
[----:B------:R-:W-:Y:S04]  /*2a3d0*/  STL [R1+0x58], R6 ;  /* 0x0000580601007387 */ /* 0x000fe80000100800 */
[----:B0-----:R-:W3:Y:S01]  /*2a3e0*/  LDL.LU.64 R4, [R1+0x3788] ;  /* 0x0037880001047983 */ /* 0x001ee20000300a00 */
[----:B------:R-:W-:-:S03]  /*2a3f0*/  MOV R28, R7 ;  /* 0x00000007001c7202 */ /* 0x000fc60000000f00 */
[----:B--2---:R0:W-:Y:S04]  /*2a400*/  STL.64 [R1+0x3748], R26 ;  /* 0x0037481a01007387 */ /* 0x0041e80000100a00 */
[----:B------:R-:W2:Y:S04]  /*2a410*/  LDL.LU R24, [R1+0x20] ;  /* 0x0000200001187983 */ /* 0x000ea80000300800 */
[----:B------:R-:W2:Y:S01]  /*2a420*/  LDL.LU R25, [R1+0x24] ;  /* 0x0000240001197983 */ /* 0x000ea20000300800 */
[----:B------:R-:W-:Y:S01]  /*2a430*/  HMMA.16816.F32.BF16 R12, R16, R12, R8 ;  /* 0x0000000c100c723c */ /* 0x000fe20000041808 */
[----:B0-----:R-:W-:Y:S01]  /*2a440*/  MOV R26, R2 ;  /* 0x00000002001a7202 */ /* 0x001fe20000000f00 */
[----:B----4-:R-:W-:-:S06]  /*2a450*/  IMAD.MOV.U32 R27, RZ, RZ, R0 ;  /* 0x000000ffff1b7224 */ /* 0x010fcc00078e0000 */
[----:B---3--:R-:W-:-:S15]  /*2a460*/  HMMA.16816.F32.BF16 R4, R16, R4, R20 ;  /* 0x000000041004723c */ /* 0x008fde0000041814 */
[----:B------:R-:W-:-:S04]  /*2a470*/  NOP ;  /* 0x0000000000007918 */ /* 0x000fc80000000000 */
[----:B------:R-:W-:Y:S02]  /*2a480*/  MOV R23, R4 ;  /* 0x0000000400177202 */ /* 0x000fe40000000f00 */
[----:B------:R-:W-:Y:S02]  /*2a490*/  MOV R22, R5 ;  /* 0x0000000500167202 */ /* 0x000fe40000000f00 */
[----:B------:R-:W-:Y:S02]  /*2a4a0*/  MOV R2, R6 ;  /* 0x0000000600027202 */ /* 0x000fe40000000f00 */
[----:B------:R-:W-:Y:S02]  /*2a4b0*/  MOV R0, R7 ;  /* 0x0000000700007202 */ /* 0x000fe40000000f00 */
[----:B------:R-:W3:Y:S04]  /*2a4c0*/  LDL.LU.64 R6, [R1+0x3780] ;  /* 0x0037800001067983 */ /* 0x000ee80000300a00 */
[----:B------:R-:W4:Y:S04]  /*2a4d0*/  LDL.LU.64 R4, [R1+0x3778] ;  /* 0x0037780001047983 */ /* 0x000f280000300a00 */
[----:B------:R0:W-:Y:S04]  /*2a4e0*/  STL.64 [R1+0x3750], R22 ;  /* 0x0037501601007387 */ /* 0x0001e80000100a00 */
[----:B0-----:R-:W2:Y:S04]  /*2a4f0*/  LDL.LU.64 R22, [R1+0x88] ;  /* 0x0000880001167983 */ /* 0x001ea80000300a00 */
[----:B------:R-:W2:Y:S04]  /*2a500*/  LDL.LU.64 R10, [R1+0x3770] ;  /* 0x00377000010a7983 */ /* 0x000ea80000300a00 */
[----:B------:R-:W3:Y:S01]  /*2a510*/  LDL.LU.64 R8, [R1+0x3768] ;  /* 0x0037680001087983 */ /* 0x000ee20000300a00 */
[----:B--2---:R-:W-:-:S03]  /*2a520*/  IMAD.MOV.U32 R16, RZ, RZ, R11 ;  /* 0x000000ffff107224 */ /* 0x004fc600078e000b */
[----:B------:R-:W2:Y:S01]  /*2a530*/  LDL.LU R11, [R1+0x3760] ;  /* 0x00376000010b7983 */ /* 0x000ea20000300800 */
[----:B----4-:R-:W-:-:S03]  /*2a540*/  MOV R17, R5 ;  /* 0x0000000500117202 */ /* 0x010fc60000000f00 */
[----:B------:R-:W4:Y:S01]  /*2a550*/  LDL.LU R5, [R1+0x375c] ;  /* 0x00375c0001057983 */ /* 0x000f220000300800 */
[----:B---3--:R-:W-:-:S03]  /*2a560*/  MOV R18, R6 ;  /* 0x0000000600127202 */ /* 0x008fc60000000f00 */
[----:B------:R-:W3:Y:S04]  /*2a570*/  LDL.LU R6, [R1+0x3758] ;  /* 0x0037580001067983 */ /* 0x000ee80000300800 */
[----:B------:R0:W-:Y:S04]  /*2a580*/  STL.64 [R1+0x36d8], R14 ;  /* 0x0036d80e01007387 */ /* 0x0001e80000100a00 */
[----:B------:R1:W-:Y:S01]  /*2a590*/  STL.64 [R1+0x36d0], R12 ;  /* 0x0036d00c01007387 */ /* 0x0003e20000100a00 */
[----:B------:R-:W-:Y:S02]  /*2a5a0*/  MOV R19, R7 ;  /* 0x0000000700137202 */ /* 0x000fe40000000f00 */
[----:B------:R-:W-:Y:S01]  /*2a5b0*/  MOV R7, R22 ;  /* 0x0000001600077202 */ /* 0x000fe20000000f00 */
[----:B------:R-:W-:Y:S01]  /*2a5c0*/  IMAD.MOV.U32 R3, RZ, RZ, R23 ;  /* 0x000000ffff037224 */ /* 0x000fe200078e0017 */
[----:B0-----:R-:W3:Y:S04]  /*2a5d0*/  LDL.LU R14, [R1+0xe8] ;  /* 0x0000e800010e7983 */ /* 0x001ee80000300800 */
[----:B------:R-:W4:Y:S01]  /*2a5e0*/  LDL.LU R15, [R1+0xec] ;  /* 0x0000ec00010f7983 */ /* 0x000f220000300800 */
[----:B--2---:R-:W-:Y:S03]  /*2a5f0*/  HMMA.16816.F32.BF16 R24, R8, R22, R24 ;  /* 0x000000160818723c */ /* 0x004fe60000041818 */
[----:B------:R-:W2:-:S15]  /*2a600*/  LDL.LU.64 R22, [R1+0x3750] ;  /* 0x0037500001167983 */ /* 0x000e9e0000300a00 */
[----:B------:R-:W-:Y:S01]  /*2a610*/  NOP ;  /* 0x0000000000007918 */ /* 0x000fe20000000000 */
[----:B-1----:R-:W-:Y:S02]  /*2a620*/  MOV R13, R26 ;  /* 0x0000001a000d7202 */ /* 0x002fe40000000f00 */
[----:B------:R-:W-:Y:S02]  /*2a630*/  MOV R12, R27 ;  /* 0x0000001b000c7202 */ /* 0x000fe40000000f00 */
[----:B------:R-:W2:Y:S01]  /*2a640*/  LDL.LU.64 R26, [R1+0x3748] ;  /* 0x00374800011a7983 */ /* 0x000ea20000300a00 */
[----:B------:R-:W-:-:S03]  /*2a650*/  MOV R20, R25 ;  /* 0x0000001900147202 */ /* 0x000fc60000000f00 */
[----:B---3--:R0:W-:Y:S01]  /*2a660*/  STL.64 [R1+0x3718], R6 ;  /* 0x0037180601007387 */ /* 0x0081e20000100a00 */
[----:B------:R-:W-:-:S03]  /*2a670*/  MOV R21, R24 ;  /* 0x0000001800157202 */ /* 0x000fc60000000f00 */
[----:B----4-:R-:W-:Y:S04]  /*2a680*/  STL.64 [R1+0x3710], R4 ;  /* 0x0037100401007387 */ /* 0x010fe80000100a00 */
[----:B0-----:R-:W3:Y:S04]  /*2a690*/  LDL.LU.64 R6, [R1+0xf8] ;  /* 0x0000f80001067983 */ /* 0x001ee80000300a00 */
[----:B------:R-:W-:Y:S04]  /*2a6a0*/  STL [R1+0x36f4], R12 ;  /* 0x0036f40c01007387 */ /* 0x000fe80000100800 */
[----:B------:R-:W-:Y:S04]  /*2a6b0*/  STL [R1+0x36f0], R13 ;  /* 0x0036f00d01007387 */ /* 0x000fe80000100800 */
[----:B------:R-:W-:Y:S04]  /*2a6c0*/  STL [R1+0x36ec], R20 ;  /* 0x0036ec1401007387 */ /* 0x000fe80000100800 */
[----:B------:R-:W-:Y:S01]  /*2a6d0*/  STL [R1+0x36e8], R21 ;  /* 0x0036e81501007387 */ /* 0x000fe20000100800 */
[----:B--2---:R-:W-:-:S15]  /*2a6e0*/  HMMA.16816.F32.BF16 R16, R8, R26, R16 ;  /* 0x0000001a0810723c */ /* 0x004fde0000041810 */
[----:B------:R-:W-:-:S04]  /*2a6f0*/  NOP ;  /* 0x0000000000007918 */ /* 0x000fc80000000000 */
[----:B------:R-:W-:Y:S04]  /*2a700*/  STL.64 [R1+0x10], R16 ;  /* 0x0000101001007387 */ /* 0x000fe80000100a00 */
[----:B------:R0:W-:Y:S02]  /*2a710*/  STL.64 [R1+0x18], R18 ;  /* 0x0000181201007387 */ /* 0x0001e40000100a00 */
[----:B0-----:R-:W-:Y:S01]  /*2a720*/  IMAD.MOV.U32 R19, RZ, RZ, R26 ;  /* 0x000000ffff137224 */ /* 0x001fe200078e001a */
[----:B------:R-:W-:Y:S02]  /*2a730*/  MOV R18, R27 ;  /* 0x0000001b00127202 */ /* 0x000fe40000000f00 */
[----:B------:R-:W2:Y:S04]  /*2a740*/  LDL.LU.64 R26, [R1+0x3740] ;  /* 0x00374000011a7983 */ /* 0x000ea80000300a00 */
[----:B------:R-:W2:Y:S02]  /*2a750*/  LDL.LU.64 R24, [R1+0x3738] ;  /* 0x0037380001187983 */ /* 0x000ea40000300a00 */
[----:B--2---:R-:W-:-:S15]  /*2a760*/  HMMA.16816.F32.BF16 R24, R8, R14, R24 ;  /* 0x0000000e0818723c */ /* 0x004fde0000041818 */
[----:B------:R-:W-:-:S04]  /*2a770*/  NOP ;  /* 0x0000000000007918 */ /* 0x000fc80000000000 */
[----:B------:R-:W-:Y:S01]  /*2a780*/  MOV R20, R26 ;  /* 0x0000001a00147202 */ /* 0x000fe20000000f00 */
[----:B------:R-:W-:Y:S01]  /*2a790*/  IMAD.MOV.U32 R21, RZ, RZ, R27 ;  /* 0x000000ffff157224 */ /* 0x000fe200078e001b */
[----:B------:R-:W-:Y:S02]  /*2a7a0*/  MOV R12, R24 ;  /* 0x00000018000c7202 */ /* 0x000fe40000000f00 */
[----:B------:R-:W-:Y:S01]  /*2a7b0*/  MOV R13, R25 ;  /* 0x00000019000d7202 */ /* 0x000fe20000000f00 */
[----:B------:R-:W2:Y:S04]  /*2a7c0*/  LDL.LU.64 R26, [R1+0x3730] ;  /* 0x00373000011a7983 */ /* 0x000ea80000300a00 */
[----:B------:R-:W2:Y:S04]  /*2a7d0*/  LDL.LU.64 R24, [R1+0x3728] ;  /* 0x0037280001187983 */ /* 0x000ea80000300a00 */
[----:B------:R0:W-:Y:S04]  /*2a7e0*/  STL.64 [R1+0x3700], R14 ;  /* 0x0037000e01007387 */ /* 0x0001e80000100a00 */
[----:B------:R1:W-:Y:S01]  /*2a7f0*/  STL.64 [R1+0x36f8], R12 ;  /* 0x0036f80c01007387 */ /* 0x0003e20000100a00 */
[----:B---3--:R-:W-:-:S02]  /*2a800*/  MOV R17, R6 ;  /* 0x0000000600117202 */ /* 0x008fc40000000f00 */
[----:B------:R-:W-:Y:S02]  /*2a810*/  MOV R16, R7 ;  /* 0x0000000700107202 */ /* 0x000fe40000000f00 */
[----:B0-----:R-:W-:Y:S01]  /*2a820*/  MOV R15, R28 ;  /* 0x0000001c000f7202 */ /* 0x001fe20000000f00 */
[----:B-1----:R-:W3:Y:S04]  /*2a830*/  LDL.LU R12, [R1+0x50] ;  /* 0x00005000010c7983 */ /* 0x002ee80000300800 */
[----:B------:R-:W3:Y:S04]  /*2a840*/  LDL.LU R13, [R1+0x54] ;  /* 0x00005400010d7983 */ /* 0x000ee80000300800 */
[----:B------:R-:W3:Y:S04]  /*2a850*/  LDL.LU R14, [R1+0x58] ;  /* 0x00005800010e7983 */ /* 0x000ee80000300800 */
[----:B------:R-:W4:Y:S01]  /*2a860*/  LDL.LU R28, [R1+0x3720] ;  /* 0x00372000011c7983 */ /* 0x000f220000300800 */
[----:B--2---:R-:W-:Y:S03]  /*2a870*/  HMMA.16816.F32.BF16 R24, R8, R6, R24 ;  /* 0x000000060818723c */ /* 0x004fe60000041818 */
[----:B------:R-:W2:Y:S04]  /*2a880*/  LDL.LU.64 R6, [R1+0x3718] ;  /* 0x0037180001067983 */ /* 0x000ea80000300a00 */
[----:B------:R-:W3:Y:S01]  /*2a890*/  LDL.LU.64 R4, [R1+0x3710] ;  /* 0x0037100001047983 */ /* 0x000ee20000300a00 */
[----:B--2---:R-:W-:-:S03]  /*2a8a0*/  MOV R10, R7 ;  /* 0x00000007000a7202 */ /* 0x004fc60000000f00 */
[----:B------:R-:W3:Y:S08]  /*2a8b0*/  LDL.LU R7, [R1+0x3708] ;  /* 0x0037080001077983 */ /* 0x000ef00000300800 */
[----:B------:R-:W-:Y:S04]  /*2a8c0*/  STL.64 [R1+0x3688], R26 ;  /* 0x0036881a01007387 */ /* 0x000fe80000100a00 */
[----:B------:R0:W-:Y:S04]  /*2a8d0*/  STL.64 [R1+0x3680], R24 ;  /* 0x0036801801007387 */ /* 0x0001e80000100a00 */
[----:B0-----:R-:W3:Y:S04]  /*2a8e0*/  LDL.LU R24, [R1] ;  /* 0x0000000001187983 */ /* 0x001ee80000300800 */
[----:B------:R-:W3:Y:S04]  /*2a8f0*/  LDL.LU R25, [R1+0x4] ;  /* 0x0000040001197983 */ /* 0x000ee80000300800 */
[----:B------:R-:W3:Y:S01]  /*2a900*/  LDL.LU R26, [R1+0x8] ;  /* 0x00000800011a7983 */ /* 0x000ee20000300800 */
[----:B------:R-:W-:Y:S01]  /*2a910*/  IMAD.MOV.U32 R11, RZ, RZ, R3 ;  /* 0x000000ffff0b7224 */ /* 0x000fe200078e0003 */
[----:B----4-:R-:W-:-:S07]  /*2a920*/  MOV R27, R28 ;  /* 0x0000001c001b7202 */ /* 0x010fce0000000f00 */
[----:B---3--:R-:W-:-:S15]  /*2a930*/  HMMA.16816.F32.BF16 R8, R4, R10, R24 ;  /* 0x0000000a0408723c */ /* 0x008fde0000041818 */
[----:B------:R-:W-:-:S04]  /*2a940*/  NOP ;  /* 0x0000000000007918 */ /* 0x000fc80000000000 */
[----:B------:R-:W-:Y:S02]  /*2a950*/  MOV R28, R8 ;  /* 0x00000008001c7202 */ /* 0x000fe40000000f00 */
[----:B------:R-:W-:Y:S02]  /*2a960*/  MOV R27, R9 ;  /* 0x00000009001b7202 */ /* 0x000fe40000000f00 */
[----:B------:R-:W-:Y:S01]  /*2a970*/  MOV R26, R10 ;  /* 0x0000000a001a7202 */ /* 0x000fe20000000f00 */
[----:B------:R-:W-:Y:S02]  /*2a980*/  IMAD.MOV.U32 R3, RZ, RZ, R11 ;  /* 0x000000ffff037224 */ /* 0x000fe400078e000b */
[----:B------:R-:W0:Y:S04]  /*2a990*/  LDSM.16.MT88.4 R8, [R29+UR6+0x23c00] ;  /* 0x023c00061d08783b */ /* 0x000e280008004200 */
[----:B------:R-:W-:Y:S04]  /*2a9a0*/  STL [R1+0x369c], R28 ;  /* 0x00369c1c01007387 */ /* 0x000fe80000100800 */
[----:B------:R1:W-:Y:S04]  /*2a9b0*/  STL [R1+0x3698], R27 ;  /* 0x0036981b01007387 */ /* 0x0003e80000100800 */
[----:B------:R2:W-:Y:S01]  /*2a9c0*/  STL [R1+0x3694], R26 ;  /* 0x0036941a01007387 */ /* 0x0005e20000100800 */
[----:B-1----:R-:W-:-:S02]  /*2a9d0*/  MOV R27, R18 ;  /* 0x00000012001b7202 */ /* 0x002fc40000000f00 */
[----:B--2---:R-:W-:-:S07]  /*2a9e0*/  MOV R26, R19 ;  /* 0x00000013001a7202 */ /* 0x004fce0000000f00 */
[----:B------:R-:W-:Y:S01]  /*2a9f0*/  HMMA.16816.F32.BF16 R24, R4, R26, R12 ;  /* 0x0000001a0418723c */ /* 0x000fe2000004180c */
[----:B0-----:R0:W-:Y:S04]  /*2aa00*/  STL.64 [R1+0x3628], R10 ;  /* 0x0036280a01007387 */ /* 0x0011e80000100a00 */
[----:B------:R1:W-:Y:S01]  /*2aa10*/  STL.64 [R1+0x3620], R8 ;  /* 0x0036200801007387 */ /* 0x0003e20000100a00 */
[----:B0-----:R-:W-:Y:S02]  /*2aa20*/  MOV R10, R17 ;  /* 0x00000011000a7202 */ /* 0x001fe40000000f00 */
[----:B------:R-:W-:-:S05]  /*2aa30*/  MOV R11, R16 ;  /* 0x00000010000b7202 */ /* 0x000fca0000000f00 */
[----:B------:R-:W-:Y:S04]  /*2aa40*/  STL.64 [R1+0x36e0], R10 ;  /* 0x0036e00a01007387 */ /* 0x000fe80000100a00 */
[----:B------:R-:W2:Y:S04]  /*2aa50*/  LDL.LU.64 R14, [R1+0x3700] ;  /* 0x00370000010e7983 */ /* 0x000ea80000300a00 */
[----:B------:R-:W3:Y:S01]  /*2aa60*/  LDL.LU.64 R12, [R1+0x36f8] ;  /* 0x0036f800010c7983 */ /* 0x000ee20000300a00 */
[----:B------:R-:W-:-:S06]  /*2aa70*/  LOP3.LUT R19, R29, 0x20, RZ, 0x3c, !PT ;  /* 0x000000201d137812 */ /* 0x000fcc00078e3cff */
[----:B------:R-:W0:Y:S01]  /*2aa80*/  LDSM.16.MT88.4 R16, [R19+UR6+0x23c00] ;  /* 0x023c00061310783b */ /* 0x000e220008004200 */
[----:B-1----:R-:W-:Y:S01]  /*2aa90*/  IMAD.MOV.U32 R8, RZ, RZ, R23 ;  /* 0x000000ffff087224 */ /* 0x002fe200078e0017 */
[----:B------:R-:W-:Y:S02]  /*2aaa0*/  MOV R9, R22 ;  /* 0x0000001600097202 */ /* 0x000fe40000000f00 */
[----:B------:R-:W-:Y:S01]  /*2aab0*/  MOV R23, R24 ;  /* 0x0000001800177202 */ /* 0x000fe20000000f00 */
[----:B------:R-:W-:Y:S01]  /*2aac0*/  IMAD.MOV.U32 R22, RZ, RZ, R25 ;  /* 0x000000ffff167224 */ /* 0x000fe200078e0019 */
[----:B------:R-:W4:Y:S04]  /*2aad0*/  LDL R24, [R1+0xc0] ;  /* 0x0000c00001187983 */ /* 0x000f280000100800 */
[----:B------:R-:W4:Y:S04]  /*2aae0*/  LDL R25, [R1+0xc4] ;  /* 0x0000c40001197983 */ /* 0x000f280000100800 */
[----:B0-----:R-:W-:Y:S04]  /*2aaf0*/  STL [R1+0x35a8], R16 ;  /* 0x0035a81001007387 */ /* 0x001fe80000100800 */
[----:B------:R-:W-:Y:S04]  /*2ab00*/  STL [R1+0x35a4], R17 ;  /* 0x0035a41101007387 */ /* 0x000fe80000100800 */
[----:B------:R0:W-:Y:S04]  /*2ab10*/  STL [R1+0x35a0], R18 ;  /* 0x0035a01201007387 */ /* 0x0001e80000100800 */
[----:B------:R1:W-:Y:S01]  /*2ab20*/  STL [R1+0x359c], R19 ;  /* 0x00359c1301007387 */ /* 0x0003e20000100800 */
[----:B0-----:R-:W-:Y:S01]  /*2ab30*/  IMAD.MOV.U32 R18, RZ, RZ, R20 ;  /* 0x000000ffff127224 */ /* 0x001fe200078e0014 */
[----:B-1----:R-:W-:-:S02]  /*2ab40*/  MOV R19, R21 ;  /* 0x0000001500137202 */ /* 0x002fc40000000f00 */
[----:B---3--:R-:W-:Y:S02]  /*2ab50*/  MOV R16, R12 ;  /* 0x0000000c00107202 */ /* 0x008fe40000000f00 */
[----:B------:R-:W-:Y:S01]  /*2ab60*/  MOV R17, R13 ;  /* 0x0000000d00117202 */ /* 0x000fe20000000f00 */
[----:B------:R-:W3:Y:S04]  /*2ab70*/  LDL.LU R12, [R1+0x36f4] ;  /* 0x0036f400010c7983 */ /* 0x000ee80000300800 */
        /* <DEDUP_REMOVED lines=9> */
[----:B------:R-:W-:-:S02]  /*2ac10*/  MOV R10, R2 ;  /* 0x00000002000a7202 */ /* 0x000fc40000000f00 */
[----:B------:R-:W-:Y:S02]  /*2ac20*/  MOV R11, R0 ;  /* 0x00000000000b7202 */ /* 0x000fe40000000f00 */
[----:B------:R-:W-:Y:S02]  /*2ac30*/  MOV R2, R26 ;  /* 0x0000001a00027202 */ /* 0x000fe40000000f00 */
[----:B------:R-:W-:Y:S01]  /*2ac40*/  MOV R0, R27 ;  /* 0x0000001b00007202 */ /* 0x000fe20000000f00 */
[----:B--2---:R0:W-:Y:S02]  /*2ac50*/  STL.64 [R1+0x36b8], R18 ;  /* 0x0036b81201007387 */ /* 0x0041e40000100a00 */
[----:B0-----:R-:W-:Y:S01]  /*2ac60*/  MOV R18, R13 ;  /* 0x0000000d00127202 */ /* 0x001fe20000000f00 */
[----:B---3--:R-:W-:Y:S02]  /*2ac70*/  IMAD.MOV.U32 R19, RZ, RZ, R12 ;  /* 0x000000ffff137224 */ /* 0x008fe400078e000c */
[----:B------:R-:W-:Y:S01]  /*2ac80*/  HMMA.16816.F32.BF16 R12, R4, R14, R8 ;  /* 0x0000000e040c723c */ /* 0x000fe20000041808 */
[----:B------:R-:W-:Y:S04]  /*2ac90*/  STL.64 [R1+0x36b0], R16 ;  /* 0x0036b01001007387 */ /* 0x000fe80000100a00 */
[----:B------:R-:W2:-:S14]  /*2aca0*/  LDL.LU.64 R10, [R1+0x36e0] ;  /* 0x0036e000010a7983 */ /* 0x000e9c0000300a00 */
[----:B------:R0:W-:Y:S01]  /*2acb0*/  STL [R1+0x6c], R15 ;  /* 0x00006c0f01007387 */ /* 0x0001e20000100800 */
[----:B------:R-:W-:Y:S02]  /*2acc0*/  MOV R26, R14 ;  /* 0x0000000e001a7202 */ /* 0x000fe40000000f00 */
[----:B------:R-:W-:Y:S02]  /*2acd0*/  MOV R28, R12 ;  /* 0x0000000c001c7202 */ /* 0x000fe40000000f00 */
[----:B------:R-:W-:Y:S01]  /*2ace0*/  MOV R27, R13 ;  /* 0x0000000d001b7202 */ /* 0x000fe20000000f00 */
[----:B0-----:R-:W2:Y:S04]  /*2acf0*/  LDL.LU.64 R14, [R1+0x36d8] ;  /* 0x0036d800010e7983 */ /* 0x001ea80000300a00 */
[----:B------:R-:W2:Y:S01]  /*2ad00*/  LDL.LU.64 R12, [R1+0x36d0] ;  /* 0x0036d000010c7983 */ /* 0x000ea20000300a00 */
[----:B------:R-:W-:-:S02]  /*2ad10*/  MOV R16, R21 ;  /* 0x0000001500107202 */ /* 0x000fc40000000f00 */
[----:B------:R-:W-:Y:S01]  /*2ad20*/  MOV R17, R20 ;  /* 0x0000001400117202 */ /* 0x000fe20000000f00 */
[----:B--2---:R-:W-:Y:S01]  /*2ad30*/  HMMA.16816.F32.BF16 R8, R4, R10, R12 ;  /* 0x0000000a0408723c */ /* 0x004fe2000004180c */
[----:B------:R-:W2:Y:S04]  /*2ad40*/  LDL.LU.64 R14, [R1+0x36c8] ;  /* 0x0036c800010e7983 */ /* 0x000ea80000300a00 */
[----:B------:R-:W2:Y:S04]  /*2ad50*/  LDL.LU.64 R12, [R1+0x36c0] ;  /* 0x0036c000010c7983 */ /* 0x000ea80000300a00 */
[----:B------:R-:W2:Y:S04]  /*2ad60*/  LDL.LU R4, [R1+0x70] ;  /* 0x0000700001047983 */ /* 0x000ea80000300800 */
[----:B------:R-:W2:Y:S04]  /*2ad70*/  LDL.LU R5, [R1+0x74] ;  /* 0x0000740001057983 */ /* 0x000ea80000300800 */
[----:B------:R-:W3:Y:S04]  /*2ad80*/  LDL.LU.64 R20, [R1+0xd0] ;  /* 0x0000d00001147983 */ /* 0x000ee80000300a00 */
[----:B------:R-:W-:Y:S04]  /*2ad90*/  STL [R1+0x363c], R8 ;  /* 0x00363c0801007387 */ /* 0x000fe80000100800 */
[----:B------:R0:W-:Y:S04]  /*2ada0*/  STL [R1+0x3638], R9 ;  /* 0x0036380901007387 */ /* 0x0001e80000100800 */
[----:B------:R-:W-:Y:S04]  /*2adb0*/  STL [R1+0x3634], R10 ;  /* 0x0036340a01007387 */ /* 0x000fe80000100800 */
[----:B------:R-:W-:Y:S04]  /*2adc0*/  STL [R1+0x3630], R11 ;  /* 0x0036300b01007387 */ /* 0x000fe80000100800 */
[----:B0-----:R-:W3:Y:S01]  /*2add0*/  LDL.LU.64 R8, [R1+0x90] ;  /* 0x0000900001087983 */ /* 0x001ee20000300a00 */
[----:B--2---:R-:W-:-:S15]  /*2ade0*/  HMMA.16816.F32.BF16 R16, R12, R4, R16 ;  /* 0x000000040c10723c */ /* 0x004fde0000041810 */
[----:B------:R-:W-:-:S04]  /*2adf0*/  NOP ;  /* 0x0000000000007918 */ /* 0x000fc80000000000 */
[----:B------:R-:W-:Y:S04]  /*2ae00*/  STL.64 [R1+0x20], R16 ;  /* 0x0000201001007387 */ /* 0x000fe80000100a00 */
[----:B------:R0:W-:Y:S04]  /*2ae10*/  STL.64 [R1+0x28], R18 ;  /* 0x0000281201007387 */ /* 0x0001e80000100a00 */
[----:B0-----:R-:W2:Y:S04]  /*2ae20*/  LDL.LU.64 R18, [R1+0x36b8] ;  /* 0x0036b80001127983 */ /* 0x001ea80000300a00 */
[----:B------:R-:W2:Y:S01]  /*2ae30*/  LDL.LU.64 R16, [R1+0x36b0] ;  /* 0x0036b00001107983 */ /* 0x000ea20000300a00 */
[----:B---3--:R-:W-:Y:S01]  /*2ae40*/  MOV R7, R8 ;  /* 0x0000000800077202 */ /* 0x008fe20000000f00 */
[----:B------:R-:W-:Y:S01]  /*2ae50*/  IMAD.MOV.U32 R6, RZ, RZ, R9 ;  /* 0x000000ffff067224 */ /* 0x000fe200078e0009 */
[----:B--2---:R-:W-:-:S15]  /*2ae60*/  HMMA.16816.F32.BF16 R16, R12, R8, R16 ;  /* 0x000000080c10723c */ /* 0x004fde0000041810 */
[----:B------:R-:W-:-:S04]  /*2ae70*/  NOP ;  /* 0x0000000000007918 */ /* 0x000fc80000000000 */
[----:B------:R-:W-:Y:S02]  /*2ae80*/  MOV R10, R18 ;  /* 0x00000012000a7202 */ /* 0x000fe40000000f00 */
[----:B------:R-:W-:Y:S02]  /*2ae90*/  MOV R11, R19 ;  /* 0x00000013000b7202 */ /* 0x000fe40000000f00 */
[----:B------:R-:W-:Y:S02]  /*2aea0*/  MOV R8, R16 ;  /* 0x0000001000087202 */ /* 0x000fe40000000f00 */
[----:B------:R-:W-:Y:S01]  /*2aeb0*/  MOV R9, R17 ;  /* 0x0000001100097202 */ /* 0x000fe20000000f00 */
[----:B------:R-:W4:Y:S04]  /*2aec0*/  LDL.LU.64 R18, [R1+0x36a8] ;  /* 0x0036a80001127983 */ /* 0x000f280000300a00 */
[----:B------:R-:W4:Y:S04]  /*2aed0*/  LDL.LU.64 R16, [R1+0x36a0] ;  /* 0x0036a00001107983 */ /* 0x000f280000300a00 */
[----:B------:R0:W-:Y:S04]  /*2aee0*/  STL.64 [R1+0x3648], R10 ;  /* 0x0036480a01007387 */ /* 0x0001e80000100a00 */
[----:B------:R1:W-:Y:S01]  /*2aef0*/  STL.64 [R1+0x3640], R8 ;  /* 0x0036400801007387 */ /* 0x0003e20000100a00 */
[----:B0-----:R-:W-:Y:S01]  /*2af00*/  MOV R10, R26 ;  /* 0x0000001a000a7202 */ /* 0x001fe20000000f00 */
[----:B-1----:R-:W-:Y:S01]  /*2af10*/  IMAD.MOV.U32 R8, RZ, RZ, R28 ;  /* 0x000000ffff087224 */ /* 0x002fe200078e001c */
[----:B------:R-:W-:Y:S01]  /*2af20*/  MOV R9, R27 ;  /* 0x0000001b00097202 */ /* 0x000fe20000000f00 */
[----:B------:R-:W2:Y:S04]  /*2af30*/  LDL.LU R28, [R1+0x369c] ;  /* 0x00369c00011c7983 */ /* 0x000ea80000300800 */
[----:B------:R-:W3:Y:S04]  /*2af40*/  LDL.LU R27, [R1+0x3698] ;  /* 0x00369800011b7983 */ /* 0x000ee80000300800 */
[----:B------:R-:W2:Y:S04]  /*2af50*/  LDL.LU R26, [R1+0x3694] ;  /* 0x00369400011a7983 */ /* 0x000ea80000300800 */
[----:B------:R-:W2:Y:S04]  /*2af60*/  LDL.LU R11, [R1+0x6c] ;  /* 0x00006c00010b7983 */ /* 0x000ea80000300800 */
[----:B--2---:R-:W-:Y:S04]  /*2af70*/  STL.64 [R1+0x3658], R10 ;  /* 0x0036580a01007387 */ /* 0x004fe80000100a00 */
[----:B------:R0:W-:Y:S02]  /*2af80*/  STL.64 [R1+0x3650], R8 ;  /* 0x0036500801007387 */ /* 0x0001e40000100a00 */
[----:B0-----:R-:W-:-:S02]  /*2af90*/  MOV R8, R7 ;  /* 0x0000000700087202 */ /* 0x001fc40000000f00 */
[----:B------:R-:W-:Y:S02]  /*2afa0*/  MOV R9, R6 ;  /* 0x0000000600097202 */ /* 0x000fe40000000f00 */
[----:B------:R-:W-:-:S03]  /*2afb0*/  MOV R10, R26 ;  /* 0x0000001a000a7202 */ /* 0x000fc60000000f00 */
[----:B------:R3:W-:Y:S02]  /*2afc0*/  STL.64 [R1+0x3668], R8 ;  /* 0x0036680801007387 */ /* 0x0007e40000100a00 */
[----:B---3--:R-:W-:Y:S02]  /*2afd0*/  MOV R9, R27 ;  /* 0x0000001b00097202 */ /* 0x008fe40000000f00 */
[----:B----4-:R-:W-:Y:S01]  /*2afe0*/  HMMA.16816.F32.BF16 R24, R12, R24, R16 ;  /* 0x000000180c18723c */ /* 0x010fe20000041810 */
[----:B------:R-:W-:Y:S01]  /*2aff0*/  IMAD.MOV.U32 R8, RZ, RZ, R28 ;  /* 0x000000ffff087224 */ /* 0x000fe200078e001c */
[----:B------:R-:W-:Y:S01]  /*2b000*/  MOV R11, R3 ;  /* 0x00000003000b7202 */ /* 0x000fe20000000f00 */
[----:B------:R-:W2:-:S15]  /*2b010*/  LDL.LU R28, [R1+0x3690] ;  /* 0x00369000011c7983 */ /* 0x000e9e0000300800 */
[----:B------:R-:W-:Y:S01]  /*2b020*/  NOP ;  /* 0x0000000000007918 */ /* 0x000fe20000000000 */
[----:B------:R-:W-:Y:S01]  /*2b030*/  MOV R16, R26 ;  /* 0x0000001a00107202 */ /* 0x000fe20000000f00 */
[----:B------:R0:W-:Y:S01]  /*2b040*/  STL.64 [R1+0x40], R24 ;  /* 0x0000401801007387 */ /* 0x0001e20000100a00 */
[----:B------:R-:W-:-:S03]  /*2b050*/  IMAD.MOV.U32 R3, RZ, RZ, R27 ;  /* 0x000000ffff037224 */ /* 0x000fc600078e001b */
[----:B------:R-:W3:Y:S04]  /*2b060*/  LDL.LU.64 R26, [R1+0x3688] ;  /* 0x00368800011a7983 */ /* 0x000ee80000300a00 */
[----:B0-----:R-:W3:Y:S04]  /*2b070*/  LDL.LU.64 R24, [R1+0x3680] ;  /* 0x0036800001187983 */ /* 0x001ee80000300a00 */
[----:B------:R0:W-:Y:S01]  /*2b080*/  STL [R1+0x3660], R16 ;  /* 0x0036601001007387 */ /* 0x0001e20000100800 */
[----:B------:R-:W-:Y:S02]  /*2b090*/  MOV R17, R22 ;  /* 0x0000001600117202 */ /* 0x000fe40000000f00 */
[----:B------:R-:W-:-:S02]  /*2b0a0*/  MOV R18, R2 ;  /* 0x0000000200127202 */ /* 0x000fc40000000f00 */
[----:B------:R-:W-:Y:S01]  /*2b0b0*/  MOV R19, R0 ;  /* 0x0000000000137202 */ /* 0x000fe20000000f00 */
[----:B------:R-:W-:Y:S01]  /*2b0c0*/  IMAD.MOV.U32 R2, RZ, RZ, R20 ;  /* 0x000000ffff027224 */ /* 0x000fe200078e0014 */
[----:B------:R-:W-:Y:S02]  /*2b0d0*/  MOV R0, R21 ;  /* 0x0000001500007202 */ /* 0x000fe40000000f00 */
[----:B0-----:R-:W-:Y:S02]  /*2b0e0*/  MOV R16, R23 ;  /* 0x0000001700107202 */ /* 0x001fe40000000f00 */
[----:B------:R-:W4:Y:S01]  /*2b0f0*/  LDL.LU.64 R22, [R1+0x3678] ;  /* 0x0036780001167983 */ /* 0x000f220000300a00 */
[----:B---3--:R-:W-:Y:S03]  /*2b100*/  HMMA.16816.F32.BF16 R24, R12, R20, R24 ;  /* 0x000000140c18723c */ /* 0x008fe60000041818 */
[----:B------:R-:W4:Y:S04]  /*2b110*/  LDL.LU.64 R20, [R1+0x3670] ;  /* 0x0036700001147983 */ /* 0x000f280000300a00 */
[----:B------:R-:W0:-:S12]  /*2b120*/  LDSM.16.MT88.4 R12, [R29+UR6+0x24000] ;  /* 0x024000061d0c783b */ /* 0x000e180008004200 */
[----:B------:R-:W-:Y:S04]  /*2b130*/  STL [R1+0x35d8], R26 ;  /* 0x0035d81a01007387 */ /* 0x000fe80000100800 */
[----:B------:R-:W-:Y:S04]  /*2b140*/  STL [R1+0x35d4], R27 ;  /* 0x0035d41b01007387 */ /* 0x000fe80000100800 */
[----:B0-----:R-:W-:Y:S01]  /*2b150*/  STL [R1+0x3540], R15 ;  /* 0x0035400f01007387 */ /* 0x001fe20000100800 */
[----:B----4-:R-:W-:Y:S03]  /*2b160*/  HMMA.16816.F32.BF16 R4, R20, R4, R8 ;  /* 0x000000041404723c */ /* 0x010fe60000041808 */
[----:B--2---:R-:W-:-:S15]  /*2b170*/  LDSM.16.M88.4 R8, [R28+UR6+0x8200] ;  /* 0x008200061c08783b */ /* 0x004fde0008000200 */
[----:B------:R-:W-:Y:S01]  /*2b180*/  NOP ;  /* 0x0000000000007918 */ /* 0x000fe20000000000 */
[----:B------:R-:W-:Y:S04]  /*2b190*/  STL.64 [R1], R4 ;  /* 0x0000000401007387 */ /* 0x000fe80000100a00 */
[----:B------:R-:W-:Y:S04]  /*2b1a0*/  STL.64 [R1+0x8], R6 ;  /* 0x0000080601007387 */ /* 0x000fe80000100a00 */
[----:B------:R-:W0:Y:S04]  /*2b1b0*/  LDSM.16.M88.4 R4, [R28+UR6+0x200] ;  /* 0x000200061c04783b */ /* 0x000e280008000200 */
[----:B------:R-:W-:Y:S04]  /*2b1c0*/  STL [R1+0x35f8], R14 ;  /* 0x0035f80e01007387 */ /* 0x000fe80000100800 */
[----:B------:R1:W-:Y:S04]  /*2b1d0*/  STL.64 [R1+0x35f0], R12 ;  /* 0x0035f00c01007387 */ /* 0x0003e80000100a00 */
[----:B-1----:R-:W2:Y:S04]  /*2b1e0*/  LDL.LU.64 R12, [R1+0xc0] ;  /* 0x0000c000010c7983 */ /* 0x002ea80000300a00 */
[----:B------:R-:W3:Y:S04]  /*2b1f0*/  LDL.LU.64 R14, [R1+0xc8] ;  /* 0x0000c800010e7983 */ /* 0x000ee80000300a00 */
[----:B0-----:R-:W-:Y:S04]  /*2b200*/  STL.64 [R1+0x80], R4 ;  /* 0x0000800401007387 */ /* 0x001fe80000100a00 */
[----:B------:R-:W-:Y:S04]  /*2b210*/  STL.64 [R1+0x88], R6 ;  /* 0x0000880601007387 */ /* 0x000fe80000100a00 */
[----:B------:R-:W-:Y:S04]  /*2b220*/  STL.64 [R1+0xa0], R8 ;  /* 0x0000a00801007387 */ /* 0x000fe80000100a00 */
[----:B------:R-:W-:Y:S04]  /*2b230*/  STL.64 [R1+0xa8], R10 ;  /* 0x0000a80a01007387 */ /* 0x000fe80000100a00 */
[----:B------:R-:W0:Y:S04]  /*2b240*/  LDSM.16.M88.4 R8, [R28+UR6+0x10200] ;  /* 0x010200061c08783b */ /* 0x000e280008000200 */
[----:B0-----:R-:W-:Y:S04]  /*2b250*/  STL.64 [R1+0xe0], R8 ;  /* 0x0000e00801007387 */ /* 0x001fe80000100a00 */
[----:B------:R-:W-:Y:S04]  /*2b260*/  STL.64 [R1+0xe8], R10 ;  /* 0x0000e80a01007387 */ /* 0x000fe80000100a00 */
[----:B------:R-:W0:Y:S04]  /*2b270*/  LDSM.16.M88.4 R8, [R28+UR6+0x18200] ;  /* 0x018200061c08783b */ /* 0x000e280008000200 */
[----:B0-----:R0:W-:Y:S04]  /*2b280*/  STL.64 [R1+0xf0], R8 ;  /* 0x0000f00801007387 */ /* 0x0011e80000100a00 */
[----:B------:R-:W-:Y:S04]  /*2b290*/  STL.64 [R1+0xf8], R10 ;  /* 0x0000f80a01007387 */ /* 0x000fe80000100a00 */
[----:B0-----:R-:W4:Y:S01]  /*2b2a0*/  LDL.LU.64 R8, [R1+0x3668] ;  /* 0x0036680001087983 */ /* 0x001f220000300a00 */
[----:B------:R-:W-:-:S06]  /*2b2b0*/  LOP3.LUT R7, R29, 0x20, RZ, 0x3c, !PT ;  /* 0x000000201d077812 */ /* 0x000fcc00078e3cff */
[----:B------:R-:W0:Y:S04]  /*2b2c0*/  LDSM.16.MT88.4 R4, [R7+UR6+0x24000] ;  /* 0x024000060704783b */ /* 0x000e280008004200 */
[----:B------:R-:W-:Y:S04]  /*2b2d0*/  STL [R1+0x33f4], R28 ;  /* 0x0033f41c01007387 */ /* 0x000fe80000100800 */
[----:B------:R-:W-:Y:S04]  /*2b2e0*/  STL [R1+0x3598], R29 ;  /* 0x0035981d01007387 */ /* 0x000fe80000100800 */
[----:B0-----:R-:W-:Y:S04]  /*2b2f0*/  STL.64 [R1+0x3510], R6 ;  /* 0x0035100601007387 */ /* 0x001fe80000100a00 */
[----:B------:R0:W-:Y:S02]  /*2b300*/  STL.64 [R1+0x3508], R4 ;  /* 0x0035080401007387 */ /* 0x0001e40000100a00 */
[----:B0-----:R-:W-:-:S02]  /*2b310*/  MOV R4, R2 ;  /* 0x0000000200047202 */ /* 0x001fc40000000f00 */
[----:B------:R-:W-:Y:S01]  /*2b320*/  MOV R5, R0 ;  /* 0x0000000000057202 */ /* 0x000fe20000000f00 */
[----:B----4-:R-:W-:Y:S01]  /*2b330*/  HMMA.16816.F32.BF16 R8, R20, R8, R16 ;  /* 0x000000081408723c */ /* 0x010fe20000041810 */
[----:B------:R-:W4:-:S15]  /*2b340*/  LDL.LU R16, [R1+0x3660] ;  /* 0x0036600001107983 */ /* 0x000f1e0000300800 */
[----:B------:R-:W-:-:S03]  /*2b350*/  NOP ;  /* 0x0000000000007918 */ /* 0x000fc60000000000 */
[----:B------:R-:W-:Y:S01]  /*2b360*/  MOV R2, R10 ;  /* 0x0000000a00027202 */ /* 0x000fe20000000f00 */
[----:B------:R0:W-:Y:S01]  /*2b370*/  STL.64 [R1+0x50], R8 ;  /* 0x0000500801007387 */ /* 0x0001e20000100a00 */
[----:B------:R-:W-:-:S03]  /*2b380*/  IMAD.MOV.U32 R0, RZ, RZ, R11 ;  /* 0x000000ffff007224 */ /* 0x000fc600078e000b */
[----:B------:R-:W2:Y:S04]  /*2b390*/  LDL.LU.64 R10, [R1+0x3658] ;  /* 0x00365800010a7983 */ /* 0x000ea80000300a00 */
[----:B0-----:R-:W2:Y:S04]  /*2b3a0*/  LDL.LU.64 R8, [R1+0x3650] ;  /* 0x0036500001087983 */ /* 0x001ea80000300a00 */
[----:B------:R-:W-:Y:S04]  /*2b3b0*/  STL [R1+0x35b0], R0 ;  /* 0x0035b00001007387 */ /* 0x000fe80000100800 */
[----:B------:R-:W-:Y:S01]  /*2b3c0*/  STL [R1+0x35ac], R2 ;  /* 0x0035ac0201007387 */ /* 0x000fe20000100800 */
[----:B--2---:R-:W-:-:S15]  /*2b3d0*/  HMMA.16816.F32.BF16 R8, R20, R12, R8 ;  /* 0x0000000c1408723c */ /* 0x004fde0000041808 */
[----:B------:R-:W-:-:S04]  /*2b3e0*/  NOP ;  /* 0x0000000000007918 */ /* 0x000fc80000000000 */
[----:B------:R-:W-:Y:S02]  /*2b3f0*/  MOV R19, R10 ;  /* 0x0000000a00137202 */ /* 0x000fe40000000f00 */
[----:B------:R-:W-:Y:S02]  /*2b400*/  MOV R29, R11 ;  /* 0x0000000b001d7202 */ /* 0x000fe40000000f00 */
[----:B------:R-:W-:Y:S02]  /*2b410*/  MOV R17, R8 ;  /* 0x0000000800117202 */ /* 0x000fe40000000f00 */
[----:B------:R-:W-:Y:S01]  /*2b420*/  MOV R18, R9 ;  /* 0x0000000900127202 */ /* 0x000fe20000000f00 */
[----:B------:R-:W2:Y:S04]  /*2b430*/  LDL.LU.64 R10, [R1+0x3648] ;  /* 0x00364800010a7983 */ /* 0x000ea80000300a00 */
[----:B------:R-:W2:Y:S04]  /*2b440*/  LDL.LU.64 R8, [R1+0x3640] ;  /* 0x0036400001087983 */ /* 0x000ea80000300a00 */
[----:B---3--:R0:W-:Y:S01]  /*2b450*/  STL.64 [R1+0x3600], R14 ;  /* 0x0036000e01007387 */ /* 0x0081e20000100a00 */
[----:B--2---:R-:W-:Y:S01]  /*2b460*/  IMAD.MOV.U32 R12, RZ, RZ, R8 ;  /* 0x000000ffff0c7224 */ /* 0x004fe200078e0008 */
[----:B------:R-:W-:-:S02]  /*2b470*/  MOV R13, R9 ;  /* 0x00000009000d7202 */ /* 0x000fc40000000f00 */
[----:B------:R-:W2:Y:S04]  /*2b480*/  LDL.LU R8, [R1+0x363c] ;  /* 0x00363c0001087983 */ /* 0x000ea80000300800 */
[----:B------:R-:W2:Y:S01]  /*2b490*/  LDL.LU R9, [R1+0x3638] ;  /* 0x0036380001097983 */ /* 0x000ea20000300800 */
[----:B0-----:R-:W-:Y:S02]  /*2b4a0*/  MOV R14, R10 ;  /* 0x0000000a000e7202 */ /* 0x001fe40000000f00 */
[----:B------:R-:W-:Y:S01]  /*2b4b0*/  MOV R15, R11 ;  /* 0x0000000b000f7202 */ /* 0x000fe20000000f00 */
[----:B------:R-:W2:Y:S04]  /*2b4c0*/  LDL.LU R10, [R1+0x3634] ;  /* 0x00363400010a7983 */ /* 0x000ea80000300800 */
[----:B------:R-:W2:Y:S04]  /*2b4d0*/  LDL.LU R11, [R1+0x3630] ;  /* 0x00363000010b7983 */ /* 0x000ea80000300800 */
[----:B------:R-:W-:Y:S04]  /*2b4e0*/  STL.64 [R1+0x3610], R14 ;  /* 0x0036100e01007387 */ /* 0x000fe80000100a00 */
[----:B------:R0:W-:Y:S04]  /*2b4f0*/  STL.64 [R1+0x3608], R12 ;  /* 0x0036080c01007387 */ /* 0x0001e80000100a00 */
[----:B0-----:R-:W3:Y:S04]  /*2b500*/  LDL.LU R12, [R1+0x20] ;  /* 0x00002000010c7983 */ /* 0x001ee80000300800 */
[----:B------:R-:W3:Y:S04]  /*2b510*/  LDL.LU R13, [R1+0x24] ;  /* 0x00002400010d7983 */ /* 0x000ee80000300800 */
[----:B------:R-:W3:Y:S04]  /*2b520*/  LDL.LU R14, [R1+0x28] ;  /* 0x00002800010e7983 */ /* 0x000ee80000300800 */
[----:B------:R-:W3:Y:S04]  /*2b530*/  LDL.LU R15, [R1+0x2c] ;  /* 0x00002c00010f7983 */ /* 0x000ee80000300800 */
[----:B------:R-:W-:Y:S04]  /*2b540*/  STL [R1+0x35d0], R29 ;  /* 0x0035d01d01007387 */ /* 0x000fe80000100800 */
[----:B------:R-:W-:Y:S04]  /*2b550*/  STL [R1+0x35bc], R19 ;  /* 0x0035bc1301007387 */ /* 0x000fe80000100800 */
[----:B------:R-:W-:Y:S04]  /*2b560*/  STL [R1+0x35b8], R17 ;  /* 0x0035b81101007387 */ /* 0x000fe80000100800 */
[----:B------:R-:W-:Y:S01]  /*2b570*/  STL [R1+0x35b4], R18 ;  /* 0x0035b41201007387 */ /* 0x000fe20000100800 */
[----:B--2---:R-:W-:Y:S03]  /*2b580*/  HMMA.16816.F32.BF16 R20, R20, R4, R8 ;  /* 0x000000041414723c */ /* 0x004fe60000041808 */
[----:B------:R-:W3:Y:S04]  /*2b590*/  LDL.LU.64 R10, [R1+0x3628] ;  /* 0x00362800010a7983 */ /* 0x000ee80000300a00 */
[----:B------:R-:W3:-:S12]  /*2b5a0*/  LDL.LU.64 R8, [R1+0x3620] ;  /* 0x0036200001087983 */ /* 0x000ed80000300a00 */
[----:B------:R-:W-:Y:S02]  /*2b5b0*/  MOV R7, R22 ;  /* 0x0000001600077202 */ /* 0x000fe40000000f00 */
[----:B------:R-:W-:Y:S02]  /*2b5c0*/  MOV R6, R23 ;  /* 0x0000001700067202 */ /* 0x000fe40000000f00 */
[----:B------:R-:W2:Y:S01]  /*2b5d0*/  LDL.LU.64 R22, [R1+0x98] ;  /* 0x0000980001167983 */ /* 0x000ea20000300a00 */
[----:B------:R-:W-:Y:S01]  /*2b5e0*/  MOV R26, R20 ;  /* 0x00000014001a7202 */ /* 0x000fe20000000f00 */
[----:B------:R-:W-:Y:S02]  /*2b5f0*/  IMAD.MOV.U32 R27, RZ, RZ, R21 ;  /* 0x000000ffff1b7224 */ /* 0x000fe400078e0015 */
[----:B--2---:R0:W-:Y:S04]  /*2b600*/  STL.64 [R1+0x3618], R22 ;  /* 0x0036181601007387 */ /* 0x0041e80000100a00 */
[----:B0-----:R-:W3:Y:S04]  /*2b610*/  LDL.LU.64 R22, [R1+0x78] ;  /* 0x0000780001167983 */ /* 0x001ee80000300a00 */
[----:B------:R-:W-:Y:S04]  /*2b620*/  STL.64 [R1+0x35e8], R26 ;  /* 0x0035e81a01007387 */ /* 0x000fe80000100a00 */
[----:B------:R0:W-:Y:S04]  /*2b630*/  STL.64 [R1+0x35e0], R24 ;  /* 0x0035e01801007387 */ /* 0x0001e80000100a00 */
[----:B0-----:R-:W2:Y:S04]  /*2b640*/  LDL.LU R24, [R1+0x40] ;  /* 0x0000400001187983 */ /* 0x001ea80000300800 */
[----:B------:R-:W2:Y:S04]  /*2b650*/  LDL.LU R25, [R1+0x44] ;  /* 0x0000440001197983 */ /* 0x000ea80000300800 */
[----:B------:R-:W2:Y:S01]  /*2b660*/  LDL.LU.64 R4, [R1+0xf0] ;  /* 0x0000f00001047983 */ /* 0x000ea20000300a00 */
[----:B----4-:R-:W-:Y:S01]  /*2b670*/  MOV R26, R16 ;  /* 0x00000010001a7202 */ /* 0x010fe20000000f00 */
[----:B---3--:R-:W-:Y:S01]  /*2b680*/  HMMA.16816.F32.BF16 R12, R8, R22, R12 ;  /* 0x00000016080c723c */ /* 0x008fe2000004180c */
[----:B------:R-:W-:Y:S01]  /*2b690*/  IMAD.MOV.U32 R19, RZ, RZ, R22 ;  /* 0x000000ffff137224 */ /* 0x000fe200078e0016 */
[----:B------:R-:W-:Y:S01]  /*2b6a0*/  MOV R17, R23 ;  /* 0x0000001700117202 */ /* 0x000fe20000000f00 */
[----:B--2---:R-:W-:Y:S04]  /*2b6b0*/  STL.64 [R1+0x3590], R4 ;  /* 0x0035900401007387 */ /* 0x004fe80000100a00 */
[----:B------:R-:W2:-:S12]  /*2b6c0*/  LDL.LU.64 R22, [R1+0x3618] ;  /* 0x0036180001167983 */ /* 0x000e980000300a00 */
[----:B------:R-:W-:Y:S01]  /*2b6d0*/  IMAD.MOV.U32 R16, RZ, RZ, R15 ;  /* 0x000000ffff107224 */ /* 0x000fe200078e000f */
[----:B------:R-:W-:Y:S02]  /*2b6e0*/  MOV R2, R14 ;  /* 0x0000000e00027202 */ /* 0x000fe40000000f00 */
[----:B------:R-:W-:Y:S02]  /*2b6f0*/  MOV R18, R12 ;  /* 0x0000000c00127202 */ /* 0x000fe40000000f00 */
[----:B------:R-:W-:Y:S01]  /*2b700*/  MOV R0, R13 ;  /* 0x0000000d00007202 */ /* 0x000fe20000000f00 */
[----:B------:R-:W2:Y:S04]  /*2b710*/  LDL.LU.64 R14, [R1+0x3610] ;  /* 0x00361000010e7983 */ /* 0x000ea80000300a00 */
[----:B------:R-:W2:Y:S04]  /*2b720*/  LDL.LU.64 R12, [R1+0x3608] ;  /* 0x00360800010c7983 */ /* 0x000ea80000300a00 */
[----:B------:R0:W-:Y:S04]  /*2b730*/  STL.64 [R1+0x35c8], R18 ;  /* 0x0035c81201007387 */ /* 0x0001e80000100a00 */
[----:B------:R1:W-:Y:S04]  /*2b740*/  STL.64 [R1+0x35c0], R16 ;  /* 0x0035c01001007387 */ /* 0x0003e80000100a00 */
[----:B0-----:R-:W3:Y:S01]  /*2b750*/  LDL.LU.64 R18, [R1+0xd8] ;  /* 0x0000d80001127983 */ /* 0x001ee20000300a00 */
[----:B--2---:R-:W-:-:S15]  /*2b760*/  HMMA.16816.F32.BF16 R12, R8, R22, R12 ;  /* 0x00000016080c723c */ /* 0x004fde000004180c */
[----:B------:R-:W-:-:S04]  /*2b770*/  NOP ;  /* 0x0000000000007918 */ /* 0x000fc80000000000 */
[----:B------:R-:W-:Y:S01]  /*2b780*/  IMAD.MOV.U32 R21, RZ, RZ, R14 ;  /* 0x000000ffff157224 */ /* 0x000fe200078e000e */
[----:B------:R-:W-:Y:S02]  /*2b790*/  MOV R20, R15 ;  /* 0x0000000f00147202 */ /* 0x000fe40000000f00 */
[----:B------:R-:W2:Y:S01]  /*2b7a0*/  LDL.LU.64 R14, [R1+0x3600] ;  /* 0x00360000010e7983 */ /* 0x000ea20000300a00 */
[----:B------:R-:W-:Y:S02]  /*2b7b0*/  MOV R27, R3 ;  /* 0x00000003001b7202 */ /* 0x000fe40000000f00 */
[----:B-1----:R-:W-:Y:S02]  /*2b7c0*/  MOV R16, R22 ;  /* 0x0000001600107202 */ /* 0x002fe40000000f00 */
[----:B------:R-:W-:Y:S02]  /*2b7d0*/  MOV R3, R23 ;  /* 0x0000001700037202 */ /* 0x000fe40000000f00 */
[----:B------:R-:W-:-:S02]  /*2b7e0*/  MOV R23, R12 ;  /* 0x0000000c00177202 */ /* 0x000fc40000000f00 */
[----:B------:R-:W-:Y:S01]  /*2b7f0*/  MOV R22, R13 ;  /* 0x0000000d00167202 */ /* 0x000fe20000000f00 */
[----:B--2---:R-:W-:Y:S01]  /*2b800*/  HMMA.16816.F32.BF16 R24, R8, R14, R24 ;  /* 0x0000000e0818723c */ /* 0x004fe20000041818 */
[----:B------:R-:W-:Y:S02]  /*2b810*/  MOV R29, R14 ;  /* 0x0000000e001d7202 */ /* 0x000fe40000000f00 */
[----:B------:R-:W2:Y:S04]  /*2b820*/  LDL.LU R14, [R1+0x35f8] ;  /* 0x0035f800010e7983 */ /* 0x000ea80000300800 */
[----:B------:R-:W4:-:S12]  /*2b830*/  LDL.LU.64 R12, [R1+0x35f0] ;  /* 0x0035f000010c7983 */ /* 0x000f180000300a00 */
[----:B------:R-:W-:Y:S04]  /*2b840*/  STL [R1+0x44], R25 ;  /* 0x0000441901007387 */ /* 0x000fe80000100800 */
[----:B------:R0:W-:Y:S01]  /*2b850*/  STL [R1+0x48], R26 ;  /* 0x0000481a01007387 */ /* 0x0001e20000100800 */
[----:B------:R-:W-:-:S03]  /*2b860*/  IMAD.MOV.U32 R28, RZ, RZ, R27 ;  /* 0x000000ffff1c7224 */ /* 0x000fc600078e001b */
[----:B0-----:R-:W3:Y:S01]  /*2b870*/  LDL.LU.64 R26, [R1+0x35e8] ;  /* 0x0035e800011a7983 */ /* 0x001ee20000300a00 */
[----:B------:R-:W-:Y:S02]  /*2b880*/  MOV R17, R15 ;  /* 0x0000000f00117202 */ /* 0x000fe40000000f00 */
[----:B------:R-:W-:Y:S02]  /*2b890*/  MOV R15, R24 ;  /* 0x00000018000f7202 */ /* 0x000fe40000000f00 */
[----:B------:R-:W3:Y:S04]  /*2b8a0*/  LDL.LU.64 R24, [R1+0x35e0] ;  /* 0x0035e00001187983 */ /* 0x000ee80000300a00 */
[----:B--2---:R-:W-:Y:S04]  /*2b8b0*/  STL.64 [R1+0x3550], R14 ;  /* 0x0035500e01007387 */ /* 0x004fe80000100a00 */
[----:B----4-:R3:W-:Y:S02]  /*2b8c0*/  STL.64 [R1+0x3548], R12 ;  /* 0x0035480c01007387 */ /* 0x0107e40000100a00 */
[----:B---3--:R-:W-:-:S02]  /*2b8d0*/  MOV R12, R26 ;  /* 0x0000001a000c7202 */ /* 0x008fc40000000f00 */
[----:B------:R-:W-:Y:S01]  /*2b8e0*/  MOV R13, R27 ;  /* 0x0000001b000d7202 */ /* 0x000fe20000000f00 */
[----:B------:R-:W2:Y:S04]  /*2b8f0*/  LDL.LU R26, [R1+0x35d8] ;  /* 0x0035d800011a7983 */ /* 0x000ea80000300800 */
[----:B------:R-:W2:Y:S01]  /*2b900*/  LDL.LU R27, [R1+0x35d4] ;  /* 0x0035d400011b7983 */ /* 0x000ea20000300800 */
[----:B------:R-:W-:Y:S02]  /*2b910*/  MOV R14, R7 ;  /* 0x00000007000e7202 */ /* 0x000fe40000000f00 */
[----:B------:R-:W-:Y:S01]  /*2b920*/  MOV R15, R6 ;  /* 0x00000006000f7202 */ /* 0x000fe20000000f00 */
[----:B------:R-:W3:Y:S04]  /*2b930*/  LDL.LU R4, [R1] ;  /* 0x0000000001047983 */ /* 0x000ee80000300800 */
[----:B------:R-:W3:Y:S04]  /*2b940*/  LDL.LU R5, [R1+0x4] ;  /* 0x0000040001057983 */ /* 0x000ee80000300800 */
[----:B------:R-:W3:Y:S04]  /*2b950*/  LDL.LU R6, [R1+0x8] ;  /* 0x0000080001067983 */ /* 0x000ee80000300800 */
[----:B------:R-:W3:Y:S04]  /*2b960*/  LDL.LU R7, [R1+0xc] ;  /* 0x00000c0001077983 */ /* 0x000ee80000300800 */
[----:B------:R0:W-:Y:S04]  /*2b970*/  STL.64 [R1+0x3560], R14 ;  /* 0x0035600e01007387 */ /* 0x0001e80000100a00 */
[----:B------:R1:W-:Y:S01]  /*2b980*/  STL.64 [R1+0x3558], R12 ;  /* 0x0035580c01007387 */ /* 0x0003e20000100a00 */
[----:B0-----:R-:W-:Y:S01]  /*2b990*/  IMAD.MOV.U32 R14, RZ, RZ, R29 ;  /* 0x000000ffff0e7224 */ /* 0x001fe200078e001d */
[----:B------:R-:W-:-:S02]  /*2b9a0*/  MOV R15, R17 ;  /* 0x00000011000f7202 */ /* 0x000fc40000000f00 */
[----:B------:R-:W4:Y:S01]  /*2b9b0*/  LDL.LU R29, [R1+0x35d0] ;  /* 0x0035d000011d7983 */ /* 0x000f220000300800 */
[----:B-1----:R-:W-:-:S03]  /*2b9c0*/  MOV R12, R18 ;  /* 0x00000012000c7202 */ /* 0x002fc60000000f00 */
[----:B------:R0:W-:Y:S02]  /*2b9d0*/  STL.64 [R1+0x3578], R14 ;  /* 0x0035780e01007387 */ /* 0x0001e40000100a00 */
[----:B0-----:R-:W-:Y:S01]  /*2b9e0*/  MOV R15, R3 ;  /* 0x00000003000f7202 */ /* 0x001fe20000000f00 */
[----:B------:R-:W-:Y:S01]  /*2b9f0*/  IMAD.MOV.U32 R3, RZ, RZ, R19 ;  /* 0x000000ffff037224 */ /* 0x000fe200078e0013 */
[----:B------:R-:W-:Y:S01]  /*2ba00*/  MOV R14, R16 ;  /* 0x00000010000e7202 */ /* 0x000fe20000000f00 */
[----:B--2---:R-:W-:Y:S01]  /*2ba10*/  HMMA.16816.F32.BF16 R24, R8, R18, R24 ;  /* 0x000000120818723c */ /* 0x004fe20000041818 */
[----:B------:R-:W2:Y:S04]  /*2ba20*/  LDL.LU.64 R18, [R1+0x35c8] ;  /* 0x0035c80001127983 */ /* 0x000ea80000300a00 */
[----:B------:R-:W3:Y:S01]  /*2ba30*/  LDL.LU.64 R16, [R1+0x35c0] ;  /* 0x0035c00001107983 */ /* 0x000ee20000300a00 */
[----:B--2---:R-:W-:-:S02]  /*2ba40*/  MOV R10, R19 ;  /* 0x00000013000a7202 */ /* 0x004fc40000000f00 */
[----:B---3--:R-:W-:Y:S01]  /*2ba50*/  MOV R11, R17 ;  /* 0x00000011000b7202 */ /* 0x008fe20000000f00 */
[----:B------:R-:W2:Y:S04]  /*2ba60*/  LDL.LU R19, [R1+0x35bc] ;  /* 0x0035bc0001137983 */ /* 0x000ea80000300800 */
[----:B------:R-:W3:Y:S06]  /*2ba70*/  LDL.LU R17, [R1+0x35b8] ;  /* 0x0035b80001117983 */ /* 0x000eec0000300800 */
[----:B------:R-:W-:Y:S04]  /*2ba80*/  STL.64 [R1+0x3520], R26 ;  /* 0x0035201a01007387 */ /* 0x000fe80000100a00 */
[----:B------:R0:W-:Y:S04]  /*2ba90*/  STL.64 [R1+0x3518], R24 ;  /* 0x0035181801007387 */ /* 0x0001e80000100a00 */
[----:B0-----:R-:W2:Y:S04]  /*2baa0*/  LDL R24, [R1+0xa0] ;  /* 0x0000a00001187983 */ /* 0x001ea80000100800 */
[----:B------:R-:W2:Y:S01]  /*2bab0*/  LDL R25, [R1+0xa4] ;  /* 0x0000a40001197983 */ /* 0x000ea20000100800 */
[----:B------:R-:W-:Y:S01]  /*2bac0*/  IMAD.MOV.U32 R26, RZ, RZ, R2 ;  /* 0x000000ffff1a7224 */ /* 0x000fe200078e0002 */
[----:B------:R-:W-:-:S02]  /*2bad0*/  MOV R27, R16 ;  /* 0x00000010001b7202 */ /* 0x000fc40000000f00 */
[----:B--2---:R0:W-:Y:S02]  /*2bae0*/  STL.64 [R1+0x3538], R24 ;  /* 0x0035381801007387 */ /* 0x0041e40000100a00 */
[----:B0-----:R-:W-:Y:S02]  /*2baf0*/  MOV R24, R18 ;  /* 0x0000001200187202 */ /* 0x001fe40000000f00 */
[----:B------:R-:W2:Y:S01]  /*2bb00*/  LDL.LU R18, [R1+0x35b4] ;  /* 0x0035b40001127983 */ /* 0x000ea20000300800 */
[----:B------:R-:W-:-:S03]  /*2bb10*/  MOV R25, R0 ;  /* 0x0000000000197202 */ /* 0x000fc60000000f00 */
[----:B------:R-:W2:Y:S04]  /*2bb20*/  LDL.LU R0, [R1+0x35b0] ;  /* 0x0035b00001007983 */ /* 0x000ea80000300800 */
[----:B------:R-:W2:Y:S04]  /*2bb30*/  LDL.LU R2, [R1+0x35ac] ;  /* 0x0035ac0001027983 */ /* 0x000ea80000300800 */
[----:B------:R-:W2:Y:S04]  /*2bb40*/  LDL.LU R16, [R1+0x35a8] ;  /* 0x0035a80001107983 */ /* 0x000ea80000300800 */
[----:B------:R-:W-:Y:S04]  /*2bb50*/  STL.64 [R1+0x3570], R26 ;  /* 0x0035701a01007387 */ /* 0x000fe80000100a00 */
[----:B------:R3:W-:Y:S02]  /*2bb60*/  STL.64 [R1+0x3568], R24 ;  /* 0x0035681801007387 */ /* 0x0007e40000100a00 */
[----:B---3--:R-:W-:-:S02]  /*2bb70*/  MOV R24, R17 ;  /* 0x0000001100187202 */ /* 0x008fc40000000f00 */
[----:B------:R-:W-:Y:S01]  /*2bb80*/  MOV R26, R19 ;  /* 0x00000013001a7202 */ /* 0x000fe20000000f00 */
[----:B------:R-:W3:Y:S01]  /*2bb90*/  LDL.LU R17, [R1+0x35a4] ;  /* 0x0035a40001117983 */ /* 0x000ee20000300800 */
[----:B----4-:R-:W-:Y:S01]  /*2bba0*/  IMAD.MOV.U32 R27, RZ, RZ, R29 ;  /* 0x000000ffff1b7224 */ /* 0x010fe200078e001d */
[----:B--2---:R-:W-:Y:S02]  /*2bbb0*/  MOV R25, R18 ;  /* 0x0000001200197202 */ /* 0x004fe40000000f00 */
[----:B------:R-:W3:Y:S04]  /*2bbc0*/  LDL.LU R18, [R1+0x35a0] ;  /* 0x0035a00001127983 */ /* 0x000ee80000300800 */
[----:B------:R-:W3:Y:S04]  /*2bbd0*/  LDL.LU R19, [R1+0x359c] ;  /* 0x00359c0001137983 */ /* 0x000ee80000300800 */
[----:B------:R-:W2:Y:S04]  /*2bbe0*/  LDL.LU R29, [R1+0x3598] ;  /* 0x00359800011d7983 */ /* 0x000ea80000300800 */
[----:B------:R-:W-:Y:S04]  /*2bbf0*/  STL.64 [R1+0x3588], R26 ;  /* 0x0035881a01007387 */ /* 0x000fe80000100a00 */
[----:B------:R0:W-:Y:S04]  /*2bc00*/  STL.64 [R1+0x3580], R24 ;  /* 0x0035801801007387 */ /* 0x0001e80000100a00 */
[----:B0-----:R-:W4:Y:S04]  /*2bc10*/  LDL.LU R24, [R1+0x50] ;  /* 0x0000500001187983 */ /* 0x001f280000300800 */
[----:B------:R-:W4:Y:S01]  /*2bc20*/  LDL.LU R25, [R1+0x54] ;  /* 0x0000540001197983 */ /* 0x000f220000300800 */
[----:B------:R-:W-:-:S02]  /*2bc30*/  MOV R26, R2 ;  /* 0x00000002001a7202 */ /* 0x000fc40000000f00 */
[----:B------:R-:W-:Y:S01]  /*2bc40*/  MOV R27, R0 ;  /* 0x00000000001b7202 */ /* 0x000fe20000000f00 */
[----:B---3--:R-:W-:Y:S01]  /*2bc50*/  HMMA.16816.F32.BF16 R8, R16, R10, R4 ;  /* 0x0000000a1008723c */ /* 0x008fe20000041804 */
[----:B------:R-:W3:-:S15]  /*2bc60*/  LDL.LU.64 R4, [R1+0x3590] ;  /* 0x0035900001047983 */ /* 0x000ede0000300a00 */
[----:B------:R-:W-:-:S03]  /*2bc70*/  NOP ;  /* 0x0000000000007918 */ /* 0x000fc60000000000 */
[----:B------:R-:W-:Y:S02]  /*2bc80*/  MOV R7, R8 ;  /* 0x0000000800077202 */ /* 0x000fe40000000f00 */
[----:B------:R-:W-:Y:S01]  /*2bc90*/  MOV R6, R9 ;  /* 0x0000000900067202 */ /* 0x000fe20000000f00 */
[----:B------:R-:W-:Y:S01]  /*2bca0*/  IMAD.MOV.U32 R2, RZ, RZ, R10 ;  /* 0x000000ffff027224 */ /* 0x000fe200078e000a */
[----:B------:R-:W-:Y:S02]  /*2bcb0*/  MOV R0, R11 ;  /* 0x0000000b00007202 */ /* 0x000fe40000000f00 */
[----:B--2---:R-:W0:Y:S04]  /*2bcc0*/  LDSM.16.MT88.4 R8, [R29+UR6+0x24400] ;  /* 0x024400061d08783b */ /* 0x004e280008004200 */
[----:B------:R-:W-:Y:S04]  /*2bcd0*/  STL.64 [R1+0x3530], R6 ;  /* 0x0035300601007387 */ /* 0x000fe80000100a00 */
[----:B---3--:R-:W-:Y:S04]  /*2bce0*/  STL.64 [R1+0x3528], R4 ;  /* 0x0035280401007387 */ /* 0x008fe80000100a00 */
[----:B0-----:R0:W-:Y:S02]  /*2bcf0*/  STL.64 [R1+0x34d8], R10 ;  /* 0x0034d80a01007387 */ /* 0x0011e40000100a00 */
[----:B0-----:R-:W-:-:S02]  /*2bd00*/  MOV R10, R12 ;  /* 0x0000000c000a7202 */ /* 0x001fc40000000f00 */
[----:B----4-:R-:W-:Y:S01]  /*2bd10*/  HMMA.16816.F32.BF16 R12, R16, R14, R24 ;  /* 0x0000000e100c723c */ /* 0x010fe20000041818 */
[----:B------:R-:W-:Y:S04]  /*2bd20*/  STL.64 [R1+0x34d0], R8 ;  /* 0x0034d00801007387 */ /* 0x000fe80000100a00 */
[----:B------:R-:W2:Y:S04]  /*2bd30*/  LDL.LU.64 R26, [R1+0x3588] ;  /* 0x00358800011a7983 */ /* 0x000ea80000300a00 */
[----:B------:R-:W2:Y:S01]  /*2bd40*/  LDL.LU.64 R24, [R1+0x3580] ;  /* 0x0035800001187983 */ /* 0x000ea20000300a00 */
[----:B------:R-:W-:-:S09]  /*2bd50*/  MOV R11, R3 ;  /* 0x00000003000b7202 */ /* 0x000fd20000000f00 */
[----:B------:R-:W-:Y:S04]  /*2bd60*/  STL.64 [R1+0x50], R12 ;  /* 0x0000500c01007387 */ /* 0x000fe80000100a00 */
[----:B------:R0:W-:Y:S01]  /*2bd70*/  STL [R1+0x5c], R15 ;  /* 0x00005c0f01007387 */ /* 0x0001e20000100800 */
[----:B------:R-:W-:-:S03]  /*2bd80*/  MOV R3, R14 ;  /* 0x0000000e00037202 */ /* 0x000fc60000000f00 */
[----:B0-----:R-:W2:Y:S01]  /*2bd90*/  LDL.LU.64 R14, [R1+0x3578] ;  /* 0x00357800010e7983 */ /* 0x001ea20000300a00 */
[----:B------:R-:W-:Y:S02]  /*2bda0*/  MOV R4, R23 ;  /* 0x0000001700047202 */ /* 0x000fe40000000f00 */
[----:B------:R-:W-:Y:S02]  /*2bdb0*/  LOP3.LUT R23, R29, 0x20, RZ, 0x3c, !PT ;  /* 0x000000201d177812 */ /* 0x000fe400078e3cff */
[----:B------:R-:W-:Y:S02]  /*2bdc0*/  MOV R5, R22 ;  /* 0x0000001600057202 */ /* 0x000fe40000000f00 */
[----:B------:R-:W-:Y:S01]  /*2bdd0*/  MOV R6, R21 ;  /* 0x0000001500067202 */ /* 0x000fe20000000f00 */
[----:B------:R-:W-:Y:S02]  /*2bde0*/  IMAD.MOV.U32 R7, RZ, RZ, R20 ;  /* 0x000000ffff077224 */ /* 0x000fe400078e0014 */
[----:B------:R-:W0:Y:S04]  /*2bdf0*/  LDSM.16.MT88.4 R20, [R23+UR6+0x24400] ;  /* 0x024400061714783b */ /* 0x000e280008004200 */
[----:B0-----:R-:W-:Y:S04]  /*2be00*/  STL.64 [R1+0x3498], R22 ;  /* 0x0034981601007387 */ /* 0x001fe80000100a00 */
[----:B------:R0:W-:Y:S04]  /*2be10*/  STL.64 [R1+0x3490], R20 ;  /* 0x0034901401007387 */ /* 0x0001e80000100a00 */
[----:B0-----:R-:W3:Y:S04]  /*2be20*/  LDL.LU.64 R20, [R1+0xe0] ;  /* 0x0000e00001147983 */ /* 0x001ee80000300a00 */
[----:B------:R-:W4:Y:S01]  /*2be30*/  LDL.LU.64 R22, [R1+0xe8] ;  /* 0x0000e80001167983 */ /* 0x000f220000300a00 */
[----:B--2---:R-:W-:Y:S03]  /*2be40*/  HMMA.16816.F32.BF16 R12, R16, R14, R24 ;  /* 0x0000000e100c723c */ /* 0x004fe60000041818 */
[----:B------:R-:W2:Y:S04]  /*2be50*/  LDL.LU.64 R26, [R1+0x3570] ;  /* 0x00357000011a7983 */ /* 0x000ea80000300a00 */
[----:B------:R-:W2:-:S12]  /*2be60*/  LDL.LU.64 R24, [R1+0x3568] ;  /* 0x0035680001187983 */ /* 0x000e980000300a00 */
[----:B------:R-:W-:Y:S04]  /*2be70*/  STL.64 [R1+0x60], R12 ;  /* 0x0000600c01007387 */ /* 0x000fe80000100a00 */
[----:B------:R0:W-:Y:S04]  /*2be80*/  STL.64 [R1+0x68], R14 ;  /* 0x0000680e01007387 */ /* 0x0001e80000100a00 */
[----:B0-----:R-:W2:Y:S04]  /*2be90*/  LDL.LU.64 R14, [R1+0x3560] ;  /* 0x00356000010e7983 */ /* 0x001ea80000300a00 */
[----:B------:R-:W2:Y:S02]  /*2bea0*/  LDL.LU.64 R12, [R1+0x3558] ;  /* 0x00355800010c7983 */ /* 0x000ea40000300a00 */
[----:B--2---:R-:W-:Y:S02]  /*2beb0*/  HMMA.16816.F32.BF16 R8, R16, R10, R12 ;  /* 0x0000000a1008723c */ /* 0x004fe4000004180c */
[----:B------:R-:W2:Y:S04]  /*2bec0*/  LDL.LU.64 R14, [R1+0x3550] ;  /* 0x00355000010e7983 */ /* 0x000ea80000300a00 */
[----:B------:R-:W3:Y:S01]  /*2bed0*/  LDL.LU.64 R12, [R1+0x3548] ;  /* 0x00354800010c7983 */ /* 0x000ee20000300a00 */
[----:B--2---:R-:W-:-:S03]  /*2bee0*/  MOV R16, R15 ;  /* 0x0000000f00107202 */ /* 0x004fc60000000f00 */
[----:B------:R-:W3:Y:S04]  /*2bef0*/  LDL.LU R15, [R1+0x3540] ;  /* 0x00354000010f7983 */ /* 0x000ee80000300800 */
[----:B------:R-:W2:Y:S04]  /*2bf00*/  LDL.LU R17, [R1+0x44] ;  /* 0x0000440001117983 */ /* 0x000ea80000300800 */
[----:B------:R-:W2:Y:S04]  /*2bf10*/  LDL.LU R18, [R1+0x48] ;  /* 0x0000480001127983 */ /* 0x000ea80000300800 */
[----:B------:R-:W-:Y:S04]  /*2bf20*/  STL.64 [R1+0x34e8], R10 ;  /* 0x0034e80a01007387 */ /* 0x000fe80000100a00 */
[----:B------:R0:W-:Y:S04]  /*2bf30*/  STL.64 [R1+0x34e0], R8 ;  /* 0x0034e00801007387 */ /* 0x0001e80000100a00 */
[----:B0-----:R-:W3:Y:S04]  /*2bf40*/  LDL.LU R8, [R1+0x80] ;  /* 0x0000800001087983 */ /* 0x001ee80000300800 */
[----:B------:R-:W3:Y:S02]  /*2bf50*/  LDL.LU R9, [R1+0x84] ;  /* 0x0000840001097983 */ /* 0x000ee40000300800 */
[----:B---3--:R-:W-:-:S15]  /*2bf60*/  HMMA.16816.F32.BF16 R24, R12, R8, R24 ;  /* 0x000000080c18723c */ /* 0x008fde0000041818 */
[----:B------:R-:W-:-:S04]  /*2bf70*/  NOP ;  /* 0x0000000000007918 */ /* 0x000fc80000000000 */
[----:B------:R0:W-:Y:S04]  /*2bf80*/  STL.64 [R1+0x20], R24 ;  /* 0x0000201801007387 */ /* 0x0001e80000100a00 */
[----:B------:R1:W-:Y:S04]  /*2bf90*/  STL.64 [R1+0x28], R26 ;  /* 0x0000281a01007387 */ /* 0x0003e80000100a00 */
[----:B0-----:R-:W1:Y:S01]  /*2bfa0*/  LDL.LU.64 R24, [R1+0x3538] ;  /* 0x0035380001187983 */ /* 0x001e620000300a00 */
[----:B------:R-:W-:Y:S01]  /*2bfb0*/  IMAD.MOV.U32 R19, RZ, RZ, R28 ;  /* 0x000000ffff137224 */ /* 0x000fe200078e001c */
[----:B-1----:R-:W-:Y:S02]  /*2bfc0*/  HMMA.16816.F32.BF16 R24, R12, R24, R4 ;  /* 0x000000180c18723c */ /* 0x002fe40000041804 */
[----:B------:R-:W3:Y:S04]  /*2bfd0*/  LDL.LU.64 R6, [R1+0x3530] ;  /* 0x0035300001067983 */ /* 0x000ee80000300a00 */
[----:B------:R-:W3:-:S13]  /*2bfe0*/  LDL.LU.64 R4, [R1+0x3528] ;  /* 0x0035280001047983 */ /* 0x000eda0000300a00 */
[----:B------:R-:W-:Y:S04]  /*2bff0*/  STL.64 [R1+0x10], R24 ;  /* 0x0000101801007387 */ /* 0x000fe80000100a00 */
[----:B------:R0:W-:Y:S04]  /*2c000*/  STL.64 [R1+0x18], R26 ;  /* 0x0000181a01007387 */ /* 0x0001e80000100a00 */
[----:B0-----:R-:W3:Y:S04]  /*2c010*/  LDL.LU.64 R26, [R1+0x3520] ;  /* 0x00352000011a7983 */ /* 0x001ee80000300a00 */
[----:B------:R-:W3:Y:S01]  /*2c020*/  LDL.LU.64 R24, [R1+0x3518] ;  /* 0x0035180001187983 */ /* 0x000ee20000300a00 */
[----:B--2---:R-:W-:Y:S03]  /*2c030*/  HMMA.16816.F32.BF16 R16, R12, R20, R16 ;  /* 0x000000140c10723c */ /* 0x004fe60000041810 */
[----:B----4-:R-:W-:Y:S04]  /*2c040*/  STL.64 [R1+0x34f8], R22 ;  /* 0x0034f81601007387 */ /* 0x010fe80000100a00 */
[----:B------:R3:W-:-:S12]  /*2c050*/  STL.64 [R1+0x34f0], R20 ;  /* 0x0034f01401007387 */ /* 0x0007d80000100a00 */
[----:B------:R0:W-:Y:S04]  /*2c060*/  STL.64 [R1+0x40], R16 ;  /* 0x0000401001007387 */ /* 0x0001e80000100a00 */
[----:B------:R-:W-:Y:S01]  /*2c070*/  STL.64 [R1+0x48], R18 ;  /* 0x0000481201007387 */ /* 0x000fe20000100a00 */
[----:B---3--:R-:W-:Y:S02]  /*2c080*/  MOV R20, R7 ;  /* 0x0000000700147202 */ /* 0x008fe40000000f00 */
[----:B------:R-:W-:Y:S01]  /*2c090*/  MOV R21, R6 ;  /* 0x0000000600157202 */ /* 0x000fe20000000f00 */
[----:B0-----:R-:W-:Y:S01]  /*2c0a0*/  IMAD.MOV.U32 R17, RZ, RZ, R4 ;  /* 0x000000ffff117224 */ /* 0x001fe200078e0004 */
[----:B------:R-:W-:Y:S01]  /*2c0b0*/  MOV R16, R5 ;  /* 0x0000000500107202 */ /* 0x000fe20000000f00 */
[----:B------:R-:W2:Y:S01]  /*2c0c0*/  LDL.LU.64 R6, [R1+0x3510] ;  /* 0x0035100001067983 */ /* 0x000ea20000300a00 */
[----:B------:R-:W-:Y:S03]  /*2c0d0*/  HMMA.16816.F32.BF16 R24, R12, R4, R24 ;  /* 0x000000040c18723c */ /* 0x000fe60000041818 */
[----:B------:R-:W2:Y:S01]  /*2c0e0*/  LDL.LU.64 R4, [R1+0x3508] ;  /* 0x0035080001047983 */ /* 0x000ea20000300a00 */
[----:B------:R-:W-:-:S02]  /*2c0f0*/  MOV R22, R2 ;  /* 0x0000000200167202 */ /* 0x000fc40000000f00 */
[----:B------:R-:W-:Y:S01]  /*2c100*/  MOV R23, R0 ;  /* 0x0000000000177202 */ /* 0x000fe20000000f00 */
[----:B------:R-:W0:-:S12]  /*2c110*/  LDSM.16.MT88.4 R12, [R29+UR6+0x24800] ;  /* 0x024800061d0c783b */ /* 0x000e180008004200 */
[----:B------:R-:W-:Y:S04]  /*2c120*/  STL.64 [R1+0x34a8], R26 ;  /* 0x0034a81a01007387 */ /* 0x000fe80000100a00 */
[----:B------:R-:W-:Y:S01]  /*2c130*/  STL.64 [R1+0x34a0], R24 ;  /* 0x0034a01801007387 */ /* 0x000fe20000100a00 */
[----:B--2---:R-:W-:Y:S01]  /*2c140*/  HMMA.16816.F32.BF16 R8, R4, R8, R20 ;  /* 0x000000080408723c */ /* 0x004fe20000041814 */
[----:B------:R-:W-:-:S15]  /*2c150*/  IMAD.MOV.U32 R22, RZ, RZ, R3 ;  /* 0x000000ffff167224 */ /* 0x000fde00078e0003 */
[----:B------:R-:W-:-:S03]  /*2c160*/  NOP ;  /* 0x0000000000007918 */ /* 0x000fc60000000000 */
[----:B------:R1:W-:Y:S01]  /*2c170*/  STL [R1], R8 ;  /* 0x0000000801007387 */ /* 0x0003e20000100800 */
[----:B------:R-:W-:Y:S02]  /*2c180*/  MOV R28, R9 ;  /* 0x00000009001c7202 */ /* 0x000fe40000000f00 */
[----:B------:R-:W-:Y:S02]  /*2c190*/  MOV R2, R10 ;  /* 0x0000000a00027202 */ /* 0x000fe40000000f00 */
[----:B------:R-:W-:Y:S01]  /*2c1a0*/  MOV R0, R11 ;  /* 0x0000000b00007202 */ /* 0x000fe20000000f00 */
[----:B-1----:R-:W2:Y:S04]  /*2c1b0*/  LDL.LU R8, [R1+0x60] ;  /* 0x0000600001087983 */ /* 0x002ea80000300800 */
[----:B------:R-:W2:Y:S04]  /*2c1c0*/  LDL.LU R9, [R1+0x64] ;  /* 0x0000640001097983 */ /* 0x000ea80000300800 */
[----:B------:R-:W2:Y:S04]  /*2c1d0*/  LDL.LU R10, [R1+0x68] ;  /* 0x00006800010a7983 */ /* 0x000ea80000300800 */
[----:B------:R-:W2:Y:S04]  /*2c1e0*/  LDL.LU R11, [R1+0x6c] ;  /* 0x00006c00010b7983 */ /* 0x000ea80000300800 */
[----:B------:R-:W3:Y:S04]  /*2c1f0*/  LDL.LU R20, [R1+0x50] ;  /* 0x0000500001147983 */ /* 0x000ee80000300800 */
[----:B------:R-:W3:Y:S04]  /*2c200*/  LDL.LU R21, [R1+0x54] ;  /* 0x0000540001157983 */ /* 0x000ee80000300800 */
[----:B------:R-:W4:Y:S04]  /*2c210*/  LDL.LU R3, [R1+0x3500] ;  /* 0x0035000001037983 */ /* 0x000f280000300800 */
[----:B------:R-:W3:Y:S04]  /*2c220*/  LDL.LU R23, [R1+0x5c] ;  /* 0x00005c0001177983 */ /* 0x000ee80000300800 */
[----:B0-----:R0:W-:Y:S04]  /*2c230*/  STL.64 [R1+0x3440], R14 ;  /* 0x0034400e01007387 */ /* 0x0011e80000100a00 */
[----:B------:R1:W-:Y:S04]  /*2c240*/  STL.64 [R1+0x3438], R12 ;  /* 0x0034380c01007387 */ /* 0x0003e80000100a00 */
[----:B0-----:R-:W2:Y:S01]  /*2c250*/  LDL.LU R14, [R1+0xf8] ;  /* 0x0000f800010e7983 */ /* 0x001ea20000300800 */
[----:B-1----:R-:W-:-:S02]  /*2c260*/  MOV R12, R17 ;  /* 0x00000011000c7202 */ /* 0x002fc40000000f00 */
[----:B------:R-:W-:Y:S01]  /*2c270*/  MOV R13, R16 ;  /* 0x00000010000d7202 */ /* 0x000fe20000000f00 */
[----:B------:R-:W2:Y:S04]  /*2c280*/  LDL.LU R15, [R1+0xfc] ;  /* 0x0000fc00010f7983 */ /* 0x000ea80000300800 */
[----:B----4-:R-:W0:Y:S04]  /*2c290*/  LDSM.16.M88.4 R16, [R3+UR6+0x200] ;  /* 0x000200060310783b */ /* 0x010e280008000200 */
        /* <DEDUP_REMOVED lines=12> */
[----:B0-----:R-:W4:Y:S04]  /*2c360*/  LDL.LU R24, [R1+0x40] ;  /* 0x0000400001187983 */ /* 0x001f280000300800 */
[----:B------:R-:W4:Y:S04]  /*2c370*/  LDL.LU R25, [R1+0x44] ;  /* 0x0000440001197983 */ /* 0x000f280000300800 */
[----:B-1----:R-:W2:Y:S04]  /*2c380*/  LDL.LU R26, [R1+0x48] ;  /* 0x00004800011a7983 */ /* 0x002ea80000300800 */
[----:B------:R-:W2:Y:S01]  /*2c390*/  LDL.LU R27, [R1+0x4c] ;  /* 0x00004c00011b7983 */ /* 0x000ea20000300800 */
[----:B------:R-:W-:-:S06]  /*2c3a0*/  LOP3.LUT R19, R29, 0x20, RZ, 0x3c, !PT ;  /* 0x000000201d137812 */ /* 0x000fcc00078e3cff */
[----:B------:R-:W0:Y:S04]  /*2c3b0*/  LDSM.16.MT88.4 R16, [R19+UR6+0x24800] ;  /* 0x024800061310783b */ /* 0x000e280008004200 */
[----:B--2---:R-:W-:Y:S04]  /*2c3c0*/  STL.64 [R1+0x34b8], R26 ;  /* 0x0034b81a01007387 */ /* 0x004fe80000100a00 */
[----:B----4-:R1:W-:Y:S04]  /*2c3d0*/  STL.64 [R1+0x34b0], R24 ;  /* 0x0034b01801007387 */ /* 0x0103e80000100a00 */
[----:B-1----:R-:W2:Y:S04]  /*2c3e0*/  LDL.LU R24, [R1+0x10] ;  /* 0x0000100001187983 */ /* 0x002ea80000300800 */
[----:B------:R-:W2:Y:S04]  /*2c3f0*/  LDL.LU R25, [R1+0x14] ;  /* 0x0000140001197983 */ /* 0x000ea80000300800 */
[----:B------:R-:W4:Y:S04]  /*2c400*/  LDL.LU R26, [R1+0x18] ;  /* 0x00001800011a7983 */ /* 0x000f280000300800 */
[----:B------:R-:W4:Y:S04]  /*2c410*/  LDL.LU R27, [R1+0x1c] ;  /* 0x00001c00011b7983 */ /* 0x000f280000300800 */
[----:B----4-:R-:W-:Y:S04]  /*2c420*/  STL.64 [R1+0x34c8], R26 ;  /* 0x0034c81a01007387 */ /* 0x010fe80000100a00 */
[----:B--2---:R1:W-:Y:S04]  /*2c430*/  STL.64 [R1+0x34c0], R24 ;  /* 0x0034c01801007387 */ /* 0x0043e80000100a00 */
[----:B-1----:R-:W2:Y:S04]  /*2c440*/  LDL.LU R24, [R1+0x20] ;  /* 0x0000200001187983 */ /* 0x002ea80000300800 */
[----:B------:R-:W2:Y:S04]  /*2c450*/  LDL.LU R25, [R1+0x24] ;  /* 0x0000240001197983 */ /* 0x000ea80000300800 */
[----:B------:R-:W2:Y:S04]  /*2c460*/  LDL.LU R26, [R1+0x28] ;  /* 0x00002800011a7983 */ /* 0x000ea80000300800 */
[----:B------:R-:W2:Y:S04]  /*2c470*/  LDL.LU R27, [R1+0x2c] ;  /* 0x00002c00011b7983 */ /* 0x000ea80000300800 */
[----:B0-----:R-:W-:Y:S04]  /*2c480*/  STL.64 [R1+0x3400], R18 ;  /* 0x0034001201007387 */ /* 0x001fe80000100a00 */
[----:B------:R0:W-:Y:S04]  /*2c490*/  STL.64 [R1+0x33f8], R16 ;  /* 0x0033f81001007387 */ /* 0x0001e80000100a00 */
[----:B0-----:R-:W3:Y:S04]  /*2c4a0*/  LDL.LU R16, [R1+0xa0] ;  /* 0x0000a00001107983 */ /* 0x001ee80000300800 */
[----:B------:R-:W3:Y:S04]  /*2c4b0*/  LDL.LU R17, [R1+0xa4] ;  /* 0x0000a40001117983 */ /* 0x000ee80000300800 */
[----:B------:R-:W4:Y:S04]  /*2c4c0*/  LDL.LU R18, [R1+0xa8] ;  /* 0x0000a80001127983 */ /* 0x000f280000300800 */
[----:B------:R-:W4:Y:S01]  /*2c4d0*/  LDL.LU R19, [R1+0xac] ;  /* 0x0000ac0001137983 */ /* 0x000f220000300800 */
[----:B---3--:R-:W-:-:S15]  /*2c4e0*/  HMMA.16816.F32.BF16 R20, R4, R16, R20 ;  /* 0x000000100414723c */ /* 0x008fde0000041814 */
[----:B------:R-:W-:-:S04]  /*2c4f0*/  NOP ;  /* 0x0000000000007918 */ /* 0x000fc80000000000 */
[----:B------:R-:W-:Y:S04]  /*2c500*/  STL.64 [R1+0x50], R20 ;  /* 0x0000501401007387 */ /* 0x000fe80000100a00 */
[----:B------:R0:W-:Y:S04]  /*2c510*/  STL.64 [R1+0x58], R22 ;  /* 0x0000581601007387 */ /* 0x0001e80000100a00 */
[----:B0-----:R-:W3:Y:S04]  /*2c520*/  LDL.LU.64 R22, [R1+0x34f8] ;  /* 0x0034f80001167983 */ /* 0x001ee80000300a00 */
[----:B------:R-:W2:Y:S02]  /*2c530*/  LDL.LU.64 R20, [R1+0x34f0] ;  /* 0x0034f00001147983 */ /* 0x000ea40000300a00 */
[----:B--2---:R-:W-:-:S15]  /*2c540*/  HMMA.16816.F32.BF16 R8, R4, R20, R8 ;  /* 0x000000140408723c */ /* 0x004fde0000041808 */
[----:B------:R-:W-:-:S04]  /*2c550*/  NOP ;  /* 0x0000000000007918 */ /* 0x000fc80000000000 */
[----:B------:R-:W-:Y:S01]  /*2c560*/  MOV R16, R10 ;  /* 0x0000000a00107202 */ /* 0x000fe20000000f00 */
[----:B------:R0:W-:Y:S01]  /*2c570*/  STL [R1+0x60], R8 ;  /* 0x0000600801007387 */ /* 0x0001e20000100800 */
[----:B------:R-:W-:Y:S01]  /*2c580*/  IMAD.MOV.U32 R3, RZ, RZ, R11 ;  /* 0x000000ffff037224 */ /* 0x000fe200078e000b */
[----:B------:R-:W-:Y:S02]  /*2c590*/  MOV R17, R9 ;  /* 0x0000000900117202 */ /* 0x000fe40000000f00 */
[----:B------:R-:W2:Y:S04]  /*2c5a0*/  LDL.LU.64 R10, [R1+0x34e8] ;  /* 0x0034e800010a7983 */ /* 0x000ea80000300a00 */
[----:B0-----:R-:W2:Y:S04]  /*2c5b0*/  LDL.LU.64 R8, [R1+0x34e0] ;  /* 0x0034e00001087983 */ /* 0x001ea80000300a00 */
[----:B------:R-:W-:Y:S04]  /*2c5c0*/  STL [R1+0x3478], R3 ;  /* 0x0034780301007387 */ /* 0x000fe80000100800 */
[----:B------:R0:W-:Y:S04]  /*2c5d0*/  STL [R1+0x3474], R16 ;  /* 0x0034741001007387 */ /* 0x0001e80000100800 */
[----:B------:R1:W-:Y:S01]  /*2c5e0*/  STL [R1+0x3470], R17 ;  /* 0x0034701101007387 */ /* 0x0003e20000100800 */
[----:B--2---:R-:W-:Y:S03]  /*2c5f0*/  HMMA.16816.F32.BF16 R4, R4, R12, R8 ;  /* 0x0000000c0404723c */ /* 0x004fe60000041808 */
[----:B------:R-:W2:Y:S04]  /*2c600*/  LDL.LU.64 R10, [R1+0x34d8] ;  /* 0x0034d800010a7983 */ /* 0x000ea80000300a00 */
[----:B------:R-:W2:-:S12]  /*2c610*/  LDL.LU.64 R8, [R1+0x34d0] ;  /* 0x0034d00001087983 */ /* 0x000e980000300a00 */
[----:B------:R-:W-:Y:S01]  /*2c620*/  MOV R13, R6 ;  /* 0x00000006000d7202 */ /* 0x000fe20000000f00 */
[----:B------:R-:W-:Y:S01]  /*2c630*/  STL.64 [R1+0x30], R4 ;  /* 0x0000300401007387 */ /* 0x000fe20000100a00 */
[----:B------:R-:W-:-:S03]  /*2c640*/  MOV R12, R7 ;  /* 0x00000007000c7202 */ /* 0x000fc60000000f00 */
[----:B------:R-:W2:Y:S04]  /*2c650*/  LDL.LU R6, [R1+0x88] ;  /* 0x0000880001067983 */ /* 0x000ea80000300800 */
[----:B------:R-:W2:Y:S04]  /*2c660*/  LDL.LU R7, [R1+0x8c] ;  /* 0x00008c0001077983 */ /* 0x000ea80000300800 */
[----:B------:R-:W-:Y:S04]  /*2c670*/  STL [R1+0x3480], R12 ;  /* 0x0034800c01007387 */ /* 0x000fe80000100800 */
[----:B------:R-:W-:Y:S01]  /*2c680*/  STL [R1+0x347c], R13 ;  /* 0x00347c0d01007387 */ /* 0x000fe20000100800 */
[----:B--2---:R-:W-:-:S15]  /*2c690*/  HMMA.16816.F32.BF16 R24, R8, R6, R24 ;  /* 0x000000060818723c */ /* 0x004fde0000041818 */
[----:B------:R-:W-:-:S04]  /*2c6a0*/  NOP ;  /* 0x0000000000007918 */ /* 0x000fc80000000000 */
[----:B0-----:R-:W-:Y:S01]  /*2c6b0*/  MOV R16, R26 ;  /* 0x0000001a00107202 */ /* 0x001fe20000000f00 */
[----:B------:R0:W-:Y:S01]  /*2c6c0*/  STL [R1+0x20], R24 ;  /* 0x0000201801007387 */ /* 0x0001e20000100800 */
[----:B-1----:R-:W-:Y:S01]  /*2c6d0*/  IMAD.MOV.U32 R17, RZ, RZ, R27 ;  /* 0x000000ffff117224 */ /* 0x002fe200078e001b */
[----:B------:R-:W-:Y:S02]  /*2c6e0*/  MOV R3, R25 ;  /* 0x0000001900037202 */ /* 0x000fe40000000f00 */
[----:B------:R-:W4:Y:S04]  /*2c6f0*/  LDL.LU.64 R26, [R1+0x34c8] ;  /* 0x0034c800011a7983 */ /* 0x000f280000300a00 */
[----:B0-----:R-:W4:Y:S04]  /*2c700*/  LDL.LU.64 R24, [R1+0x34c0] ;  /* 0x0034c00001187983 */ /* 0x001f280000300a00 */
[----:B------:R-:W-:Y:S04]  /*2c710*/  STL [R1+0x348c], R17 ;  /* 0x00348c1101007387 */ /* 0x000fe80000100800 */
[----:B------:R-:W-:Y:S04]  /*2c720*/  STL [R1+0x3488], R16 ;  /* 0x0034881001007387 */ /* 0x000fe80000100800 */
[----:B------:R-:W-:Y:S01]  /*2c730*/  STL [R1+0x3484], R3 ;  /* 0x0034840301007387 */ /* 0x000fe20000100800 */
[----:B----4-:R-:W-:-:S15]  /*2c740*/  HMMA.16816.F32.BF16 R24, R8, R18, R24 ;  /* 0x000000120818723c */ /* 0x010fde0000041818 */
[----:B------:R-:W-:-:S04]  /*2c750*/  NOP ;  /* 0x0000000000007918 */ /* 0x000fc80000000000 */
[----:B------:R-:W-:Y:S01]  /*2c760*/  MOV R12, R26 ;  /* 0x0000001a000c7202 */ /* 0x000fe20000000f00 */
[----:B------:R0:W-:Y:S01]  /*2c770*/  STL.64 [R1+0x10], R24 ;  /* 0x0000101801007387 */ /* 0x0001e20000100a00 */
[----:B------:R-:W-:-:S03]  /*2c780*/  MOV R13, R27 ;  /* 0x0000001b000d7202 */ /* 0x000fc60000000f00 */
[----:B------:R-:W3:Y:S04]  /*2c790*/  LDL.LU.64 R26, [R1+0x34b8] ;  /* 0x0034b800011a7983 */ /* 0x000ee80000300a00 */
[----:B0-----:R-:W3:Y:S02]  /*2c7a0*/  LDL.LU.64 R24, [R1+0x34b0] ;  /* 0x0034b00001187983 */ /* 0x001ee40000300a00 */
[----:B---3--:R-:W-:-:S15]  /*2c7b0*/  HMMA.16816.F32.BF16 R24, R8, R22, R24 ;  /* 0x000000160818723c */ /* 0x008fde0000041818 */
[----:B------:R-:W-:-:S04]  /*2c7c0*/  NOP ;  /* 0x0000000000007918 */ /* 0x000fc80000000000 */
[----:B------:R-:W-:Y:S04]  /*2c7d0*/  STL.64 [R1+0x40], R24 ;  /* 0x0000401801007387 */ /* 0x000fe80000100a00 */
[----:B------:R0:W-:Y:S01]  /*2c7e0*/  STL [R1+0x48], R26 ;  /* 0x0000481a01007387 */ /* 0x0001e20000100800 */
[----:B------:R-:W-:-:S03]  /*2c7f0*/  MOV R17, R27 ;  /* 0x0000001b00117202 */ /* 0x000fc60000000f00 */
[----:B0-----:R-:W2:Y:S04]  /*2c800*/  LDL.LU.64 R26, [R1+0x34a8] ;  /* 0x0034a800011a7983 */ /* 0x001ea80000300a00 */
[----:B------:R-:W2:Y:S01]  /*2c810*/  LDL.LU.64 R24, [R1+0x34a0] ;  /* 0x0034a00001187983 */ /* 0x000ea20000300a00 */
[----:B------:R-:W-:Y:S01]  /*2c820*/  MOV R16, R22 ;  /* 0x0000001600107202 */ /* 0x000fe20000000f00 */
[----:B------:R-:W-:Y:S02]  /*2c830*/  IMAD.MOV.U32 R3, RZ, RZ, R23 ;  /* 0x000000ffff037224 */ /* 0x000fe400078e0017 */
[----:B------:R-:W3:Y:S04]  /*2c840*/  LDL.LU.64 R22, [R1+0x3498] ;  /* 0x0034980001167983 */ /* 0x000ee80000300a00 */
[----:B------:R-:W3:Y:S01]  /*2c850*/  LDL.LU.64 R20, [R1+0x3490] ;  /* 0x0034900001147983 */ /* 0x000ee20000300a00 */
[----:B--2---:R-:W-:Y:S03]  /*2c860*/  HMMA.16816.F32.BF16 R24, R8, R14, R24 ;  /* 0x0000000e0818723c */ /* 0x004fe60000041818 */
[----:B------:R-:W3:Y:S01]  /*2c870*/  LDL.LU R8, [R1] ;  /* 0x0000000001087983 */ /* 0x000ee20000300800 */
[----:B------:R-:W-:-:S02]  /*2c880*/  MOV R9, R28 ;  /* 0x0000001c00097202 */ /* 0x000fc40000000f00 */
[----:B------:R-:W-:Y:S02]  /*2c890*/  MOV R10, R2 ;  /* 0x00000002000a7202 */ /* 0x000fe40000000f00 */
[----:B------:R-:W-:Y:S01]  /*2c8a0*/  MOV R11, R0 ;  /* 0x00000000000b7202 */ /* 0x000fe20000000f00 */
[----:B------:R-:W-:Y:S10]  /*2c8b0*/  STL.64 [R1+0x3458], R14 ;  /* 0x0034580e01007387 */ /* 0x000ff40000100a00 */
[----:B------:R-:W-:Y:S04]  /*2c8c0*/  STL.64 [R1+0x3410], R26 ;  /* 0x0034101a01007387 */ /* 0x000fe80000100a00 */
[----:B------:R-:W-:Y:S01]  /*2c8d0*/  STL.64 [R1+0x3408], R24 ;  /* 0x0034081801007387 */ /* 0x000fe20000100a00 */
[----:B---3--:R-:W-:Y:S03]  /*2c8e0*/  HMMA.16816.F32.BF16 R4, R20, R6, R8 ;  /* 0x000000061404723c */ /* 0x008fe60000041808 */
[----:B------:R-:W0:-:S15]  /*2c8f0*/  LDSM.16.MT88.4 R8, [R29+UR6+0x24c00] ;  /* 0x024c00061d08783b */ /* 0x000e1e0008004200 */
[----:B------:R-:W-:Y:S01]  /*2c900*/  NOP ;  /* 0x0000000000007918 */ /* 0x000fe20000000000 */
[----:B------:R-:W-:Y:S01]  /*2c910*/  STL [R1], R4 ;  /* 0x0000000401007387 */ /* 0x000fe20000100800 */
[----:B------:R-:W-:Y:S01]  /*2c920*/  MOV R28, R5 ;  /* 0x00000005001c7202 */ /* 0x000fe20000000f00 */
[----:B------:R-:W-:Y:S01]  /*2c930*/  IMAD.MOV.U32 R2, RZ, RZ, R6 ;  /* 0x000000ffff027224 */ /* 0x000fe200078e0006 */
[----:B------:R-:W-:Y:S01]  /*2c940*/  MOV R0, R7 ;  /* 0x0000000700007202 */ /* 0x000fe20000000f00 */
[----:B0-----:R-:W-:Y:S04]  /*2c950*/  STL.64 [R1+0x33b8], R10 ;  /* 0x0033b80a01007387 */ /* 0x001fe80000100a00 */
[----:B------:R0:W-:Y:S04]  /*2c960*/  STL.64 [R1+0x33b0], R8 ;  /* 0x0033b00801007387 */ /* 0x0001e80000100a00 */
[----:B0-----:R-:W2:Y:S04]  /*2c970*/  LDL.LU R8, [R1+0xb0] ;  /* 0x0000b00001087983 */ /* 0x001ea80000300800 */
[----:B------:R-:W2:Y:S04]  /*2c980*/  LDL.LU R9, [R1+0xb4] ;  /* 0x0000b40001097983 */ /* 0x000ea80000300800 */
[----:B------:R-:W3:Y:S04]  /*2c990*/  LDL.LU R4, [R1+0x50] ;  /* 0x0000500001047983 */ /* 0x000ee80000300800 */
[----:B------:R-:W3:Y:S04]  /*2c9a0*/  LDL.LU R5, [R1+0x54] ;  /* 0x0000540001057983 */ /* 0x000ee80000300800 */
[----:B------:R-:W3:Y:S04]  /*2c9b0*/  LDL.LU R6, [R1+0x58] ;  /* 0x0000580001067983 */ /* 0x000ee80000300800 */
[----:B------:R-:W3:Y:S04]  /*2c9c0*/  LDL.LU R7, [R1+0x5c] ;  /* 0x00005c0001077983 */ /* 0x000ee80000300800 */
[----:B------:R-:W4:Y:S04]  /*2c9d0*/  LDL.LU R24, [R1+0x40] ;  /* 0x0000400001187983 */ /* 0x000f280000300800 */
[----:B------:R-:W4:Y:S04]  /*2c9e0*/  LDL.LU R25, [R1+0x44] ;  /* 0x0000440001197983 */ /* 0x000f280000300800 */
[----:B------:R-:W2:Y:S01]  /*2c9f0*/  LDL.LU R26, [R1+0x48] ;  /* 0x00004800011a7983 */ /* 0x000ea20000300800 */
[----:B------:R-:W-:-:S03]  /*2ca00*/  MOV R27, R17 ;  /* 0x00000011001b7202 */ /* 0x000fc60000000f00 */
[----:B------:R-:W3:Y:S01]  /*2ca10*/  LDL.LU R17, [R1+0x348c] ;  /* 0x00348c0001117983 */ /* 0x000ee20000300800 */
[----:B------:R-:W-:Y:S02]  /*2ca20*/  MOV R14, R16 ;  /* 0x00000010000e7202 */ /* 0x000fe40000000f00 */
[----:B------:R-:W-:Y:S01]  /*2ca30*/  MOV R15, R3 ;  /* 0x00000003000f7202 */ /* 0x000fe20000000f00 */
[----:B------:R-:W3:Y:S04]  /*2ca40*/  LDL.LU R16, [R1+0x3488] ;  /* 0x0034880001107983 */ /* 0x000ee80000300800 */
[----:B------:R-:W3:Y:S04]  /*2ca50*/  LDL.LU R3, [R1+0x3484] ;  /* 0x0034840001037983 */ /* 0x000ee80000300800 */
[----:B--2---:R-:W-:Y:S04]  /*2ca60*/  STL.64 [R1+0x3420], R26 ;  /* 0x0034201a01007387 */ /* 0x004fe80000100a00 */
[----:B----4-:R0:W-:Y:S04]  /*2ca70*/  STL.64 [R1+0x3418], R24 ;  /* 0x0034181801007387 */ /* 0x0101e80000100a00 */
[----:B0-----:R-:W2:Y:S04]  /*2ca80*/  LDL.LU R24, [R1+0x10] ;  /* 0x0000100001187983 */ /* 0x001ea80000300800 */
[----:B------:R-:W2:Y:S01]  /*2ca90*/  LDL.LU R25, [R1+0x14] ;  /* 0x0000140001197983 */ /* 0x000ea20000300800 */
[----:B------:R-:W-:Y:S01]  /*2caa0*/  IMAD.MOV.U32 R26, RZ, RZ, R12 ;  /* 0x000000ffff1a7224 */ /* 0x000fe200078e000c */
[----:B------:R-:W-:-:S02]  /*2cab0*/  MOV R27, R13 ;  /* 0x0000000d001b7202 */ /* 0x000fc40000000f00 */
[----:B------:R-:W4:Y:S04]  /*2cac0*/  LDL.LU R12, [R1+0x3480] ;  /* 0x00348000010c7983 */ /* 0x000f280000300800 */
[----:B------:R-:W3:Y:S04]  /*2cad0*/  LDL.LU R13, [R1+0x347c] ;  /* 0x00347c00010d7983 */ /* 0x000ee80000300800 */
[----:B------:R-:W-:Y:S04]  /*2cae0*/  STL.64 [R1+0x3430], R26 ;  /* 0x0034301a01007387 */ /* 0x000fe80000100a00 */
[----:B--2---:R0:W-:Y:S04]  /*2caf0*/  STL.64 [R1+0x3428], R24 ;  /* 0x0034281801007387 */ /* 0x0041e80000100a00 */
[----:B0-----:R-:W2:Y:S01]  /*2cb00*/  LDL.LU R24, [R1+0x20] ;  /* 0x0000200001187983 */ /* 0x001ea20000300800 */
[----:B---3--:R-:W-:-:S02]  /*2cb10*/  MOV R26, R16 ;  /* 0x00000010001a7202 */ /* 0x008fc40000000f00 */
[----:B------:R-:W-:Y:S02]  /*2cb20*/  MOV R27, R17 ;  /* 0x00000011001b7202 */ /* 0x000fe40000000f00 */
[----:B------:R-:W-:Y:S02]  /*2cb30*/  MOV R25, R3 ;  /* 0x0000000300197202 */ /* 0x000fe40000000f00 */
[----:B------:R-:W3:Y:S04]  /*2cb40*/  LDL.LU R3, [R1+0x3478] ;  /* 0x0034780001037983 */ /* 0x000ee80000300800 */
[----:B------:R-:W3:Y:S04]  /*2cb50*/  LDL.LU R16, [R1+0x3474] ;  /* 0x0034740001107983 */ /* 0x000ee80000300800 */
[----:B------:R-:W3:Y:S04]  /*2cb60*/  LDL.LU R17, [R1+0x3470] ;  /* 0x0034700001117983 */ /* 0x000ee80000300800 */
[----:B------:R-:W-:Y:S04]  /*2cb70*/  STL.64 [R1+0x3450], R26 ;  /* 0x0034501a01007387 */ /* 0x000fe80000100a00 */
[----:B--2---:R0:W-:Y:S04]  /*2cb80*/  STL.64 [R1+0x3448], R24 ;  /* 0x0034481801007387 */ /* 0x0041e80000100a00 */
[----:B0-----:R-:W2:Y:S04]  /*2cb90*/  LDL.LU R24, [R1+0x30] ;  /* 0x0000300001187983 */ /* 0x001ea80000300800 */
[----:B------:R-:W2:Y:S01]  /*2cba0*/  LDL.LU R25, [R1+0x34] ;  /* 0x0000340001197983 */ /* 0x000ea20000300800 */
[----:B------:R-:W-:Y:S01]  /*2cbb0*/  IMAD.MOV.U32 R26, RZ, RZ, R13 ;  /* 0x000000ffff1a7224 */ /* 0x000fe200078e000d */
[----:B----4-:R-:W-:-:S05]  /*2cbc0*/  MOV R27, R12 ;  /* 0x0000000c001b7202 */ /* 0x010fca0000000f00 */
[----:B------:R3:W-:Y:S01]  /*2cbd0*/  STL.64 [R1+0x3468], R26 ;  /* 0x0034681a01007387 */ /* 0x0007e20000100a00 */
[----:B------:R-:W-:Y:S01]  /*2cbe0*/  HMMA.16816.F32.BF16 R4, R20, R18, R4 ;  /* 0x000000121404723c */ /* 0x000fe20000041804 */
[----:B------:R-:W-:Y:S02]  /*2cbf0*/  LOP3.LUT R19, R29, 0x20, RZ, 0x3c, !PT ;  /* 0x000000201d137812 */ /* 0x000fe400078e3cff */
[----:B---3--:R-:W-:-:S15]  /*2cc00*/  MOV R27, R3 ;  /* 0x00000003001b7202 */ /* 0x008fde0000000f00 */
[----:B------:R-:W-:Y:S01]  /*2cc10*/  NOP ;  /* 0x0000000000007918 */ /* 0x000fe20000000000 */
[----:B------:R-:W-:Y:S01]  /*2cc20*/  IMAD.MOV.U32 R11, RZ, RZ, R5 ;  /* 0x000000ffff0b7224 */ /* 0x000fe200078e0005 */
[----:B------:R-:W-:Y:S02]  /*2cc30*/  MOV R10, R6 ;  /* 0x00000006000a7202 */ /* 0x000fe40000000f00 */
[----:B------:R-:W-:Y:S01]  /*2cc40*/  MOV R3, R7 ;  /* 0x0000000700037202 */ /* 0x000fe20000000f00 */
[----:B--2---:R0:W-:Y:S04]  /*2cc50*/  STL.64 [R1+0x3460], R24 ;  /* 0x0034601801007387 */ /* 0x0041e80000100a00 */
[----:B0-----:R-:W2:Y:S04]  /*2cc60*/  LDL.LU R24, [R1+0x60] ;  /* 0x0000600001187983 */ /* 0x001ea80000300800 */
[----:B------:R-:W-:Y:S04]  /*2cc70*/  STL [R1+0x50], R4 ;  /* 0x0000500401007387 */ /* 0x000fe80000100800 */
[----:B------:R-:W0:Y:S01]  /*2cc80*/  LDSM.16.MT88.4 R4, [R19+UR6+0x24c00] ;  /* 0x024c00061304783b */ /* 0x000e220008004200 */
[----:B------:R-:W-:-:S02]  /*2cc90*/  MOV R25, R17 ;  /* 0x0000001100197202 */ /* 0x000fc40000000f00 */
[----:B------:R-:W-:Y:S01]  /*2cca0*/  MOV R26, R16 ;  /* 0x00000010001a7202 */ /* 0x000fe20000000f00 */
[----:B------:R-:W3:Y:S04]  /*2ccb0*/  LDL R17, [R1+0xc4] ;  /* 0x0000c40001117983 */ /* 0x000ee80000100800 */
[----:B------:R-:W3:Y:S04]  /*2ccc0*/  LDL R16, [R1+0xc0] ;  /* 0x0000c00001107983 */ /* 0x000ee80000100800 */
[----:B------:R-:W-:Y:S04]  /*2ccd0*/  STL [R1+0x33e0], R3 ;  /* 0x0033e00301007387 */ /* 0x000fe80000100800 */
[----:B------:R-:W-:Y:S04]  /*2cce0*/  STL [R1+0x33dc], R10 ;  /* 0x0033dc0a01007387 */ /* 0x000fe80000100800 */
[----:B------:R-:W-:Y:S04]  /*2ccf0*/  STL [R1+0x33d8], R11 ;  /* 0x0033d80b01007387 */ /* 0x000fe80000100800 */
[----:B0-----:R0:W-:Y:S04]  /*2cd00*/  STL [R1+0x3358], R4 ;  /* 0x0033580401007387 */ /* 0x0011e80000100800 */
[----:B------:R1:W-:Y:S04]  /*2cd10*/  STL [R1+0x3354], R5 ;  /* 0x0033540501007387 */ /* 0x0003e80000100800 */
[----:B------:R-:W-:Y:S04]  /*2cd20*/  STL [R1+0x3350], R6 ;  /* 0x0033500601007387 */ /* 0x000fe80000100800 */
[----:B------:R-:W-:Y:S04]  /*2cd30*/  STL [R1+0x334c], R7 ;  /* 0x00334c0701007387 */ /* 0x000fe80000100800 */
[----:B0-----:R-:W4:Y:S04]  /*2cd40*/  LDL.LU R4, [R1+0x70] ;  /* 0x0000700001047983 */ /* 0x001f280000300800 */
[----:B-1----:R-:W4:Y:S01]  /*2cd50*/  LDL.LU R5, [R1+0x74] ;  /* 0x0000740001057983 */ /* 0x002f220000300800 */
[----:B--2---:R-:W-:Y:S03]  /*2cd60*/  HMMA.16816.F32.BF16 R12, R20, R14, R24 ;  /* 0x0000000e140c723c */ /* 0x004fe60000041818 */
[----:B------:R-:W2:Y:S04]  /*2cd70*/  LDL.LU.64 R26, [R1+0x3468] ;  /* 0x00346800011a7983 */ /* 0x000ea80000300a00 */
[----:B------:R-:W2:-:S12]  /*2cd80*/  LDL.LU.64 R24, [R1+0x3460] ;  /* 0x0034600001187983 */ /* 0x000e980000300a00 */
[----:B------:R-:W-:Y:S04]  /*2cd90*/  STL.64 [R1+0x60], R12 ;  /* 0x0000600c01007387 */ /* 0x000fe80000100a00 */
[----:B------:R0:W-:Y:S04]  /*2cda0*/  STL.64 [R1+0x68], R14 ;  /* 0x0000680e01007387 */ /* 0x0001e80000100a00 */
[----:B0-----:R-:W2:Y:S02]  /*2cdb0*/  LDL.LU.64 R14, [R1+0x3458] ;  /* 0x00345800010e7983 */ /* 0x001ea40000300a00 */
[----:B--2---:R-:W-:Y:S02]  /*2cdc0*/  HMMA.16816.F32.BF16 R20, R20, R14, R24 ;  /* 0x0000000e1414723c */ /* 0x004fe40000041818 */
[----:B------:R-:W4:Y:S04]  /*2cdd0*/  LDL.LU.64 R26, [R1+0x3450] ;  /* 0x00345000011a7983 */ /* 0x000f280000300a00 */
[----:B------:R-:W4:Y:S04]  /*2cde0*/  LDL.LU.64 R24, [R1+0x3448] ;  /* 0x0034480001187983 */ /* 0x000f280000300a00 */
[----:B------:R-:W4:Y:S04]  /*2cdf0*/  LDL.LU.64 R14, [R1+0x3440] ;  /* 0x00344000010e7983 */ /* 0x000f280000300a00 */
[----:B------:R-:W4:Y:S05]  /*2ce00*/  LDL.LU.64 R12, [R1+0x3438] ;  /* 0x00343800010c7983 */ /* 0x000f2a0000300a00 */
[----:B------:R0:W-:Y:S04]  /*2ce10*/  STL.64 [R1+0x30], R20 ;  /* 0x0000301401007387 */ /* 0x0001e80000100a00 */
[----:B------:R1:W-:Y:S01]  /*2ce20*/  STL.64 [R1+0x38], R22 ;  /* 0x0000381601007387 */ /* 0x0003e20000100a00 */
[----:B----4-:R-:W-:-:S15]  /*2ce30*/  HMMA.16816.F32.BF16 R24, R12, R4, R24 ;  /* 0x000000040c18723c */ /* 0x010fde0000041818 */
[----:B------:R-:W-:-:S04]  /*2ce40*/  NOP ;  /* 0x0000000000007918 */ /* 0x000fc80000000000 */
[----:B0-----:R-:W-:Y:S01]  /*2ce50*/  MOV R20, R27 ;  /* 0x0000001b00147202 */ /* 0x001fe20000000f00 */
[----:B------:R-:W-:Y:S01]  /*2ce60*/  IMAD.MOV.U32 R21, RZ, RZ, R26 ;  /* 0x000000ffff157224 */ /* 0x000fe200078e001a */
[----:B-1----:R-:W-:Y:S02]  /*2ce70*/  MOV R22, R25 ;  /* 0x0000001900167202 */ /* 0x002fe40000000f00 */
[----:B------:R-:W-:Y:S01]  /*2ce80*/  MOV R23, R24 ;  /* 0x0000001800177202 */ /* 0x000fe20000000f00 */
[----:B------:R-:W2:Y:S04]  /*2ce90*/  LDL.LU.64 R26, [R1+0x3430] ;  /* 0x00343000011a7983 */ /* 0x000ea80000300a00 */
[----:B------:R-:W2:Y:S04]  /*2cea0*/  LDL.LU.64 R24, [R1+0x3428] ;  /* 0x0034280001187983 */ /* 0x000ea80000300a00 */
[----:B------:R0:W-:Y:S04]  /*2ceb0*/  STL [R1+0x33f0], R20 ;  /* 0x0033f01401007387 */ /* 0x0001e80000100800 */
[----:B------:R1:W-:Y:S04]  /*2cec0*/  STL [R1+0x33ec], R21 ;  /* 0x0033ec1501007387 */ /* 0x0003e80000100800 */
[----:B------:R-:W-:Y:S04]  /*2ced0*/  STL [R1+0x33e8], R22 ;  /* 0x0033e81601007387 */ /* 0x000fe80000100800 */
[----:B------:R2:W-:Y:S04]  /*2cee0*/  STL [R1+0x33e4], R23 ;  /* 0x0033e41701007387 */ /* 0x0005e80000100800 */
[----:B0-----:R-:W2:Y:S04]  /*2cef0*/  LDL R20, [R1+0x90] ;  /* 0x0000900001147983 */ /* 0x001ea80000100800 */
[----:B-1----:R-:W2:Y:S02]  /*2cf00*/  LDL R21, [R1+0x94] ;  /* 0x0000940001157983 */ /* 0x002ea40000100800 */
[----:B--2---:R-:W-:Y:S02]  /*2cf10*/  HMMA.16816.F32.BF16 R20, R12, R20, R24 ;  /* 0x000000140c14723c */ /* 0x004fe40000041818 */
[----:B------:R-:W2:Y:S04]  /*2cf20*/  LDL.LU.64 R26, [R1+0x3420] ;  /* 0x00342000011a7983 */ /* 0x000ea80000300a00 */
[----:B------:R-:W2:-:S13]  /*2cf30*/  LDL.LU.64 R24, [R1+0x3418] ;  /* 0x0034180001187983 */ /* 0x000e9a0000300a00 */
[----:B------:R-:W-:Y:S02]  /*2cf40*/  MOV R10, R22 ;  /* 0x00000016000a7202 */ /* 0x000fe40000000f00 */
[----:B------:R-:W-:Y:S02]  /*2cf50*/  MOV R11, R23 ;  /* 0x00000017000b7202 */ /* 0x000fe40000000f00 */
[----:B------:R-:W-:Y:S01]  /*2cf60*/  MOV R3, R21 ;  /* 0x0000001500037202 */ /* 0x000fe20000000f00 */
[----:B------:R0:W-:Y:S01]  /*2cf70*/  STL [R1+0x10], R20 ;  /* 0x0000101401007387 */ /* 0x0001e20000100800 */
[----:B--2---:R-:W-:-:S15]  /*2cf80*/  HMMA.16816.F32.BF16 R24, R12, R8, R24 ;  /* 0x000000080c18723c */ /* 0x004fde0000041818 */
[----:B------:R-:W-:-:S04]  /*2cf90*/  NOP ;  /* 0x0000000000007918 */ /* 0x000fc80000000000 */
[----:B------:R-:W-:Y:S02]  /*2cfa0*/  MOV R22, R26 ;  /* 0x0000001a00167202 */ /* 0x000fe40000000f00 */
[----:B------:R-:W-:Y:S01]  /*2cfb0*/  MOV R23, R27 ;  /* 0x0000001b00177202 */ /* 0x000fe20000000f00 */
[----:B0-----:R-:W-:Y:S01]  /*2cfc0*/  IMAD.MOV.U32 R20, RZ, RZ, R24 ;  /* 0x000000ffff147224 */ /* 0x001fe200078e0018 */
[----:B------:R-:W-:Y:S01]  /*2cfd0*/  MOV R21, R25 ;  /* 0x0000001900157202 */ /* 0x000fe20000000f00 */
[----:B------:R-:W3:Y:S04]  /*2cfe0*/  LDL.LU.64 R26, [R1+0x3410] ;  /* 0x00341000011a7983 */ /* 0x000ee80000300a00 */
[----:B------:R-:W3:Y:S04]  /*2cff0*/  LDL.LU.64 R24, [R1+0x3408] ;  /* 0x0034080001187983 */ /* 0x000ee80000300a00 */
[----:B------:R-:W-:Y:S04]  /*2d000*/  STL.64 [R1+0x33d0], R8 ;  /* 0x0033d00801007387 */ /* 0x000fe80000100a00 */
[----:B------:R-:W2:Y:S01]  /*2d010*/  LDL.LU.64 R18, [R1+0x3400] ;  /* 0x0034000001127983 */ /* 0x000ea20000300a00 */
[----:B---3--:R-:W-:Y:S03]  /*2d020*/  HMMA.16816.F32.BF16 R24, R12, R16, R24 ;  /* 0x000000100c18723c */ /* 0x008fe60000041818 */
[----:B------:R-:W2:Y:S04]  /*2d030*/  LDL.LU.64 R16, [R1+0x33f8] ;  /* 0x0033f80001107983 */ /* 0x000ea80000300a00 */
[----:B------:R-:W2:Y:S01]  /*2d040*/  LDL.LU R12, [R1] ;  /* 0x00000000010c7983 */ /* 0x000ea20000300800 */
[----:B------:R-:W-:Y:S01]  /*2d050*/  MOV R13, R28 ;  /* 0x0000001c000d7202 */ /* 0x000fe20000000f00 */
[----:B------:R-:W-:Y:S01]  /*2d060*/  IMAD.MOV.U32 R14, RZ, RZ, R2 ;  /* 0x000000ffff0e7224 */ /* 0x000fe200078e0002 */
[----:B------:R-:W-:Y:S01]  /*2d070*/  MOV R15, R0 ;  /* 0x00000000000f7202 */ /* 0x000fe20000000f00 */
[----:B------:R-:W3:Y:S08]  /*2d080*/  LDL.LU R28, [R1+0x33f4] ;  /* 0x0033f400011c7983 */ /* 0x000ef00000300800 */
[----:B------:R-:W-:Y:S04]  /*2d090*/  STL.64 [R1+0x3378], R26 ;  /* 0x0033781a01007387 */ /* 0x000fe80000100a00 */
[----:B------:R-:W-:Y:S01]  /*2d0a0*/  STL.64 [R1+0x3370], R24 ;  /* 0x0033701801007387 */ /* 0x000fe20000100a00 */
[----:B--2---:R-:W-:Y:S03]  /*2d0b0*/  HMMA.16816.F32.BF16 R12, R16, R4, R12 ;  /* 0x00000004100c723c */ /* 0x004fe6000004180c */
[----:B---3--:R-:W-:-:S15]  /*2d0c0*/  LDSM.16.M88.4 R24, [R28+UR6+0x8280] ;  /* 0x008280061c18783b */ /* 0x008fde0008000200 */
[----:B------:R-:W-:Y:S01]  /*2d0d0*/  NOP ;  /* 0x0000000000007918 */ /* 0x000fe20000000000 */
[----:B------:R-:W-:Y:S01]  /*2d0e0*/  MOV R6, R14 ;  /* 0x0000000e00067202 */ /* 0x000fe20000000f00 */
[----:B------:R-:W-:Y:S01]  /*2d0f0*/  IMAD.MOV.U32 R7, RZ, RZ, R15 ;  /* 0x000000ffff077224 */ /* 0x000fe200078e000f */
[----:B------:R-:W-:Y:S02]  /*2d100*/  MOV R4, R12 ;  /* 0x0000000c00047202 */ /* 0x000fe40000000f00 */
[----:B------:R-:W-:Y:S02]  /*2d110*/  MOV R5, R13 ;  /* 0x0000000d00057202 */ /* 0x000fe40000000f00 */
[----:B------:R-:W0:Y:S04]  /*2d120*/  LDSM.16.MT88.4 R12, [R29+UR6+0x25000] ;  /* 0x025000061d0c783b */ /* 0x000e280008004200 */
[----:B------:R-:W-:Y:S04]  /*2d130*/  STL.64 [R1+0x3368], R6 ;  /* 0x0033680601007387 */ /* 0x000fe80000100a00 */
[----:B------:R1:W-:Y:S04]  /*2d140*/  STL.64 [R1+0x3360], R4 ;  /* 0x0033600401007387 */ /* 0x0003e80000100a00 */
[----:B-1----:R-:W2:Y:S04]  /*2d150*/  LDL.LU.64 R4, [R1+0xc0] ;  /* 0x0000c00001047983 */ /* 0x002ea80000300a00 */
[----:B------:R-:W3:Y:S04]  /*2d160*/  LDL.LU.64 R6, [R1+0xc8] ;  /* 0x0000c80001067983 */ /* 0x000ee80000300a00 */
[----:B---3--:R-:W-:Y:S04]  /*2d170*/  STL [R1+0x3380], R7 ;  /* 0x0033800701007387 */ /* 0x008fe80000100800 */
[----:B0-----:R-:W-:Y:S04]  /*2d180*/  STL.64 [R1+0x3308], R14 ;  /* 0x0033080e01007387 */ /* 0x001fe80000100a00 */
[----:B------:R-:W-:Y:S04]  /*2d190*/  STL.64 [R1+0x3300], R12 ;  /* 0x0033000c01007387 */ /* 0x000fe80000100a00 */
[----:B------:R-:W0:Y:S04]  /*2d1a0*/  LDSM.16.M88.4 R12, [R28+UR6+0x280] ;  /* 0x000280061c0c783b */ /* 0x000e280008000200 */
[----:B0-----:R-:W-:Y:S04]  /*2d1b0*/  STL.64 [R1+0xa0], R12 ;  /* 0x0000a00c01007387 */ /* 0x001fe80000100a00 */
[----:B------:R-:W-:Y:S04]  /*2d1c0*/  STL.64 [R1+0xa8], R14 ;  /* 0x0000a80e01007387 */ /* 0x000fe80000100a00 */
[----:B------:R-:W0:Y:S04]  /*2d1d0*/  LDSM.16.M88.4 R12, [R28+UR6+0x10280] ;  /* 0x010280061c0c783b */ /* 0x000e280008000200 */
[----:B------:R-:W-:Y:S04]  /*2d1e0*/  STL.64 [R1+0xf0], R24 ;  /* 0x0000f01801007387 */ /* 0x000fe80000100a00 */
[----:B------:R-:W-:Y:S01]  /*2d1f0*/  STL.64 [R1+0xf8], R26 ;  /* 0x0000f81a01007387 */ /* 0x000fe20000100a00 */
[----:B0-----:R-:W-:-:S03]  /*2d200*/  MOV R2, R14 ;  /* 0x0000000e00027202 */ /* 0x001fc60000000f00 */
[----:B------:R-:W-:Y:S01]  /*2d210*/  STL.64 [R1+0x100], R12 ;  /* 0x0001000c01007387 */ /* 0x000fe20000100a00 */
[----:B------:R-:W-:-:S03]  /*2d220*/  MOV R0, R15 ;  /* 0x0000000f00007202 */ /* 0x000fc60000000f00 */
[----:B------:R-:W0:Y:S04]  /*2d230*/  LDSM.16.M88.4 R12, [R28+UR6+0x18280] ;  /* 0x018280061c0c783b */ /* 0x000e280008000200 */
[----:B------:R-:W-:Y:S04]  /*2d240*/  STL [R1+0x32a4], R0 ;  /* 0x0032a40001007387 */ /* 0x000fe80000100800 */
[----:B------:R1:W-:Y:S04]  /*2d250*/  STL [R1+0x32a0], R2 ;  /* 0x0032a00201007387 */ /* 0x0003e80000100800 */
[----:B-1----:R-:W3:Y:S04]  /*2d260*/  LDL R2, [R1+0x138] ;  /* 0x0001380001027983 */ /* 0x002ee80000100800 */
[----:B------:R-:W4:Y:S04]  /*2d270*/  LDL.LU R8, [R1+0x90] ;  /* 0x0000900001087983 */ /* 0x000f280000300800 */
[----:B0-----:R0:W-:Y:S04]  /*2d280*/  STL.64 [R1+0x110], R12 ;  /* 0x0001100c01007387 */ /* 0x0011e80000100a00 */
[----:B------:R1:W-:Y:S04]  /*2d290*/  STL.64 [R1+0x118], R14 ;  /* 0x0001180e01007387 */ /* 0x0003e80000100a00 */
[----:B------:R-:W4:Y:S04]  /*2d2a0*/  LDL.LU R9, [R1+0x94] ;  /* 0x0000940001097983 */ /* 0x000f280000300800 */
[----:B0-----:R-:W2:Y:S04]  /*2d2b0*/  LDL.LU R12, [R1+0x30] ;  /* 0x00003000010c7983 */ /* 0x001ea80000300800 */
[----:B------:R-:W2:Y:S04]  /*2d2c0*/  LDL.LU R13, [R1+0x34] ;  /* 0x00003400010d7983 */ /* 0x000ea80000300800 */
[----:B-1----:R-:W2:Y:S04]  /*2d2d0*/  LDL.LU R14, [R1+0x38] ;  /* 0x00003800010e7983 */ /* 0x002ea80000300800 */
[----:B------:R-:W2:Y:S01]  /*2d2e0*/  LDL.LU R15, [R1+0x3c] ;  /* 0x00003c00010f7983 */ /* 0x000ea20000300800 */
[----:B------:R-:W-:Y:S01]  /*2d2f0*/  MOV R24, R20 ;  /* 0x0000001400187202 */ /* 0x000fe20000000f00 */
[----:B------:R-:W-:Y:S01]  /*2d300*/  IMAD.MOV.U32 R26, RZ, RZ, R22 ;  /* 0x000000ffff1a7224 */ /* 0x000fe200078e0016 */
[----:B------:R-:W-:-:S02]  /*2d310*/  MOV R27, R23 ;  /* 0x00000017001b7202 */ /* 0x000fc40000000f00 */
[----:B------:R-:W-:Y:S01]  /*2d320*/  MOV R25, R21 ;  /* 0x0000001500197202 */ /* 0x000fe20000000f00 */
[----:B--2---:R-:W-:Y:S04]  /*2d330*/  STL.64 [R1+0x33c8], R14 ;  /* 0x0033c80e01007387 */ /* 0x004fe80000100a00 */
[----:B------:R0:W-:Y:S04]  /*2d340*/  STL.64 [R1+0x33c0], R12 ;  /* 0x0033c00c01007387 */ /* 0x0001e80000100a00 */
[----:B0-----:R-:W2:Y:S04]  /*2d350*/  LDL.LU R12, [R1+0x60] ;  /* 0x00006000010c7983 */ /* 0x001ea80000300800 */
[----:B------:R-:W2:Y:S04]  /*2d360*/  LDL.LU R13, [R1+0x64] ;  /* 0x00006400010d7983 */ /* 0x000ea80000300800 */
[----:B------:R-:W2:Y:S04]  /*2d370*/  LDL.LU R14, [R1+0x68] ;  /* 0x00006800010e7983 */ /* 0x000ea80000300800 */
[----:B------:R-:W2:Y:S04]  /*2d380*/  LDL.LU R15, [R1+0x6c] ;  /* 0x00006c00010f7983 */ /* 0x000ea80000300800 */
[----:B------:R-:W2:Y:S04]  /*2d390*/  LDL.LU R20, [R1+0x33f0] ;  /* 0x0033f00001147983 */ /* 0x000ea80000300800 */
[----:B------:R-:W3:Y:S04]  /*2d3a0*/  LDL.LU R21, [R1+0x33ec] ;  /* 0x0033ec0001157983 */ /* 0x000ee80000300800 */
[----:B------:R-:W4:Y:S04]  /*2d3b0*/  LDL.LU R22, [R1+0x33e8] ;  /* 0x0033e80001167983 */ /* 0x000f280000300800 */
[----:B------:R-:W4:Y:S04]  /*2d3c0*/  LDL.LU R23, [R1+0x33e4] ;  /* 0x0033e40001177983 */ /* 0x000f280000300800 */
[----:B------:R-:W-:Y:S04]  /*2d3d0*/  STL.64 [R1+0x3390], R26 ;  /* 0x0033901a01007387 */ /* 0x000fe80000100a00 */
[----:B------:R0:W-:Y:S04]  /*2d3e0*/  STL.64 [R1+0x3388], R24 ;  /* 0x0033881801007387 */ /* 0x0001e80000100a00 */
[----:B0-----:R-:W4:Y:S01]  /*2d3f0*/  LDL.LU R24, [R1+0x10] ;  /* 0x0000100001187983 */ /* 0x001f220000300800 */
[----:B------:R-:W-:-:S02]  /*2d400*/  MOV R26, R10 ;  /* 0x0000000a001a7202 */ /* 0x000fc40000000f00 */
[----:B------:R-:W-:Y:S02]  /*2d410*/  MOV R27, R11 ;  /* 0x0000000b001b7202 */ /* 0x000fe40000000f00 */
[----:B------:R-:W-:Y:S02]  /*2d420*/  MOV R25, R3 ;  /* 0x0000000300197202 */ /* 0x000fe40000000f00 */
[----:B------:R-:W4:Y:S04]  /*2d430*/  LDL.LU R3, [R1+0x33e0] ;  /* 0x0033e00001037983 */ /* 0x000f280000300800 */
[----:B------:R-:W4:Y:S04]  /*2d440*/  LDL.LU R10, [R1+0x33dc] ;  /* 0x0033dc00010a7983 */ /* 0x000f280000300800 */
[----:B------:R-:W4:Y:S04]  /*2d450*/  LDL.LU R11, [R1+0x33d8] ;  /* 0x0033d800010b7983 */ /* 0x000f280000300800 */
[----:B------:R2:W-:Y:S02]  /*2d460*/  STL.64 [R1+0x33a8], R26 ;  /* 0x0033a81a01007387 */ /* 0x0005e40000100a00 */
[----:B--2---:R-:W-:-:S02]  /*2d470*/  MOV R27, R20 ;  /* 0x00000014001b7202 */ /* 0x004fc40000000f00 */
[----:B---3--:R-:W-:Y:S01]  /*2d480*/  MOV R26, R21 ;  /* 0x00000015001a7202 */ /* 0x008fe20000000f00 */
[----:B----4-:R0:W-:Y:S02]  /*2d490*/  STL.64 [R1+0x33a0], R24 ;  /* 0x0033a01801007387 */ /* 0x0101e40000100a00 */
[----:B0-----:R-:W-:Y:S01]  /*2d4a0*/  IMAD.MOV.U32 R24, RZ, RZ, R23 ;  /* 0x000000ffff187224 */ /* 0x001fe200078e0017 */
[----:B------:R-:W-:Y:S02]  /*2d4b0*/  MOV R25, R22 ;  /* 0x0000001600197202 */ /* 0x000fe40000000f00 */
[----:B------:R-:W0:Y:S04]  /*2d4c0*/  LDSM.16.MT88.4 R20, [R2+UR6+0x25000] ;  /* 0x025000060214783b */ /* 0x000e280008004200 */
[----:B------:R-:W-:Y:S04]  /*2d4d0*/  STL [R1+0x3178], R28 ;  /* 0x0031781c01007387 */ /* 0x000fe80000100800 */
[----:B------:R-:W-:Y:S04]  /*2d4e0*/  STL [R1+0x3348], R2 ;  /* 0x0033480201007387 */ /* 0x000fe80000100800 */
[----:B0-----:R-:W-:Y:S04]  /*2d4f0*/  STL.64 [R1+0x32b8], R22 ;  /* 0x0032b81601007387 */ /* 0x001fe80000100a00 */
[----:B------:R0:W-:Y:S04]  /*2d500*/  STL.64 [R1+0x32b0], R20 ;  /* 0x0032b01401007387 */ /* 0x0001e80000100a00 */
[----:B0-----:R-:W2:Y:S01]  /*2d510*/  LDL.LU R20, [R1+0x50] ;  /* 0x0000500001147983 */ /* 0x001ea20000300800 */
[----:B------:R-:W-:Y:S01]  /*2d520*/  MOV R21, R11 ;  /* 0x0000000b00157202 */ /* 0x000fe20000000f00 */
[----:B------:R-:W-:Y:S01]  /*2d530*/  IMAD.MOV.U32 R22, RZ, RZ, R10 ;  /* 0x000000ffff167224 */ /* 0x000fe200078e000a */
[----:B------:R-:W-:-:S07]  /*2d540*/  MOV R23, R3 ;  /* 0x0000000300177202 */ /* 0x000fce0000000f00 */
[----:B--2---:R-:W-:-:S15]  /*2d550*/  HMMA.16816.F32.BF16 R8, R16, R8, R20 ;  /* 0x000000081008723c */ /* 0x004fde0000041814 */
[----:B------:R-:W-:-:S04]  /*2d560*/  NOP ;  /* 0x0000000000007918 */ /* 0x000fc80000000000 */
[----:B------:R-:W-:Y:S02]  /*2d570*/  MOV R7, R8 ;  /* 0x0000000800077202 */ /* 0x000fe40000000f00 */
[----:B------:R-:W-:Y:S02]  /*2d580*/  MOV R23, R9 ;  /* 0x0000000900177202 */ /* 0x000fe40000000f00 */
[----:B------:R-:W2:Y:S01]  /*2d590*/  LDL.LU.64 R8, [R1+0x33d0] ;  /* 0x0033d00001087983 */ /* 0x000ea20000300a00 */
[----:B------:R-:W-:Y:S01]  /*2d5a0*/  MOV R22, R10 ;  /* 0x0000000a00167202 */ /* 0x000fe20000000f00 */
[----:B------:R-:W-:Y:S02]  /*2d5b0*/  IMAD.MOV.U32 R0, RZ, RZ, R11 ;  /* 0x000000ffff007224 */ /* 0x000fe400078e000b */
[----:B--2---:R-:W-:Y:S01]  /*2d5c0*/  HMMA.16816.F32.BF16 R8, R16, R8, R12 ;  /* 0x000000081008723c */ /* 0x004fe2000004180c */
[----:B------:R-:W2:Y:S04]  /*2d5d0*/  LDL.LU.64 R14, [R1+0x33c8] ;  /* 0x0033c800010e7983 */ /* 0x000ea80000300a00 */
[----:B------:R-:W2:-:S14]  /*2d5e0*/  LDL.LU.64 R12, [R1+0x33c0] ;  /* 0x0033c000010c7983 */ /* 0x000e9c0000300a00 */
[----:B------:R-:W-:Y:S01]  /*2d5f0*/  MOV R28, R10 ;  /* 0x0000000a001c7202 */ /* 0x000fe20000000f00 */
[----:B------:R0:W-:Y:S01]  /*2d600*/  STL [R1+0x60], R8 ;  /* 0x0000600801007387 */ /* 0x0001e20000100800 */
[----:B------:R-:W-:Y:S02]  /*2d610*/  MOV R3, R11 ;  /* 0x0000000b00037202 */ /* 0x000fe40000000f00 */
[----:B------:R-:W-:Y:S01]  /*2d620*/  MOV R2, R9 ;  /* 0x0000000900027202 */ /* 0x000fe20000000f00 */
[----:B------:R-:W3:Y:S04]  /*2d630*/  LDL.LU.64 R10, [R1+0x33b8] ;  /* 0x0033b800010a7983 */ /* 0x000ee80000300a00 */
[----:B0-----:R-:W3:Y:S01]  /*2d640*/  LDL.LU.64 R8, [R1+0x33b0] ;  /* 0x0033b00001087983 */ /* 0x001ee20000300a00 */
[----:B--2---:R-:W-:Y:S03]  /*2d650*/  HMMA.16816.F32.BF16 R12, R16, R4, R12 ;  /* 0x00000004100c723c */ /* 0x004fe6000004180c */
[----:B------:R-:W3:Y:S04]  /*2d660*/  LDL.LU R18, [R1+0x78] ;  /* 0x0000780001127983 */ /* 0x000ee80000300800 */
[----:B------:R-:W3:-:S12]  /*2d670*/  LDL.LU R19, [R1+0x7c] ;  /* 0x00007c0001137983 */ /* 0x000ed80000300800 */
[----:B------:R-:W-:Y:S04]  /*2d680*/  STL [R1+0x3318], R13 ;  /* 0x0033180d01007387 */ /* 0x000fe80000100800 */
[----:B------:R-:W-:Y:S04]  /*2d690*/  STL [R1+0x3314], R14 ;  /* 0x0033140e01007387 */ /* 0x000fe80000100800 */
[----:B------:R0:W-:Y:S04]  /*2d6a0*/  STL [R1+0x3310], R15 ;  /* 0x0033100f01007387 */ /* 0x0001e80000100800 */
[----:B------:R-:W-:Y:S04]  /*2d6b0*/  STL [R1+0x3398], R12 ;  /* 0x0033980c01007387 */ /* 0x000fe80000100800 */
[----:B0-----:R-:W2:Y:S01]  /*2d6c0*/  LDL.LU.64 R14, [R1+0x98] ;  /* 0x00009800010e7983 */ /* 0x001ea20000300a00 */
[----:B---3--:R-:W-:-:S15]  /*2d6d0*/  HMMA.16816.F32.BF16 R24, R8, R18, R24 ;  /* 0x000000120818723c */ /* 0x008fde0000041818 */
[----:B------:R-:W-:-:S04]  /*2d6e0*/  NOP ;  /* 0x0000000000007918 */ /* 0x000fc80000000000 */
[----:B------:R-:W-:Y:S01]  /*2d6f0*/  MOV R21, R26 ;  /* 0x0000001a00157202 */ /* 0x000fe20000000f00 */
[----:B------:R0:W-:Y:S01]  /*2d700*/  STL.64 [R1+0x20], R24 ;  /* 0x0000201801007387 */ /* 0x0001e20000100a00 */
[----:B------:R-:W-:-:S03]  /*2d710*/  IMAD.MOV.U32 R20, RZ, RZ, R27 ;  /* 0x000000ffff147224 */ /* 0x000fc600078e001b */
[----:B------:R-:W3:Y:S04]  /*2d720*/  LDL.LU.64 R26, [R1+0x33a8] ;  /* 0x0033a800011a7983 */ /* 0x000ee80000300a00 */
[----:B0-----:R-:W3:Y:S04]  /*2d730*/  LDL.LU.64 R24, [R1+0x33a0] ;  /* 0x0033a00001187983 */ /* 0x001ee80000300a00 */
[----:B------:R0:W-:Y:S04]  /*2d740*/  STL.64 [R1+0x3340], R20 ;  /* 0x0033401401007387 */ /* 0x0001e80000100a00 */
[----:B------:R-:W4:Y:S01]  /*2d750*/  LDL.LU R12, [R1+0x3398] ;  /* 0x00339800010c7983 */ /* 0x000f220000300800 */
[----:B--2---:R-:W-:-:S02]  /*2d760*/  MOV R5, R14 ;  /* 0x0000000e00057202 */ /* 0x004fc40000000f00 */
[----:B------:R-:W-:Y:S02]  /*2d770*/  MOV R4, R15 ;  /* 0x0000000f00047202 */ /* 0x000fe40000000f00 */
[----:B0-----:R-:W-:Y:S01]  /*2d780*/  MOV R20, R7 ;  /* 0x0000000700147202 */ /* 0x001fe20000000f00 */
[----:B---3--:R-:W-:-:S15]  /*2d790*/  HMMA.16816.F32.BF16 R24, R8, R14, R24 ;  /* 0x0000000e0818723c */ /* 0x008fde0000041818 */
[----:B------:R-:W-:-:S04]  /*2d7a0*/  NOP ;  /* 0x0000000000007918 */ /* 0x000fc80000000000 */
[----:B------:R-:W-:Y:S01]  /*2d7b0*/  MOV R14, R25 ;  /* 0x00000019000e7202 */ /* 0x000fe20000000f00 */
[----:B------:R-:W-:Y:S01]  /*2d7c0*/  IMAD.MOV.U32 R15, RZ, RZ, R26 ;  /* 0x000000ffff0f7224 */ /* 0x000fe200078e001a */
[----:B------:R-:W-:Y:S01]  /*2d7d0*/  MOV R13, R24 ;  /* 0x00000018000d7202 */ /* 0x000fe20000000f00 */
[----:B------:R0:W-:Y:S04]  /*2d7e0*/  STL [R1+0x1c], R27 ;  /* 0x00001c1b01007387 */ /* 0x0001e80000100800 */
[----:B0-----:R-:W2:Y:S04]  /*2d7f0*/  LDL.LU.64 R26, [R1+0x3390] ;  /* 0x00339000011a7983 */ /* 0x001ea80000300a00 */
[----:B------:R-:W2:Y:S04]  /*2d800*/  LDL.LU.64 R24, [R1+0x3388] ;  /* 0x0033880001187983 */ /* 0x000ea80000300a00 */
[----:B------:R-:W3:Y:S04]  /*2d810*/  LDL.LU R7, [R1+0x3380] ;  /* 0x0033800001077983 */ /* 0x000ee80000300800 */
[----:B------:R0:W-:Y:S04]  /*2d820*/  STL.64 [R1+0x3328], R14 ;  /* 0x0033280e01007387 */ /* 0x0001e80000100a00 */
[----:B----4-:R-:W-:Y:S04]  /*2d830*/  STL.64 [R1+0x3320], R12 ;  /* 0x0033200c01007387 */ /* 0x010fe80000100a00 */
[----:B0-----:R-:W2:Y:S04]  /*2d840*/  LDL.LU R14, [R1+0xb8] ;  /* 0x0000b800010e7983 */ /* 0x001ea80000300800 */
[----:B------:R-:W2:Y:S01]  /*2d850*/  LDL.LU R15, [R1+0xbc] ;  /* 0x0000bc00010f7983 */ /* 0x000ea20000300800 */
[----:B------:R-:W-:-:S02]  /*2d860*/  MOV R21, R23 ;  /* 0x0000001700157202 */ /* 0x000fc40000000f00 */
[----:B------:R-:W-:Y:S01]  /*2d870*/  MOV R23, R0 ;  /* 0x0000000000177202 */ /* 0x000fe20000000f00 */
[----:B--2---:R-:W-:-:S15]  /*2d880*/  HMMA.16816.F32.BF16 R24, R8, R14, R24 ;  /* 0x0000000e0818723c */ /* 0x004fde0000041818 */
[----:B------:R-:W-:-:S04]  /*2d890*/  NOP ;  /* 0x0000000000007918 */ /* 0x000fc80000000000 */
[----:B------:R-:W-:Y:S04]  /*2d8a0*/  STL.64 [R1+0x40], R24 ;  /* 0x0000401801007387 */ /* 0x000fe80000100a00 */
[----:B------:R0:W-:Y:S01]  /*2d8b0*/  STL [R1+0x48], R26 ;  /* 0x0000481a01007387 */ /* 0x0001e20000100800 */
[----:B------:R-:W-:-:S03]  /*2d8c0*/  MOV R0, R27 ;  /* 0x0000001b00007202 */ /* 0x000fc60000000f00 */
[----:B0-----:R-:W2:Y:S04]  /*2d8d0*/  LDL.LU.64 R26, [R1+0x3378] ;  /* 0x00337800011a7983 */ /* 0x001ea80000300a00 */
[----:B------:R-:W2:Y:S04]  /*2d8e0*/  LDL.LU.64 R24, [R1+0x3370] ;  /* 0x0033700001187983 */ /* 0x000ea80000300a00 */
[----:B------:R0:W-:Y:S01]  /*2d8f0*/  STL.64 [R1+0x3338], R14 ;  /* 0x0033380e01007387 */ /* 0x0001e20000100a00 */
[----:B------:R-:W-:Y:S02]  /*2d900*/  MOV R13, R6 ;  /* 0x00000006000d7202 */ /* 0x000fe40000000f00 */
[----:B---3--:R-:W-:Y:S01]  /*2d910*/  MOV R12, R7 ;  /* 0x00000007000c7202 */ /* 0x008fe20000000f00 */
[----:B0-----:R-:W-:Y:S01]  /*2d920*/  IMAD.MOV.U32 R14, RZ, RZ, R5 ;  /* 0x000000ffff0e7224 */ /* 0x001fe200078e0005 */
[----:B------:R-:W-:Y:S01]  /*2d930*/  MOV R15, R4 ;  /* 0x00000004000f7202 */ /* 0x000fe20000000f00 */
[----:B--2---:R-:W-:Y:S01]  /*2d940*/  HMMA.16816.F32.BF16 R24, R8, R6, R24 ;  /* 0x000000060818723c */ /* 0x004fe20000041818 */
[----:B------:R-:W2:Y:S04]  /*2d950*/  LDL.LU.64 R6, [R1+0x3368] ;  /* 0x0033680001067983 */ /* 0x000ea80000300a00 */
[----:B------:R-:W3:Y:S02]  /*2d960*/  LDL.LU.64 R4, [R1+0x3360] ;  /* 0x0033600001047983 */ /* 0x000ee40000300a00 */
[----:B---3--:R-:W-:Y:S01]  /*2d970*/  MOV R8, R4 ;  /* 0x0000000400087202 */ /* 0x008fe20000000f00 */
[----:B------:R-:W-:Y:S01]  /*2d980*/  IMAD.MOV.U32 R9, RZ, RZ, R5 ;  /* 0x000000ffff097224 */ /* 0x000fe200078e0005 */
[----:B------:R-:W3:Y:S04]  /*2d990*/  LDL.LU R4, [R1+0x3358] ;  /* 0x0033580001047983 */ /* 0x000ee80000300800 */
[----:B------:R-:W3:Y:S01]  /*2d9a0*/  LDL.LU R5, [R1+0x3354] ;  /* 0x0033540001057983 */ /* 0x000ee20000300800 */
[----:B--2---:R-:W-:-:S02]  /*2d9b0*/  MOV R10, R6 ;  /* 0x00000006000a7202 */ /* 0x004fc40000000f00 */
[----:B------:R-:W-:Y:S01]  /*2d9c0*/  MOV R11, R7 ;  /* 0x00000007000b7202 */ /* 0x000fe20000000f00 */
[----:B------:R-:W3:Y:S04]  /*2d9d0*/  LDL.LU R6, [R1+0x3350] ;  /* 0x0033500001067983 */ /* 0x000ee80000300800 */
[----:B------:R-:W3:Y:S04]  /*2d9e0*/  LDL.LU R7, [R1+0x334c] ;  /* 0x00334c0001077983 */ /* 0x000ee80000300800 */
[----:B------:R0:W-:Y:S04]  /*2d9f0*/  STL [R1+0x32cc], R25 ;  /* 0x0032cc1901007387 */ /* 0x0001e80000100800 */
[----:B------:R-:W-:Y:S04]  /*2da00*/  STL [R1+0x32c8], R26 ;  /* 0x0032c81a01007387 */ /* 0x000fe80000100800 */
[----:B------:R-:W-:Y:S04]  /*2da10*/  STL [R1+0x32c4], R27 ;  /* 0x0032c41b01007387 */ /* 0x000fe80000100800 */
[----:B------:R1:W-:Y:S01]  /*2da20*/  STL [R1+0x3330], R24 ;  /* 0x0033301801007387 */ /* 0x0003e20000100800 */
[----:B0-----:R-:W-:-:S03]  /*2da30*/  MOV R25, R2 ;  /* 0x0000000200197202 */ /* 0x001fc60000000f00 */
[----:B-1----:R-:W2:Y:S04]  /*2da40*/  LDL.LU R24, [R1+0x60] ;  /* 0x0000600001187983 */ /* 0x002ea80000300800 */
[----:B------:R-:W4:Y:S01]  /*2da50*/  LDL.LU R2, [R1+0x3348] ;  /* 0x0033480001027983 */ /* 0x000f220000300800 */
[----:B------:R-:W-:Y:S01]  /*2da60*/  IMAD.MOV.U32 R27, RZ, RZ, R3 ;  /* 0x000000ffff1b7224 */ /* 0x000fe200078e0003 */
[----:B---3--:R-:W-:Y:S02]  /*2da70*/  HMMA.16816.F32.BF16 R8, R4, R18, R8 ;  /* 0x000000120408723c */ /* 0x008fe40000041808 */
[----:B------:R-:W0:-:S15]  /*2da80*/  LDSM.16.MT88.4 R16, [R29+UR6+0x25400] ;  /* 0x025400061d10783b */ /* 0x000e1e0008004200 */
[----:B------:R-:W-:Y:S02]  /*2da90*/  NOP ;  /* 0x0000000000007918 */ /* 0x000fe40000000000 */
[----:B------:R-:W-:Y:S04]  /*2daa0*/  STL.64 [R1], R8 ;  /* 0x0000000801007387 */ /* 0x000fe80000100a00 */
[----:B------:R-:W-:Y:S01]  /*2dab0*/  STL [R1+0xc], R11 ;  /* 0x00000c0b01007387 */ /* 0x000fe20000100800 */
[----:B------:R-:W-:-:S03]  /*2dac0*/  MOV R3, R10 ;  /* 0x0000000a00037202 */ /* 0x000fc60000000f00 */
[----:B----4-:R-:W1:Y:S04]  /*2dad0*/  LDSM.16.MT88.4 R8, [R2+UR6+0x25400] ;  /* 0x025400060208783b */ /* 0x010e680008004200 */
[----:B------:R-:W-:Y:S04]  /*2dae0*/  STL [R1+0x32c0], R3 ;  /* 0x0032c00301007387 */ /* 0x000fe80000100800 */
[----:B0-----:R0:W-:Y:S02]  /*2daf0*/  STL.64 [R1+0x3260], R18 ;  /* 0x0032601201007387 */ /* 0x0011e40000100a00 */
[----:B0-----:R-:W-:-:S02]  /*2db00*/  MOV R18, R13 ;  /* 0x0000000d00127202 */ /* 0x001fc40000000f00 */
[----:B------:R-:W-:Y:S02]  /*2db10*/  MOV R19, R12 ;  /* 0x0000000c00137202 */ /* 0x000fe40000000f00 */
[----:B------:R-:W-:Y:S01]  /*2db20*/  HMMA.16816.F32.BF16 R12, R4, R14, R20 ;  /* 0x0000000e040c723c */ /* 0x000fe20000041814 */
[----:B------:R-:W-:Y:S04]  /*2db30*/  STL.64 [R1+0x3258], R16 ;  /* 0x0032581001007387 */ /* 0x000fe80000100a00 */
[----:B------:R-:W-:Y:S04]  /*2db40*/  STL [R1+0x32a8], R2 ;  /* 0x0032a80201007387 */ /* 0x000fe80000100800 */
[----:B-1----:R-:W-:Y:S04]  /*2db50*/  STL [R1+0x3254], R8 ;  /* 0x0032540801007387 */ /* 0x002fe80000100800 */
[----:B------:R0:W-:Y:S04]  /*2db60*/  STL [R1+0x3250], R9 ;  /* 0x0032500901007387 */ /* 0x0001e80000100800 */
[----:B------:R-:W-:Y:S04]  /*2db70*/  STL [R1+0x320c], R10 ;  /* 0x00320c0a01007387 */ /* 0x000fe80000100800 */
[----:B------:R-:W-:Y:S04]  /*2db80*/  STL [R1+0x3208], R11 ;  /* 0x0032080b01007387 */ /* 0x000fe80000100800 */
[----:B0-----:R-:W3:Y:S04]  /*2db90*/  LDL.LU.64 R8, [R1+0xa0] ;  /* 0x0000a00001087983 */ /* 0x001ee80000300a00 */
[----:B------:R-:W4:Y:S01]  /*2dba0*/  LDL.LU.64 R20, [R1+0x3340] ;  /* 0x0033400001147983 */ /* 0x000f220000300a00 */
[----:B------:R-:W-:-:S02]  /*2dbb0*/  MOV R23, R14 ;  /* 0x0000000e00177202 */ /* 0x000fc40000000f00 */
[----:B------:R-:W-:Y:S02]  /*2dbc0*/  MOV R22, R15 ;  /* 0x0000000f00167202 */ /* 0x000fe40000000f00 */
[----:B------:R-:W2:Y:S01]  /*2dbd0*/  LDL.LU.64 R14, [R1+0x3338] ;  /* 0x00333800010e7983 */ /* 0x000ea20000300a00 */
[----:B------:R-:W-:Y:S02]  /*2dbe0*/  MOV R26, R28 ;  /* 0x0000001c001a7202 */ /* 0x000fe40000000f00 */
[----:B------:R-:W-:Y:S01]  /*2dbf0*/  MOV R29, R12 ;  /* 0x0000000c001d7202 */ /* 0x000fe20000000f00 */
[----:B------:R-:W-:-:S04]  /*2dc00*/  IMAD.MOV.U32 R28, RZ, RZ, R13 ;  /* 0x000000ffff1c7224 */ /* 0x000fc800078e000d */
[----:B--2---:R-:W-:Y:S01]  /*2dc10*/  HMMA.16816.F32.BF16 R12, R4, R14, R24 ;  /* 0x0000000e040c723c */ /* 0x004fe20000041818 */
[----:B------:R-:W2:-:S15]  /*2dc20*/  LDL.LU R24, [R1+0x3330] ;  /* 0x0033300001187983 */ /* 0x000e9e0000300800 */
[----:B------:R-:W-:-:S03]  /*2dc30*/  NOP ;  /* 0x0000000000007918 */ /* 0x000fc60000000000 */
[----:B------:R0:W-:Y:S01]  /*2dc40*/  STL [R1+0x6c], R15 ;  /* 0x00006c0f01007387 */ /* 0x0001e20000100800 */
[----:B------:R-:W-:Y:S01]  /*2dc50*/  IMAD.MOV.U32 R27, RZ, RZ, R14 ;  /* 0x000000ffff1b7224 */ /* 0x000fe200078e000e */
[----:B------:R-:W-:Y:S02]  /*2dc60*/  MOV R25, R12 ;  /* 0x0000000c00197202 */ /* 0x000fe40000000f00 */
[----:B------:R-:W-:Y:S01]  /*2dc70*/  MOV R26, R13 ;  /* 0x0000000d001a7202 */ /* 0x000fe20000000f00 */
[----:B0-----:R-:W3:Y:S04]  /*2dc80*/  LDL.LU.64 R14, [R1+0x3328] ;  /* 0x00332800010e7983 */ /* 0x001ee80000300a00 */
[----:B------:R-:W4:Y:S04]  /*2dc90*/  LDL.LU.64 R12, [R1+0x3320] ;  /* 0x00332000010c7983 */ /* 0x000f280000300a00 */
[----:B------:R-:W-:Y:S04]  /*2dca0*/  STL.64 [R1+0x32d8], R26 ;  /* 0x0032d81a01007387 */ /* 0x000fe80000100a00 */
[----:B--2---:R3:W-:Y:S02]  /*2dcb0*/  STL.64 [R1+0x32d0], R24 ;  /* 0x0032d01801007387 */ /* 0x0047e40000100a00 */
[----:B---3--:R-:W-:-:S02]  /*2dcc0*/  MOV R25, R14 ;  /* 0x0000000e00197202 */ /* 0x008fc40000000f00 */
[----:B----4-:R-:W-:Y:S02]  /*2dcd0*/  MOV R24, R13 ;  /* 0x0000000d00187202 */ /* 0x010fe40000000f00 */
[----:B------:R-:W-:Y:S01]  /*2dce0*/  MOV R26, R15 ;  /* 0x0000000f001a7202 */ /* 0x000fe20000000f00 */
[----:B------:R-:W2:Y:S04]  /*2dcf0*/  LDL.LU R13, [R1+0x3318] ;  /* 0x00331800010d7983 */ /* 0x000ea80000300800 */
[----:B------:R-:W2:Y:S04]  /*2dd00*/  LDL.LU R14, [R1+0x3314] ;  /* 0x00331400010e7983 */ /* 0x000ea80000300800 */
[----:B------:R-:W2:Y:S04]  /*2dd10*/  LDL.LU R15, [R1+0x3310] ;  /* 0x00331000010f7983 */ /* 0x000ea80000300800 */
[----:B------:R-:W3:Y:S04]  /*2dd20*/  LDL.LU R27, [R1+0x1c] ;  /* 0x00001c00011b7983 */ /* 0x000ee80000300800 */
[----:B---3--:R-:W-:Y:S04]  /*2dd30*/  STL.64 [R1+0x32f8], R26 ;  /* 0x0032f81a01007387 */ /* 0x008fe80000100a00 */
[----:B------:R0:W-:Y:S01]  /*2dd40*/  STL.64 [R1+0x32f0], R24 ;  /* 0x0032f01801007387 */ /* 0x0001e20000100a00 */
[----:B--2---:R-:W-:Y:S03]  /*2dd50*/  HMMA.16816.F32.BF16 R16, R4, R18, R12 ;  /* 0x000000120410723c */ /* 0x004fe6000004180c */
[----:B0-----:R-:W2:Y:S04]  /*2dd60*/  LDL.LU R24, [R1+0x20] ;  /* 0x0000200001187983 */ /* 0x001ea80000300800 */
[----:B------:R-:W2:Y:S04]  /*2dd70*/  LDL.LU R25, [R1+0x24] ;  /* 0x0000240001197983 */ /* 0x000ea80000300800 */
[----:B------:R-:W2:Y:S04]  /*2dd80*/  LDL.LU.64 R14, [R1+0x3308] ;  /* 0x00330800010e7983 */ /* 0x000ea80000300a00 */
[----:B------:R-:W2:Y:S01]  /*2dd90*/  LDL.LU.64 R12, [R1+0x3300] ;  /* 0x00330000010c7983 */ /* 0x000ea20000300a00 */
[----:B------:R-:W-:Y:S01]  /*2dda0*/  MOV R26, R21 ;  /* 0x00000015001a7202 */ /* 0x000fe20000000f00 */
[----:B------:R-:W-:-:S02]  /*2ddb0*/  IMAD.MOV.U32 R27, RZ, RZ, R20 ;  /* 0x000000ffff1b7224 */ /* 0x000fc400078e0014 */
[----:B------:R-:W3:Y:S04]  /*2ddc0*/  LDL.LU.64 R20, [R1+0x110] ;  /* 0x0001100001147983 */ /* 0x000ee80000300a00 */
[----:B------:R-:W-:Y:S01]  /*2ddd0*/  STL.64 [R1+0x32e8], R22 ;  /* 0x0032e81601007387 */ /* 0x000fe20000100a00 */
[----:B------:R-:W-:Y:S02]  /*2dde0*/  MOV R5, R8 ;  /* 0x0000000800057202 */ /* 0x000fe40000000f00 */
[----:B------:R-:W-:Y:S01]  /*2ddf0*/  MOV R4, R9 ;  /* 0x0000000900047202 */ /* 0x000fe20000000f00 */
[----:B--2---:R-:W-:Y:S01]  /*2de00*/  HMMA.16816.F32.BF16 R24, R12, R8, R24 ;  /* 0x000000080c18723c */ /* 0x004fe20000041818 */
[----:B---3--:R0:W-:Y:S04]  /*2de10*/  STL.64 [R1+0x32e0], R20 ;  /* 0x0032e01401007387 */ /* 0x0081e80000100a00 */
[----:B0-----:R-:W2:Y:S04]  /*2de20*/  LDL.LU.64 R20, [R1+0xf0] ;  /* 0x0000f00001147983 */ /* 0x001ea80000300a00 */
[----:B------:R-:W-:Y:S04]  /*2de30*/  STL.64 [R1+0x3270], R18 ;  /* 0x0032701201007387 */ /* 0x000fe80000100a00 */
[----:B------:R0:W-:Y:S06]  /*2de40*/  STL.64 [R1+0x3268], R16 ;  /* 0x0032681001007387 */ /* 0x0001ec0000100a00 */
[----:B------:R-:W-:Y:S01]  /*2de50*/  IMAD.MOV.U32 R11, RZ, RZ, R26 ;  /* 0x000000ffff0b7224 */ /* 0x000fe200078e001a */
[----:B------:R-:W-:-:S02]  /*2de60*/  MOV R10, R27 ;  /* 0x0000001b000a7202 */ /* 0x000fc40000000f00 */
[----:B------:R-:W-:Y:S02]  /*2de70*/  MOV R8, R24 ;  /* 0x0000001800087202 */ /* 0x000fe40000000f00 */
[----:B------:R-:W-:Y:S01]  /*2de80*/  MOV R9, R25 ;  /* 0x0000001900097202 */ /* 0x000fe20000000f00 */
[----:B0-----:R-:W3:Y:S04]  /*2de90*/  LDL.LU R16, [R1+0x100] ;  /* 0x0001000001107983 */ /* 0x001ee80000300800 */
[----:B------:R-:W3:Y:S04]  /*2dea0*/  LDL.LU R17, [R1+0x104] ;  /* 0x0001040001117983 */ /* 0x000ee80000300800 */
[----:B------:R-:W4:Y:S04]  /*2deb0*/  LDL R7, [R1+0x134] ;  /* 0x0001340001077983 */ /* 0x000f280000100800 */
[----:B------:R-:W3:Y:S04]  /*2dec0*/  LDL.LU.64 R26, [R1+0x32f8] ;  /* 0x0032f800011a7983 */ /* 0x000ee80000300a00 */
[----:B------:R-:W3:Y:S04]  /*2ded0*/  LDL.LU.64 R24, [R1+0x32f0] ;  /* 0x0032f00001187983 */ /* 0x000ee80000300a00 */
[----:B------:R-:W-:Y:S04]  /*2dee0*/  STL.64 [R1+0x3280], R10 ;  /* 0x0032800a01007387 */ /* 0x000fe80000100a00 */
[----:B------:R0:W-:Y:S04]  /*2def0*/  STL.64 [R1+0x3278], R8 ;  /* 0x0032780801007387 */ /* 0x0001e80000100a00 */
[----:B0-----:R-:W4:Y:S04]  /*2df00*/  LDL.LU R8, [R1+0x40] ;  /* 0x0000400001087983 */ /* 0x001f280000300800 */
[----:B------:R-:W4:Y:S04]  /*2df10*/  LDL.LU R9, [R1+0x44] ;  /* 0x0000440001097983 */ /* 0x000f280000300800 */
[----:B------:R-:W4:Y:S04]  /*2df20*/  LDL.LU R10, [R1+0x48] ;  /* 0x00004800010a7983 */ /* 0x000f280000300800 */
[----:B------:R-:W4:Y:S01]  /*2df30*/  LDL.LU.64 R22, [R1+0x32e8] ;  /* 0x0032e80001167983 */ /* 0x000f220000300a00 */
[----:B------:R-:W-:-:S02]  /*2df40*/  MOV R11, R0 ;  /* 0x00000000000b7202 */ /* 0x000fc40000000f00 */
[----:B--2---:R-:W-:Y:S02]  /*2df50*/  MOV R3, R20 ;  /* 0x0000001400037202 */ /* 0x004fe40000000f00 */
[----:B------:R-:W-:Y:S01]  /*2df60*/  MOV R6, R21 ;  /* 0x0000001500067202 */ /* 0x000fe20000000f00 */
[----:B---3--:R-:W-:Y:S01]  /*2df70*/  HMMA.16816.F32.BF16 R24, R12, R20, R24 ;  /* 0x000000140c18723c */ /* 0x008fe20000041818 */
[----:B------:R-:W2:-:S15]  /*2df80*/  LDL.LU.64 R20, [R1+0x32e0] ;  /* 0x0032e00001147983 */ /* 0x000e9e0000300a00 */
[----:B------:R-:W-:-:S03]  /*2df90*/  NOP ;  /* 0x0000000000007918 */ /* 0x000fc60000000000 */
[----:B------:R-:W-:Y:S01]  /*2dfa0*/  MOV R19, R26 ;  /* 0x0000001a00137202 */ /* 0x000fe20000000f00 */
[----:B------:R0:W-:Y:S01]  /*2dfb0*/  STL [R1+0x10], R24 ;  /* 0x0000101801007387 */ /* 0x0001e20000100800 */
[----:B------:R-:W-:Y:S01]  /*2dfc0*/  MOV R18, R27 ;  /* 0x0000001b00127202 */ /* 0x000fe20000000f00 */
[----:B------:R-:W-:Y:S02]  /*2dfd0*/  IMAD.MOV.U32 R0, RZ, RZ, R25 ;  /* 0x000000ffff007224 */ /* 0x000fe400078e0019 */
[----:B------:R-:W3:Y:S04]  /*2dfe0*/  LDL.LU.64 R26, [R1+0x32d8] ;  /* 0x0032d800011a7983 */ /* 0x000ee80000300a00 */
[----:B0-----:R-:W2:Y:S01]  /*2dff0*/  LDL.LU.64 R24, [R1+0x32d0] ;  /* 0x0032d00001187983 */ /* 0x001ea20000300a00 */
[----:B----4-:R-:W-:-:S15]  /*2e000*/  HMMA.16816.F32.BF16 R8, R12, R16, R8 ;  /* 0x000000100c08723c */ /* 0x010fde0000041808 */
[----:B------:R-:W-:-:S04]  /*2e010*/  NOP ;  /* 0x0000000000007918 */ /* 0x000fc80000000000 */
[----:B------:R3:W-:Y:S04]  /*2e020*/  STL.64 [R1+0x40], R8 ;  /* 0x0000400801007387 */ /* 0x0007e80000100a00 */
[----:B------:R0:W-:Y:S04]  /*2e030*/  STL [R1+0x48], R10 ;  /* 0x0000480a01007387 */ /* 0x0001e80000100800 */
[----:B------:R1:W-:Y:S01]  /*2e040*/  STL.64 [R1+0x3288], R16 ;  /* 0x0032881001007387 */ /* 0x0003e20000100a00 */
[----:B------:R-:W-:Y:S01]  /*2e050*/  MOV R2, R11 ;  /* 0x0000000b00027202 */ /* 0x000fe20000000f00 */
[----:B---3--:R-:W-:Y:S01]  /*2e060*/  IMAD.MOV.U32 R9, RZ, RZ, R26 ;  /* 0x000000ffff097224 */ /* 0x008fe200078e001a */
[----:B0-----:R-:W-:-:S02]  /*2e070*/  MOV R10, R27 ;  /* 0x0000001b000a7202 */ /* 0x001fc40000000f00 */
[----:B--2---:R-:W-:Y:S02]  /*2e080*/  MOV R8, R25 ;  /* 0x0000001900087202 */ /* 0x004fe40000000f00 */
[----:B------:R-:W2:Y:S04]  /*2e090*/  LDL.LU R25, [R1+0x32cc] ;  /* 0x0032cc0001197983 */ /* 0x000ea80000300800 */
[----:B------:R-:W2:Y:S04]  /*2e0a0*/  LDL.LU R26, [R1+0x32c8] ;  /* 0x0032c800011a7983 */ /* 0x000ea80000300800 */
[----:B------:R-:W2:Y:S04]  /*2e0b0*/  LDL.LU R27, [R1+0x32c4] ;  /* 0x0032c400011b7983 */ /* 0x000ea80000300800 */
[----:B------:R-:W3:Y:S01]  /*2e0c0*/  LDL.LU R11, [R1+0x6c] ;  /* 0x00006c00010b7983 */ /* 0x000ee20000300800 */
[----:B-1----:R-:W-:-:S03]  /*2e0d0*/  MOV R16, R3 ;  /* 0x0000000300107202 */ /* 0x002fc60000000f00 */
[----:B---3--:R0:W-:Y:S04]  /*2e0e0*/  STL.64 [R1+0x3298], R10 ;  /* 0x0032980a01007387 */ /* 0x0081e80000100a00 */
[----:B------:R1:W-:Y:S04]  /*2e0f0*/  STL.64 [R1+0x3290], R8 ;  /* 0x0032900801007387 */ /* 0x0003e80000100a00 */
[----:B------:R-:W3:Y:S01]  /*2e100*/  LDL.LU R3, [R1+0x32c0] ;  /* 0x0032c00001037983 */ /* 0x000ee20000300800 */
[----:B--2---:R-:W-:Y:S01]  /*2e110*/  HMMA.16816.F32.BF16 R24, R12, R20, R24 ;  /* 0x000000140c18723c */ /* 0x004fe20000041818 */
[----:B0-----:R-:W-:-:S02]  /*2e120*/  MOV R10, R23 ;  /* 0x00000017000a7202 */ /* 0x001fc40000000f00 */
[----:B-1----:R-:W-:Y:S01]  /*2e130*/  MOV R8, R29 ;  /* 0x0000001d00087202 */ /* 0x002fe20000000f00 */
[----:B------:R-:W-:Y:S01]  /*2e140*/  IMAD.MOV.U32 R9, RZ, RZ, R28 ;  /* 0x000000ffff097224 */ /* 0x000fe200078e001c */
[----:B------:R-:W-:Y:S02]  /*2e150*/  MOV R11, R22 ;  /* 0x00000016000b7202 */ /* 0x000fe40000000f00 */
[----:B------:R-:W-:Y:S02]  /*2e160*/  MOV R29, R20 ;  /* 0x00000014001d7202 */ /* 0x000fe40000000f00 */
[----:B------:R-:W-:Y:S01]  /*2e170*/  MOV R28, R21 ;  /* 0x00000015001c7202 */ /* 0x000fe20000000f00 */
[----:B------:R-:W2:Y:S04]  /*2e180*/  LDL.LU.64 R22, [R1+0x32b8] ;  /* 0x0032b80001167983 */ /* 0x000ea80000300a00 */
[----:B------:R-:W2:Y:S05]  /*2e190*/  LDL.LU.64 R20, [R1+0x32b0] ;  /* 0x0032b00001147983 */ /* 0x000eaa0000300a00 */
[----:B------:R-:W-:Y:S04]  /*2e1a0*/  STL.64 [R1+0x3228], R26 ;  /* 0x0032281a01007387 */ /* 0x000fe80000100a00 */
[----:B------:R0:W-:Y:S04]  /*2e1b0*/  STL.64 [R1+0x3220], R24 ;  /* 0x0032201801007387 */ /* 0x0001e80000100a00 */
[----:B0-----:R-:W2:Y:S04]  /*2e1c0*/  LDL.LU R24, [R1] ;  /* 0x0000000001187983 */ /* 0x001ea80000300800 */
[----:B------:R-:W2:Y:S01]  /*2e1d0*/  LDL.LU R25, [R1+0x4] ;  /* 0x0000040001197983 */ /* 0x000ea20000300800 */
[----:B---3--:R-:W-:-:S03]  /*2e1e0*/  MOV R26, R3 ;  /* 0x00000003001a7202 */ /* 0x008fc60000000f00 */
[----:B------:R-:W3:Y:S04]  /*2e1f0*/  LDL.LU R3, [R1+0x32ac] ;  /* 0x0032ac0001037983 */ /* 0x000ee80000300800 */
[----:B------:R-:W2:Y:S01]  /*2e200*/  LDL.LU R27, [R1+0xc] ;  /* 0x00000c00011b7983 */ /* 0x000ea20000300800 */
[----:B------:R-:W-:Y:S01]  /*2e210*/  MOV R17, R6 ;  /* 0x0000000600117202 */ /* 0x000fe20000000f00 */
[----:B------:R-:W-:Y:S01]  /*2e220*/  IMAD.MOV.U32 R12, RZ, RZ, R5 ;  /* 0x000000ffff0c7224 */ /* 0x000fe200078e0005 */
[----:B------:R-:W-:Y:S02]  /*2e230*/  MOV R13, R4 ;  /* 0x00000004000d7202 */ /* 0x000fe40000000f00 */
[----:B------:R-:W0:Y:S04]  /*2e240*/  LDSM.16.MT88.4 R4, [R7+UR6+0x25800] ;  /* 0x025800060704783b */ /* 0x000e280008004200 */
[----:B0-----:R-:W-:Y:S01]  /*2e250*/  STL.64 [R1+0x31c8], R6 ;  /* 0x0031c80601007387 */ /* 0x001fe20000100a00 */
[----:B--2---:R-:W-:Y:S03]  /*2e260*/  HMMA.16816.F32.BF16 R12, R20, R12, R24 ;  /* 0x0000000c140c723c */ /* 0x004fe60000041818 */
[----:B---3--:R-:W-:-:S15]  /*2e270*/  LDSM.16.M88.4 R24, [R3+UR6+0x8280] ;  /* 0x008280060318783b */ /* 0x008fde0008000200 */
[----:B------:R-:W-:Y:S01]  /*2e280*/  NOP ;  /* 0x0000000000007918 */ /* 0x000fe20000000000 */
[----:B------:R-:W-:Y:S04]  /*2e290*/  STL.64 [R1], R12 ;  /* 0x0000000c01007387 */ /* 0x000fe80000100a00 */
[----:B------:R-:W-:Y:S04]  /*2e2a0*/  STL.64 [R1+0x8], R14 ;  /* 0x0000080e01007387 */ /* 0x000fe80000100a00 */
[----:B------:R-:W0:Y:S04]  /*2e2b0*/  LDSM.16.M88.4 R12, [R3+UR6+0x280] ;  /* 0x00028006030c783b */ /* 0x000e280008000200 */
[----:B------:R1:W-:Y:S04]  /*2e2c0*/  STL.64 [R1+0x31c0], R4 ;  /* 0x0031c00401007387 */ /* 0x0003e80000100a00 */
[----:B0-----:R-:W-:Y:S04]  /*2e2d0*/  STL.64 [R1+0x90], R12 ;  /* 0x0000900c01007387 */ /* 0x001fe80000100a00 */
[----:B------:R-:W-:Y:S04]  /*2e2e0*/  STL.64 [R1+0x98], R14 ;  /* 0x0000980e01007387 */ /* 0x000fe80000100a00 */
[----:B------:R-:W0:Y:S01]  /*2e2f0*/  LDSM.16.M88.4 R12, [R3+UR6+0x10280] ;  /* 0x01028006030c783b */ /* 0x000e220008000200 */
[----:B-1----:R-:W-:-:S03]  /*2e300*/  MOV R5, R28 ;  /* 0x0000001c00057202 */ /* 0x002fc60000000f00 */
[----:B0-----:R-:W-:Y:S04]  /*2e310*/  STL.64 [R1+0xd0], R12 ;  /* 0x0000d00c01007387 */ /* 0x001fe80000100a00 */
[----:B------:R-:W-:Y:S04]  /*2e320*/  STL.64 [R1+0xc0], R24 ;  /* 0x0000c01801007387 */ /* 0x000fe80000100a00 */
[----:B------:R0:W-:Y:S04]  /*2e330*/  STL.64 [R1+0xc8], R26 ;  /* 0x0000c81a01007387 */ /* 0x0001e80000100a00 */
[----:B------:R-:W-:Y:S01]  /*2e340*/  STL.64 [R1+0xd8], R14 ;  /* 0x0000d80e01007387 */ /* 0x000fe20000100a00 */
[----:B------:R-:W-:-:S03]  /*2e350*/  IMAD.MOV.U32 R28, RZ, RZ, R15 ;  /* 0x000000ffff1c7224 */ /* 0x000fc600078e000f */
[----:B------:R-:W1:Y:S04]  /*2e360*/  LDSM.16.M88.4 R12, [R3+UR6+0x18280] ;  /* 0x01828006030c783b */ /* 0x000e680008000200 */
[----:B------:R-:W-:Y:S01]  /*2e370*/  STL [R1+0x3200], R28 ;  /* 0x0032001c01007387 */ /* 0x000fe20000100800 */
[----:B0-----:R-:W-:-:S03]  /*2e380*/  MOV R27, R2 ;  /* 0x00000002001b7202 */ /* 0x001fc60000000f00 */
[----:B-1----:R-:W-:Y:S04]  /*2e390*/  STL.64 [R1+0xe0], R12 ;  /* 0x0000e00c01007387 */ /* 0x002fe80000100a00 */
[----:B------:R-:W-:Y:S04]  /*2e3a0*/  STL [R1+0xe8], R14 ;  /* 0x0000e80e01007387 */ /* 0x000fe80000100800 */
[----:B------:R-:W2:Y:S04]  /*2e3b0*/  LDL.LU R24, [R1+0x40] ;  /* 0x0000400001187983 */ /* 0x000ea80000300800 */
[----:B------:R-:W2:Y:S04]  /*2e3c0*/  LDL.LU R25, [R1+0x44] ;  /* 0x0000440001197983 */ /* 0x000ea80000300800 */
[----:B------:R-:W3:Y:S04]  /*2e3d0*/  LDL.LU R26, [R1+0x48] ;  /* 0x00004800011a7983 */ /* 0x000ee80000300800 */
[----:B------:R-:W4:Y:S01]  /*2e3e0*/  LDL.LU R2, [R1+0x32a8] ;  /* 0x0032a80001027983 */ /* 0x000f220000300800 */
[----:B------:R-:W-:-:S02]  /*2e3f0*/  MOV R4, R29 ;  /* 0x0000001d00047202 */ /* 0x000fc40000000f00 */
[----:B------:R-:W-:Y:S02]  /*2e400*/  MOV R29, R15 ;  /* 0x0000000f001d7202 */ /* 0x000fe40000000f00 */
[----:B----4-:R-:W0:Y:S04]  /*2e410*/  LDSM.16.MT88.4 R12, [R2+UR6+0x25800] ;  /* 0x02580006020c783b */ /* 0x010e280008004200 */
[----:B---3--:R1:W-:Y:S04]  /*2e420*/  STL.64 [R1+0x3238], R26 ;  /* 0x0032381a01007387 */ /* 0x0083e80000100a00 */
[----:B--2---:R2:W-:Y:S01]  /*2e430*/  STL.64 [R1+0x3230], R24 ;  /* 0x0032301801007387 */ /* 0x0045e20000100a00 */
[----:B-1----:R-:W-:Y:S01]  /*2e440*/  MOV R26, R19 ;  /* 0x00000013001a7202 */ /* 0x002fe20000000f00 */
[----:B------:R-:W-:-:S02]  /*2e450*/  IMAD.MOV.U32 R27, RZ, RZ, R18 ;  /* 0x000000ffff1b7224 */ /* 0x000fc400078e0012 */
[----:B--2---:R-:W2:Y:S01]  /*2e460*/  LDL.LU R24, [R1+0x10] ;  /* 0x0000100001187983 */ /* 0x004ea20000300800 */
[C---:B------:R-:W-:Y:S01]  /*2e470*/  HMMA.16816.F32.BF16 R16, R20.reuse, R16, R8 ;  /* 0x000000101410723c */ /* 0x040fe20000041808 */
[----:B------:R-:W-:Y:S02]  /*2e480*/  MOV R25, R0 ;  /* 0x0000000000197202 */ /* 0x000fe40000000f00 */
[----:B------:R-:W3:Y:S04]  /*2e490*/  LDL.LU R0, [R1+0x32a4] ;  /* 0x0032a40001007983 */ /* 0x000ee80000300800 */
[----:B------:R-:W-:Y:S04]  /*2e4a0*/  STL [R1+0x317c], R29 ;  /* 0x00317c1d01007387 */ /* 0x000fe80000100800 */
[----:B------:R-:W-:Y:S04]  /*2e4b0*/  STL [R1+0x302c], R3 ;  /* 0x00302c0301007387 */ /* 0x000fe80000100800 */
[----:B------:R-:W4:Y:S04]  /*2e4c0*/  LDL.LU R2, [R1+0x32a0] ;  /* 0x0032a00001027983 */ /* 0x000f280000300800 */
[----:B0-----:R0:W-:Y:S04]  /*2e4d0*/  STL.64 [R1+0x3188], R14 ;  /* 0x0031880e01007387 */ /* 0x0011e80000100a00 */
[----:B------:R-:W-:Y:S04]  /*2e4e0*/  STL.64 [R1+0x3180], R12 ;  /* 0x0031800c01007387 */ /* 0x000fe80000100a00 */
[----:B0-----:R-:W2:Y:S04]  /*2e4f0*/  LDL.LU.64 R14, [R1+0xa8] ;  /* 0x0000a800010e7983 */ /* 0x001ea80000300a00 */
[----:B------:R-:W2:Y:S04]  /*2e500*/  LDL.LU.64 R10, [R1+0x3298] ;  /* 0x00329800010a7983 */ /* 0x000ea80000300a00 */
[----:B------:R-:W2:Y:S04]  /*2e510*/  LDL.LU.64 R8, [R1+0x3290] ;  /* 0x0032900001087983 */ /* 0x000ea80000300a00 */
[----:B------:R0:W-:Y:S04]  /*2e520*/  STL.64 [R1+0x50], R16 ;  /* 0x0000501001007387 */ /* 0x0001e80000100a00 */
[----:B------:R2:W-:Y:S04]  /*2e530*/  STL.64 [R1+0x58], R18 ;  /* 0x0000581201007387 */ /* 0x0005e80000100a00 */
[----:B0-----:R-:W2:Y:S02]  /*2e540*/  LDL.LU.64 R16, [R1+0x3288] ;  /* 0x0032880001107983 */ /* 0x001ea40000300a00 */
[----:B--2---:R-:W-:Y:S02]  /*2e550*/  HMMA.16816.F32.BF16 R16, R20, R16, R8 ;  /* 0x000000101410723c */ /* 0x004fe40000041808 */
[----:B------:R-:W2:Y:S04]  /*2e560*/  LDL.LU.64 R10, [R1+0x3280] ;  /* 0x00328000010a7983 */ /* 0x000ea80000300a00 */
[----:B------:R-:W2:-:S13]  /*2e570*/  LDL.LU.64 R8, [R1+0x3278] ;  /* 0x0032780001087983 */ /* 0x000e9a0000300a00 */
[----:B------:R-:W-:Y:S04]  /*2e580*/  STL.64 [R1+0x80], R16 ;  /* 0x0000801001007387 */ /* 0x000fe80000100a00 */
[----:B------:R0:W-:Y:S04]  /*2e590*/  STL.64 [R1+0x88], R18 ;  /* 0x0000881201007387 */ /* 0x0001e80000100a00 */
[----:B0-----:R-:W2:Y:S04]  /*2e5a0*/  LDL.LU.64 R18, [R1+0x3270] ;  /* 0x0032700001127983 */ /* 0x001ea80000300a00 */
[----:B------:R-:W2:Y:S02]  /*2e5b0*/  LDL.LU.64 R16, [R1+0x3268] ;  /* 0x0032680001107983 */ /* 0x000ea40000300a00 */
[----:B--2---:R-:W-:Y:S02]  /*2e5c0*/  HMMA.16816.F32.BF16 R4, R20, R4, R16 ;  /* 0x000000041404723c */ /* 0x004fe40000041810 */
[----:B------:R-:W2:Y:S04]  /*2e5d0*/  LDL.LU.64 R18, [R1+0x3260] ;  /* 0x0032600001127983 */ /* 0x000ea80000300a00 */
[----:B------:R-:W2:Y:S01]  /*2e5e0*/  LDL.LU.64 R16, [R1+0x3258] ;  /* 0x0032580001107983 */ /* 0x000ea20000300a00 */
[----:B------:R-:W-:-:S02]  /*2e5f0*/  MOV R20, R8 ;  /* 0x0000000800147202 */ /* 0x000fc40000000f00 */
[----:B------:R-:W-:Y:S02]  /*2e600*/  MOV R21, R9 ;  /* 0x0000000900157202 */ /* 0x000fe40000000f00 */
[----:B------:R-:W-:Y:S02]  /*2e610*/  MOV R22, R11 ;  /* 0x0000000b00167202 */ /* 0x000fe40000000f00 */
[----:B------:R-:W-:Y:S01]  /*2e620*/  MOV R23, R10 ;  /* 0x0000000a00177202 */ /* 0x000fe20000000f00 */
[----:B------:R-:W2:Y:S04]  /*2e630*/  LDL.LU R8, [R1+0x3254] ;  /* 0x0032540001087983 */ /* 0x000ea80000300800 */
[----:B------:R-:W2:Y:S04]  /*2e640*/  LDL.LU R9, [R1+0x3250] ;  /* 0x0032500001097983 */ /* 0x000ea80000300800 */
[----:B------:R4:W-:Y:S04]  /*2e650*/  STL.64 [R1+0x31d8], R6 ;  /* 0x0031d80601007387 */ /* 0x0009e80000100a00 */
[----:B------:R0:W-:Y:S01]  /*2e660*/  STL.64 [R1+0x31d0], R4 ;  /* 0x0031d00401007387 */ /* 0x0001e20000100a00 */
[----:B----4-:R-:W-:Y:S01]  /*2e670*/  IMAD.MOV.U32 R6, RZ, RZ, R2 ;  /* 0x000000ffff067224 */ /* 0x010fe200078e0002 */
[----:B---3--:R-:W-:-:S05]  /*2e680*/  MOV R7, R0 ;  /* 0x0000000000077202 */ /* 0x008fca0000000f00 */
[----:B------:R1:W-:Y:S01]  /*2e690*/  STL.64 [R1+0x3248], R6 ;  /* 0x0032480601007387 */ /* 0x0003e20000100a00 */
[----:B--2---:R-:W-:-:S15]  /*2e6a0*/  HMMA.16816.F32.BF16 R20, R16, R14, R20 ;  /* 0x0000000e1014723c */ /* 0x004fde0000041814 */
[----:B------:R-:W-:-:S04]  /*2e6b0*/  NOP ;  /* 0x0000000000007918 */ /* 0x000fc80000000000 */
[----:B0-----:R-:W-:Y:S02]  /*2e6c0*/  MOV R5, R22 ;  /* 0x0000001600057202 */ /* 0x001fe40000000f00 */
[----:B------:R-:W-:-:S05]  /*2e6d0*/  MOV R4, R23 ;  /* 0x0000001700047202 */ /* 0x000fca0000000f00 */
[----:B------:R-:W-:Y:S04]  /*2e6e0*/  STL.64 [R1+0x3240], R4 ;  /* 0x0032400401007387 */ /* 0x000fe80000100a00 */
[----:B-1----:R-:W2:Y:S01]  /*2e6f0*/  LDL.64 R6, [R1+0xf8] ;  /* 0x0000f80001067983 */ /* 0x002ea20000100a00 */
[----:B------:R-:W-:Y:S02]  /*2e700*/  MOV R10, R14 ;  /* 0x0000000e000a7202 */ /* 0x000fe40000000f00 */
[----:B------:R-:W-:Y:S02]  /*2e710*/  MOV R11, R15 ;  /* 0x0000000f000b7202 */ /* 0x000fe40000000f00 */
[----:B------:R-:W-:-:S03]  /*2e720*/  MOV R13, R20 ;  /* 0x00000014000d7202 */ /* 0x000fc60000000f00 */
[----:B------:R0:W-:Y:S04]  /*2e730*/  STL.64 [R1+0x3218], R10 ;  /* 0x0032180a01007387 */ /* 0x0001e80000100a00 */
[----:B------:R-:W-:Y:S04]  /*2e740*/  STL.64 [R1+0x3210], R8 ;  /* 0x0032100801007387 */ /* 0x000fe80000100a00 */
[----:B0-----:R-:W3:Y:S04]  /*2e750*/  LDL.LU.64 R10, [R1+0x118] ;  /* 0x00011800010a7983 */ /* 0x001ee80000300a00 */
[----:B------:R-:W4:Y:S04]  /*2e760*/  LDL R23, [R1+0x138] ;  /* 0x0001380001177983 */ /* 0x000f280000100800 */
[----:B------:R0:W-:Y:S01]  /*2e770*/  STL [R1+0x3204], R13 ;  /* 0x0032040d01007387 */ /* 0x0001e20000100800 */
[----:B--2---:R-:W-:Y:S01]  /*2e780*/  HMMA.16816.F32.BF16 R24, R16, R6, R24 ;  /* 0x000000061018723c */ /* 0x004fe20000041818 */
[----:B------:R-:W-:-:S02]  /*2e790*/  MOV R22, R7 ;  /* 0x0000000700167202 */ /* 0x000fc40000000f00 */
[----:B------:R-:W2:Y:S04]  /*2e7a0*/  LDL.LU.64 R6, [R1+0x3248] ;  /* 0x0032480001067983 */ /* 0x000ea80000300a00 */
[----:B------:R-:W2:-:S12]  /*2e7b0*/  LDL.LU.64 R4, [R1+0x3240] ;  /* 0x0032400001047983 */ /* 0x000e980000300a00 */
[----:B------:R-:W-:Y:S02]  /*2e7c0*/  MOV R2, R26 ;  /* 0x0000001a00027202 */ /* 0x000fe40000000f00 */
[----:B------:R-:W-:Y:S02]  /*2e7d0*/  MOV R0, R27 ;  /* 0x0000001b00007202 */ /* 0x000fe40000000f00 */
[----:B------:R-:W-:Y:S01]  /*2e7e0*/  MOV R14, R24 ;  /* 0x00000018000e7202 */ /* 0x000fe20000000f00 */
[----:B------:R-:W-:Y:S01]  /*2e7f0*/  IMAD.MOV.U32 R3, RZ, RZ, R25 ;  /* 0x000000ffff037224 */ /* 0x000fe200078e0019 */
[----:B------:R-:W2:Y:S04]  /*2e800*/  LDL.LU.64 R26, [R1+0x3238] ;  /* 0x00323800011a7983 */ /* 0x000ea80000300a00 */
[----:B------:R-:W2:Y:S02]  /*2e810*/  LDL.LU.64 R24, [R1+0x3230] ;  /* 0x0032300001187983 */ /* 0x000ea40000300a00 */
[----:B--2---:R-:W-:-:S15]  /*2e820*/  HMMA.16816.F32.BF16 R24, R16, R6, R24 ;  /* 0x000000061018723c */ /* 0x004fde0000041818 */
[----:B------:R-:W-:-:S04]  /*2e830*/  NOP ;  /* 0x0000000000007918 */ /* 0x000fc80000000000 */
[----:B------:R-:W-:Y:S01]  /*2e840*/  IMAD.MOV.U32 R29, RZ, RZ, R26 ;  /* 0x000000ffff1d7224 */ /* 0x000fe200078e001a */
[----:B------:R-:W-:Y:S02]  /*2e850*/  MOV R15, R27 ;  /* 0x0000001b000f7202 */ /* 0x000fe40000000f00 */
[----:B0-----:R-:W-:Y:S02]  /*2e860*/  MOV R13, R24 ;  /* 0x00000018000d7202 */ /* 0x001fe40000000f00 */
[----:B------:R-:W-:Y:S01]  /*2e870*/  MOV R28, R25 ;  /* 0x00000019001c7202 */ /* 0x000fe20000000f00 */
[----:B------:R-:W2:Y:S04]  /*2e880*/  LDL.LU.64 R26, [R1+0x3228] ;  /* 0x00322800011a7983 */ /* 0x000ea80000300a00 */
[----:B------:R-:W2:Y:S01]  /*2e890*/  LDL.LU.64 R24, [R1+0x3220] ;  /* 0x0032200001187983 */ /* 0x000ea20000300a00 */
[----:B------:R-:W-:-:S03]  /*2e8a0*/  IMAD.MOV.U32 R12, RZ, RZ, R21 ;  /* 0x000000ffff0c7224 */ /* 0x000fc600078e0015 */
[----:B------:R0:W-:Y:S01]  /*2e8b0*/  STL.64 [R1+0x31e8], R6 ;  /* 0x0031e80601007387 */ /* 0x0001e20000100a00 */
[----:B---3--:R-:W-:Y:S02]  /*2e8c0*/  MOV R21, R10 ;  /* 0x0000000a00157202 */ /* 0x008fe40000000f00 */
[----:B------:R-:W-:Y:S01]  /*2e8d0*/  MOV R20, R11 ;  /* 0x0000000b00147202 */ /* 0x000fe20000000f00 */
[----:B0-----:R-:W3:Y:S01]  /*2e8e0*/  LDL R7, [R1+0x134] ;  /* 0x0001340001077983 */ /* 0x001ee20000100800 */
[----:B--2---:R-:W-:Y:S03]  /*2e8f0*/  HMMA.16816.F32.BF16 R24, R16, R10, R24 ;  /* 0x0000000a1018723c */ /* 0x004fe60000041818 */
[----:B------:R-:W2:Y:S04]  /*2e900*/  LDL.LU.64 R10, [R1+0x3218] ;  /* 0x00321800010a7983 */ /* 0x000ea80000300a00 */
[----:B------:R-:W3:Y:S01]  /*2e910*/  LDL.LU.64 R8, [R1+0x3210] ;  /* 0x0032100001087983 */ /* 0x000ee20000300a00 */
[----:B--2---:R-:W-:Y:S01]  /*2e920*/  MOV R18, R10 ;  /* 0x0000000a00127202 */ /* 0x004fe20000000f00 */
[----:B------:R-:W-:-:S02]  /*2e930*/  IMAD.MOV.U32 R19, RZ, RZ, R11 ;  /* 0x000000ffff137224 */ /* 0x000fc400078e000b */
[----:B------:R-:W3:Y:S04]  /*2e940*/  LDL.LU R10, [R1+0x320c] ;  /* 0x00320c00010a7983 */ /* 0x000ee80000300800 */
[----:B------:R-:W3:Y:S04]  /*2e950*/  LDL.LU R11, [R1+0x3208] ;  /* 0x00320800010b7983 */ /* 0x000ee80000300800 */
[----:B------:R-:W-:Y:S04]  /*2e960*/  STL.64 [R1+0x3198], R26 ;  /* 0x0031981a01007387 */ /* 0x000fe80000100a00 */
[----:B------:R0:W-:Y:S04]  /*2e970*/  STL.64 [R1+0x3190], R24 ;  /* 0x0031901801007387 */ /* 0x0001e80000100a00 */
[----:B0-----:R-:W3:Y:S04]  /*2e980*/  LDL.LU R24, [R1] ;  /* 0x0000000001187983 */ /* 0x001ee80000300800 */
[----:B------:R-:W3:Y:S04]  /*2e990*/  LDL.LU R25, [R1+0x4] ;  /* 0x0000040001197983 */ /* 0x000ee80000300800 */
[----:B------:R-:W3:Y:S04]  /*2e9a0*/  LDL.LU R26, [R1+0x8] ;  /* 0x00000800011a7983 */ /* 0x000ee80000300800 */
[----:B------:R-:W3:Y:S04]  /*2e9b0*/  LDL.LU R27, [R1+0xc] ;  /* 0x00000c00011b7983 */ /* 0x000ee80000300800 */
[----:B------:R-:W2:Y:S01]  /*2e9c0*/  LDL.LU R6, [R1+0xf8] ;  /* 0x0000f80001067983 */ /* 0x000ea20000300800 */
[----:B---3--:R-:W-:Y:S03]  /*2e9d0*/  HMMA.16816.F32.BF16 R24, R8, R18, R24 ;  /* 0x000000120818723c */ /* 0x008fe60000041818 */
[----:B------:R-:W0:-:S15]  /*2e9e0*/  LDSM.16.MT88.4 R16, [R7+UR6+0x25c00] ;  /* 0x025c00060710783b */ /* 0x000e1e0008004200 */
[----:B------:R-:W-:Y:S01]  /*2e9f0*/  NOP ;  /* 0x0000000000007918 */ /* 0x000fe20000000000 */
[----:B------:R-:W-:Y:S04]  /*2ea00*/  STL.64 [R1], R24 ;  /* 0x0000001801007387 */ /* 0x000fe80000100a00 */
[----:B------:R-:W-:Y:S04]  /*2ea10*/  STL.64 [R1+0x8], R26 ;  /* 0x0000081a01007387 */ /* 0x000fe80000100a00 */
[----:B0-----:R0:W-:Y:S04]  /*2ea20*/  STL.64 [R1+0x3128], R18 ;  /* 0x0031281201007387 */ /* 0x0011e80000100a00 */
[----:B------:R1:W-:Y:S01]  /*2ea30*/  STL.64 [R1+0x3120], R16 ;  /* 0x0031201001007387 */ /* 0x0003e20000100a00 */
[----:B0-----:R-:W-:-:S02]  /*2ea40*/  MOV R18, R21 ;  /* 0x0000001500127202 */ /* 0x001fc40000000f00 */
[----:B------:R-:W-:-:S05]  /*2ea50*/  MOV R19, R20 ;  /* 0x0000001400137202 */ /* 0x000fca0000000f00 */
[----:B------:R0:W-:Y:S04]  /*2ea60*/  STL.64 [R1+0x31e0], R18 ;  /* 0x0031e01201007387 */ /* 0x0001e80000100a00 */
[----:B-1----:R-:W3:Y:S04]  /*2ea70*/  LDL.LU R16, [R1+0x80] ;  /* 0x0000800001107983 */ /* 0x002ee80000300800 */
[----:B------:R-:W3:Y:S04]  /*2ea80*/  LDL.LU R17, [R1+0x84] ;  /* 0x0000840001117983 */ /* 0x000ee80000300800 */
[----:B0-----:R-:W2:Y:S04]  /*2ea90*/  LDL.LU R18, [R1+0x88] ;  /* 0x0000880001127983 */ /* 0x001ea80000300800 */
[----:B------:R-:W2:Y:S01]  /*2eaa0*/  LDL.LU R19, [R1+0x8c] ;  /* 0x00008c0001137983 */ /* 0x000ea20000300800 */
[----:B------:R-:W-:-:S02]  /*2eab0*/  MOV R26, R29 ;  /* 0x0000001d001a7202 */ /* 0x000fc40000000f00 */
[----:B------:R-:W-:Y:S02]  /*2eac0*/  MOV R27, R15 ;  /* 0x0000000f001b7202 */ /* 0x000fe40000000f00 */
[----:B------:R-:W-:Y:S01]  /*2ead0*/  MOV R24, R13 ;  /* 0x0000000d00187202 */ /* 0x000fe20000000f00 */
[----:B------:R-:W-:Y:S01]  /*2eae0*/  IMAD.MOV.U32 R25, RZ, RZ, R28 ;  /* 0x000000ffff197224 */ /* 0x000fe200078e001c */
[----:B--2---:R-:W-:Y:S04]  /*2eaf0*/  STL.64 [R1+0x31f8], R18 ;  /* 0x0031f81201007387 */ /* 0x004fe80000100a00 */
[----:B---3--:R0:W-:Y:S04]  /*2eb00*/  STL.64 [R1+0x31f0], R16 ;  /* 0x0031f01001007387 */ /* 0x0081e80000100a00 */
[----:B0-----:R-:W2:Y:S04]  /*2eb10*/  LDL.LU R16, [R1+0x50] ;  /* 0x0000500001107983 */ /* 0x001ea80000300800 */
[----:B------:R-:W2:Y:S04]  /*2eb20*/  LDL.LU R17, [R1+0x54] ;  /* 0x0000540001117983 */ /* 0x000ea80000300800 */
[----:B------:R-:W2:Y:S04]  /*2eb30*/  LDL.LU R18, [R1+0x58] ;  /* 0x0000580001127983 */ /* 0x000ea80000300800 */
[----:B------:R-:W2:Y:S04]  /*2eb40*/  LDL.LU R19, [R1+0x5c] ;  /* 0x00005c0001137983 */ /* 0x000ea80000300800 */
[----:B------:R-:W3:Y:S04]  /*2eb50*/  LDL.LU R13, [R1+0x3204] ;  /* 0x00320400010d7983 */ /* 0x000ee80000300800 */
[----:B------:R-:W2:Y:S04]  /*2eb60*/  LDL.LU R28, [R1+0x3200] ;  /* 0x00320000011c7983 */ /* 0x000ea80000300800 */
[----:B------:R-:W-:Y:S04]  /*2eb70*/  STL.64 [R1+0x31a8], R26 ;  /* 0x0031a81a01007387 */ /* 0x000fe80000100a00 */
[----:B------:R0:W-:Y:S04]  /*2eb80*/  STL.64 [R1+0x31a0], R24 ;  /* 0x0031a01801007387 */ /* 0x0001e80000100a00 */
[----:B0-----:R-:W2:Y:S04]  /*2eb90*/  LDL R24, [R1+0xc0] ;  /* 0x0000c00001187983 */ /* 0x001ea80000100800 */
[----:B------:R-:W2:Y:S01]  /*2eba0*/  LDL R25, [R1+0xc4] ;  /* 0x0000c40001197983 */ /* 0x000ea20000100800 */
[----:B------:R-:W-:-:S03]  /*2ebb0*/  MOV R7, R22 ;  /* 0x0000001600077202 */ /* 0x000fc60000000f00 */
[----:B----4-:R-:W0:Y:S04]  /*2ebc0*/  LDSM.16.MT88.4 R20, [R23+UR6+0x25c00] ;  /* 0x025c00061714783b */ /* 0x010e280008004200 */
[----:B--2---:R3:W-:Y:S02]  /*2ebd0*/  STL.64 [R1+0x31b0], R24 ;  /* 0x0031b01801007387 */ /* 0x0047e40000100a00 */
[----:B---3--:R-:W-:Y:S02]  /*2ebe0*/  MOV R24, R13 ;  /* 0x0000000d00187202 */ /* 0x008fe40000000f00 */
[----:B------:R-:W-:Y:S02]  /*2ebf0*/  MOV R25, R12 ;  /* 0x0000000c00197202 */ /* 0x000fe40000000f00 */
[----:B------:R-:W2:Y:S01]  /*2ec00*/  LDL.LU.64 R12, [R1+0xe0] ;  /* 0x0000e000010c7983 */ /* 0x000ea20000300a00 */
[----:B------:R-:W-:Y:S01]  /*2ec10*/  IMAD.MOV.U32 R26, RZ, RZ, R5 ;  /* 0x000000ffff1a7224 */ /* 0x000fe200078e0005 */
[----:B------:R-:W-:-:S02]  /*2ec20*/  MOV R27, R4 ;  /* 0x00000004001b7202 */ /* 0x000fc40000000f00 */
[C---:B------:R-:W-:Y:S01]  /*2ec30*/  HMMA.16816.F32.BF16 R4, R8.reuse, R6, R16 ;  /* 0x000000060804723c */ /* 0x040fe20000041810 */
[----:B--2---:R1:W-:Y:S04]  /*2ec40*/  STL.64 [R1+0x31b8], R12 ;  /* 0x0031b80c01007387 */ /* 0x0043e80000100a00 */
[----:B-1----:R-:W2:Y:S04]  /*2ec50*/  LDL.LU.64 R12, [R1+0x90] ;  /* 0x00009000010c7983 */ /* 0x002ea80000300a00 */
[----:B0-----:R-:W-:Y:S04]  /*2ec60*/  STL.64 [R1+0x30e0], R22 ;  /* 0x0030e01601007387 */ /* 0x001fe80000100a00 */
[----:B------:R0:W-:Y:S04]  /*2ec70*/  STL.64 [R1+0x30d8], R20 ;  /* 0x0030d81401007387 */ /* 0x0001e80000100a00 */
[----:B0-----:R-:W3:Y:S04]  /*2ec80*/  LDL.LU R20, [R1+0xd0] ;  /* 0x0000d00001147983 */ /* 0x001ee80000300800 */
[----:B------:R-:W3:Y:S04]  /*2ec90*/  LDL.LU R21, [R1+0xd4] ;  /* 0x0000d40001157983 */ /* 0x000ee80000300800 */
[----:B------:R-:W4:Y:S04]  /*2eca0*/  LDL R22, [R1+0xd8] ;  /* 0x0000d80001167983 */ /* 0x000f280000100800 */
[----:B----4-:R-:W-:Y:S04]  /*2ecb0*/  STL [R1+0x3140], R22 ;  /* 0x0031401601007387 */ /* 0x010fe80000100800 */
[----:B------:R-:W4:Y:S04]  /*2ecc0*/  LDL.LU.64 R18, [R1+0x31f8] ;  /* 0x0031f80001127983 */ /* 0x000f280000300a00 */
[----:B------:R-:W4:Y:S04]  /*2ecd0*/  LDL.LU.64 R16, [R1+0x31f0] ;  /* 0x0031f00001107983 */ /* 0x000f280000300a00 */
[----:B------:R-:W-:Y:S04]  /*2ece0*/  STL.64 [R1+0x70], R4 ;  /* 0x0000700401007387 */ /* 0x000fe80000100a00 */
[----:B------:R0:W-:Y:S04]  /*2ecf0*/  STL.64 [R1+0x78], R6 ;  /* 0x0000780601007387 */ /* 0x0001e80000100a00 */
[----:B0-----:R-:W4:Y:S01]  /*2ed00*/  LDL.LU.64 R6, [R1+0x31e8] ;  /* 0x0031e80001067983 */ /* 0x001f220000300a00 */
[----:B------:R-:W-:Y:S01]  /*2ed10*/  MOV R23, R28 ;  /* 0x0000001c00177202 */ /* 0x000fe20000000f00 */
[----:B----4-:R-:W-:Y:S02]  /*2ed20*/  HMMA.16816.F32.BF16 R4, R8, R6, R16 ;  /* 0x000000060804723c */ /* 0x010fe40000041810 */
[----:B------:R-:W4:-:S15]  /*2ed30*/  LDL.LU.64 R18, [R1+0x31e0] ;  /* 0x0031e00001127983 */ /* 0x000f1e0000300a00 */
[----:B------:R-:W-:Y:S02]  /*2ed40*/  NOP ;  /* 0x0000000000007918 */ /* 0x000fe40000000000 */
[----:B------:R0:W-:Y:S01]  /*2ed50*/  STL.64 [R1+0x88], R6 ;  /* 0x0000880601007387 */ /* 0x0001e20000100a00 */
[----:B------:R-:W-:Y:S02]  /*2ed60*/  MOV R29, R4 ;  /* 0x00000004001d7202 */ /* 0x000fe40000000f00 */
[----:B------:R-:W-:Y:S01]  /*2ed70*/  MOV R28, R5 ;  /* 0x00000005001c7202 */ /* 0x000fe20000000f00 */
[----:B0-----:R-:W4:Y:S04]  /*2ed80*/  LDL.LU.64 R6, [R1+0x31d8] ;  /* 0x0031d80001067983 */ /* 0x001f280000300a00 */
[----:B------:R-:W4:Y:S02]  /*2ed90*/  LDL.LU.64 R4, [R1+0x31d0] ;  /* 0x0031d00001047983 */ /* 0x000f240000300a00 */
[----:B----4-:R-:W-:Y:S02]  /*2eda0*/  HMMA.16816.F32.BF16 R16, R8, R18, R4 ;  /* 0x000000120810723c */ /* 0x010fe40000041804 */
[----:B------:R-:W4:Y:S04]  /*2edb0*/  LDL.LU.64 R6, [R1+0x31c8] ;  /* 0x0031c80001067983 */ /* 0x000f280000300a00 */
[----:B------:R-:W4:Y:S04]  /*2edc0*/  LDL.LU.64 R4, [R1+0x31c0] ;  /* 0x0031c00001047983 */ /* 0x000f280000300a00 */
[----:B------:R-:W3:Y:S01]  /*2edd0*/  LDL R11, [R1+0x134] ;  /* 0x00013400010b7983 */ /* 0x000ee20000100800 */
[----:B--2---:R-:W-:Y:S01]  /*2ede0*/  MOV R9, R12 ;  /* 0x0000000c00097202 */ /* 0x004fe20000000f00 */
[----:B------:R-:W-:-:S07]  /*2edf0*/  IMAD.MOV.U32 R8, RZ, RZ, R13 ;  /* 0x000000ffff087224 */ /* 0x000fce00078e000d */
[----:B------:R-:W-:Y:S04]  /*2ee00*/  STL.64 [R1+0x3138], R18 ;  /* 0x0031381201007387 */ /* 0x000fe80000100a00 */
[----:B------:R0:W-:Y:S02]  /*2ee10*/  STL.64 [R1+0x3130], R16 ;  /* 0x0031301001007387 */ /* 0x0001e40000100a00 */
[----:B0-----:R-:W-:Y:S01]  /*2ee20*/  MOV R17, R3 ;  /* 0x0000000300117202 */ /* 0x001fe20000000f00 */
[----:B----4-:R-:W-:Y:S01]  /*2ee30*/  HMMA.16816.F32.BF16 R24, R4, R12, R24 ;  /* 0x0000000c0418723c */ /* 0x010fe20000041818 */
[----:B------:R-:W2:-:S15]  /*2ee40*/  LDL.LU.64 R12, [R1+0x31b8] ;  /* 0x0031b800010c7983 */ /* 0x000e9e0000300a00 */
[----:B------:R-:W-:-:S03]  /*2ee50*/  NOP ;  /* 0x0000000000007918 */ /* 0x000fc60000000000 */
[----:B------:R-:W-:Y:S02]  /*2ee60*/  MOV R22, R24 ;  /* 0x0000001800167202 */ /* 0x000fe40000000f00 */
[----:B------:R-:W-:Y:S02]  /*2ee70*/  MOV R3, R25 ;  /* 0x0000001900037202 */ /* 0x000fe40000000f00 */
[----:B------:R-:W4:Y:S01]  /*2ee80*/  LDL.LU.64 R24, [R1+0x31b0] ;  /* 0x0031b00001187983 */ /* 0x000f220000300a00 */
[----:B------:R-:W-:Y:S01]  /*2ee90*/  IMAD.MOV.U32 R16, RZ, RZ, R14 ;  /* 0x000000ffff107224 */ /* 0x000fe200078e000e */
[----:B------:R-:W-:Y:S02]  /*2eea0*/  MOV R18, R2 ;  /* 0x0000000200127202 */ /* 0x000fe40000000f00 */
[----:B------:R-:W-:Y:S02]  /*2eeb0*/  MOV R19, R0 ;  /* 0x0000000000137202 */ /* 0x000fe40000000f00 */
[----:B------:R-:W-:-:S02]  /*2eec0*/  MOV R2, R26 ;  /* 0x0000001a00027202 */ /* 0x000fc40000000f00 */
[----:B------:R-:W-:-:S05]  /*2eed0*/  MOV R0, R27 ;  /* 0x0000001b00007202 */ /* 0x000fca0000000f00 */
[----:B------:R-:W-:Y:S04]  /*2eee0*/  STL [R1+0x3160], R0 ;  /* 0x0031600001007387 */ /* 0x000fe80000100800 */
[----:B------:R0:W-:Y:S04]  /*2eef0*/  STL [R1+0x315c], R2 ;  /* 0x00315c0201007387 */ /* 0x0001e80000100800 */
[----:B------:R1:W-:Y:S01]  /*2ef00*/  STL [R1+0x3158], R3 ;  /* 0x0031580301007387 */ /* 0x0003e20000100800 */
[----:B----4-:R-:W-:-:S15]  /*2ef10*/  HMMA.16816.F32.BF16 R24, R4, R24, R16 ;  /* 0x000000180418723c */ /* 0x010fde0000041810 */
[----:B------:R-:W-:-:S04]  /*2ef20*/  NOP ;  /* 0x0000000000007918 */ /* 0x000fc80000000000 */
[----:B------:R-:W-:Y:S02]  /*2ef30*/  MOV R16, R26 ;  /* 0x0000001a00107202 */ /* 0x000fe40000000f00 */
[----:B------:R-:W-:Y:S01]  /*2ef40*/  MOV R10, R27 ;  /* 0x0000001b000a7202 */ /* 0x000fe20000000f00 */
[----:B------:R-:W-:Y:S01]  /*2ef50*/  IMAD.MOV.U32 R18, RZ, RZ, R24 ;  /* 0x000000ffff127224 */ /* 0x000fe200078e0018 */
[----:B------:R-:W-:Y:S01]  /*2ef60*/  MOV R17, R25 ;  /* 0x0000001900117202 */ /* 0x000fe20000000f00 */
[----:B------:R-:W3:Y:S04]  /*2ef70*/  LDL.LU.64 R26, [R1+0x31a8] ;  /* 0x0031a800011a7983 */ /* 0x000ee80000300a00 */
[----:B------:R-:W3:Y:S02]  /*2ef80*/  LDL.LU.64 R24, [R1+0x31a0] ;  /* 0x0031a00001187983 */ /* 0x000ee40000300a00 */
[----:B---3--:R-:W-:-:S15]  /*2ef90*/  HMMA.16816.F32.BF16 R24, R4, R20, R24 ;  /* 0x000000140418723c */ /* 0x008fde0000041818 */
[----:B------:R-:W-:-:S04]  /*2efa0*/  NOP ;  /* 0x0000000000007918 */ /* 0x000fc80000000000 */
[----:B0-----:R-:W-:Y:S01]  /*2efb0*/  IMAD.MOV.U32 R2, RZ, RZ, R26 ;  /* 0x000000ffff027224 */ /* 0x001fe200078e001a */
[----:B------:R0:W-:Y:S01]  /*2efc0*/  STL [R1+0x20], R24 ;  /* 0x0000201801007387 */ /* 0x0001e20000100800 */
[----:B-1----:R-:W-:Y:S02]  /*2efd0*/  MOV R3, R27 ;  /* 0x0000001b00037202 */ /* 0x002fe40000000f00 */
[----:B------:R-:W-:Y:S01]  /*2efe0*/  MOV R0, R25 ;  /* 0x0000001900007202 */ /* 0x000fe20000000f00 */
[----:B------:R-:W3:Y:S04]  /*2eff0*/  LDL.LU.64 R26, [R1+0x3198] ;  /* 0x00319800011a7983 */ /* 0x000ee80000300a00 */
[----:B0-----:R-:W3:Y:S04]  /*2f000*/  LDL.LU.64 R24, [R1+0x3190] ;  /* 0x0031900001187983 */ /* 0x001ee80000300a00 */
[----:B------:R-:W-:Y:S04]  /*2f010*/  STL.64 [R1+0x3150], R22 ;  /* 0x0031501601007387 */ /* 0x000fe80000100a00 */
[----:B------:R0:W-:Y:S04]  /*2f020*/  STL.64 [R1+0x3148], R20 ;  /* 0x0031481401007387 */ /* 0x0001e80000100a00 */
[----:B------:R-:W4:Y:S01]  /*2f030*/  LDL.LU.64 R14, [R1+0x3188] ;  /* 0x00318800010e7983 */ /* 0x000f220000300a00 */
[----:B0-----:R-:W-:-:S02]  /*2f040*/  MOV R20, R9 ;  /* 0x0000000900147202 */ /* 0x001fc40000000f00 */
[----:B------:R-:W-:Y:S02]  /*2f050*/  MOV R21, R8 ;  /* 0x0000000800157202 */ /* 0x000fe40000000f00 */
[----:B--2---:R-:W-:Y:S01]  /*2f060*/  MOV R9, R12 ;  /* 0x0000000c00097202 */ /* 0x004fe20000000f00 */
[----:B------:R-:W-:Y:S01]  /*2f070*/  IMAD.MOV.U32 R8, RZ, RZ, R13 ;  /* 0x000000ffff087224 */ /* 0x000fe200078e000d */
[----:B---3--:R-:W-:Y:S01]  /*2f080*/  HMMA.16816.F32.BF16 R24, R4, R12, R24 ;  /* 0x0000000c0418723c */ /* 0x008fe20000041818 */
[----:B------:R-:W2:Y:S04]  /*2f090*/  LDL.LU.64 R12, [R1+0x3180] ;  /* 0x00318000010c7983 */ /* 0x000ea80000300a00 */
[----:B------:R-:W2:Y:S04]  /*2f0a0*/  LDL.LU R4, [R1] ;  /* 0x0000000001047983 */ /* 0x000ea80000300800 */
[----:B------:R-:W2:Y:S04]  /*2f0b0*/  LDL.LU R5, [R1+0x4] ;  /* 0x0000040001057983 */ /* 0x000ea80000300800 */
[----:B------:R-:W2:Y:S04]  /*2f0c0*/  LDL.LU R6, [R1+0x8] ;  /* 0x0000080001067983 */ /* 0x000ea80000300800 */
[----:B------:R-:W2:Y:S04]  /*2f0d0*/  LDL.LU R7, [R1+0xc] ;  /* 0x00000c0001077983 */ /* 0x000ea80000300800 */
[----:B------:R0:W-:Y:S04]  /*2f0e0*/  STL.64 [R1+0x30f0], R26 ;  /* 0x0030f01a01007387 */ /* 0x0001e80000100a00 */
[----:B------:R1:W-:Y:S04]  /*2f0f0*/  STL.64 [R1+0x30e8], R24 ;  /* 0x0030e81801007387 */ /* 0x0003e80000100a00 */
[----:B----4-:R-:W-:Y:S01]  /*2f100*/  STL.64 [R1+0x3170], R14 ;  /* 0x0031700e01007387 */ /* 0x010fe20000100a00 */
[----:B0-----:R-:W-:-:S02]  /*2f110*/  MOV R26, R16 ;  /* 0x00000010001a7202 */ /* 0x001fc40000000f00 */
[----:B------:R-:W-:Y:S02]  /*2f120*/  MOV R27, R10 ;  /* 0x0000000a001b7202 */ /* 0x000fe40000000f00 */
[----:B-1----:R-:W-:Y:S02]  /*2f130*/  MOV R24, R18 ;  /* 0x0000001200187202 */ /* 0x002fe40000000f00 */
[----:B------:R-:W-:Y:S01]  /*2f140*/  MOV R25, R17 ;  /* 0x0000001100197202 */ /* 0x000fe20000000f00 */
[----:B------:R-:W-:Y:S01]  /*2f150*/  IMAD.MOV.U32 R16, RZ, RZ, R29 ;  /* 0x000000ffff107224 */ /* 0x000fe200078e001d */
[----:B------:R-:W-:Y:S01]  /*2f160*/  MOV R17, R28 ;  /* 0x0000001c00117202 */ /* 0x000fe20000000f00 */
[----:B--2---:R-:W-:Y:S01]  /*2f170*/  HMMA.16816.F32.BF16 R4, R12, R20, R4 ;  /* 0x000000140c04723c */ /* 0x004fe20000041804 */
[----:B------:R-:W-:-:S15]  /*2f180*/  STL.64 [R1+0x3168], R12 ;  /* 0x0031680c01007387 */ /* 0x000fde0000100a00 */
[----:B------:R-:W-:-:S03]  /*2f190*/  NOP ;  /* 0x0000000000007918 */ /* 0x000fc60000000000 */
[----:B------:R-:W-:Y:S04]  /*2f1a0*/  STL.64 [R1+0x10], R4 ;  /* 0x0000100401007387 */ /* 0x000fe80000100a00 */
[----:B------:R-:W-:Y:S04]  /*2f1b0*/  STL.64 [R1+0x18], R6 ;  /* 0x0000180601007387 */ /* 0x000fe80000100a00 */
[----:B------:R0:W1:Y:S04]  /*2f1c0*/  LDSM.16.MT88.4 R4, [R11+UR6+0x26000] ;  /* 0x026000060b04783b */ /* 0x0000680008004200 */
[----:B0-----:R-:W2:Y:S04]  /*2f1d0*/  LDL R11, [R1+0x138] ;  /* 0x00013800010b7983 */ /* 0x001ea80000100800 */
[----:B------:R-:W3:Y:S04]  /*2f1e0*/  LDL.LU R20, [R1+0x70] ;  /* 0x0000700001147983 */ /* 0x000ee80000300800 */
[----:B------:R-:W3:Y:S04]  /*2f1f0*/  LDL.LU R21, [R1+0x74] ;  /* 0x0000740001157983 */ /* 0x000ee80000300800 */
[----:B------:R-:W3:Y:S04]  /*2f200*/  LDL.LU R22, [R1+0x78] ;  /* 0x0000780001167983 */ /* 0x000ee80000300800 */
[----:B------:R-:W3:Y:S04]  /*2f210*/  LDL.LU R23, [R1+0x7c] ;  /* 0x00007c0001177983 */ /* 0x000ee80000300800 */
[----:B------:R0:W-:Y:S04]  /*2f220*/  STL.64 [R1+0x3110], R26 ;  /* 0x0031101a01007387 */ /* 0x0001e80000100a00 */
[----:B------:R-:W-:Y:S04]  /*2f230*/  STL.64 [R1+0x3108], R24 ;  /* 0x0031081801007387 */ /* 0x000fe80000100a00 */
[----:B0-----:R-:W4:Y:S04]  /*2f240*/  LDL R26, [R1+0x98] ;  /* 0x00009800011a7983 */ /* 0x001f280000100800 */
[----:B------:R-:W4:Y:S04]  /*2f250*/  LDL R27, [R1+0x9c] ;  /* 0x00009c00011b7983 */ /* 0x000f280000100800 */
[----:B------:R-:W3:Y:S04]  /*2f260*/  LDL.LU R29, [R1+0x317c] ;  /* 0x00317c00011d7983 */ /* 0x000ee80000300800 */
[----:B------:R-:W3:Y:S04]  /*2f270*/  LDL.LU R28, [R1+0x3178] ;  /* 0x00317800011c7983 */ /* 0x000ee80000300800 */
[----:B------:R-:W4:Y:S04]  /*2f280*/  LDL.LU R18, [R1+0x88] ;  /* 0x0000880001127983 */ /* 0x000f280000300800 */
[----:B------:R-:W4:Y:S04]  /*2f290*/  LDL.LU R19, [R1+0x8c] ;  /* 0x00008c0001137983 */ /* 0x000f280000300800 */
[----:B-1----:R0:W-:Y:S04]  /*2f2a0*/  STL.64 [R1+0x3090], R6 ;  /* 0x0030900601007387 */ /* 0x0021e80000100a00 */
[----:B------:R1:W-:Y:S04]  /*2f2b0*/  STL.64 [R1+0x3088], R4 ;  /* 0x0030880401007387 */ /* 0x0003e80000100a00 */
[----:B0-----:R-:W4:Y:S01]  /*2f2c0*/  LDL.LU R6, [R1+0xe8] ;  /* 0x0000e80001067983 */ /* 0x001f220000300800 */
[----:B-1----:R-:W-:-:S02]  /*2f2d0*/  MOV R4, R9 ;  /* 0x0000000900047202 */ /* 0x002fc40000000f00 */
[----:B------:R-:W-:Y:S02]  /*2f2e0*/  MOV R5, R8 ;  /* 0x0000000800057202 */ /* 0x000fe40000000f00 */
[----:B--2---:R-:W-:Y:S04]  /*2f2f0*/  LDSM.16.MT88.4 R8, [R11+UR6+0x26000] ;  /* 0x026000060b08783b */ /* 0x004fe80008004200 */
[----:B---3--:R-:W0:Y:S04]  /*2f300*/  LDSM.16.M88.4 R12, [R28+UR6+0x300] ;  /* 0x000300061c0c783b */ /* 0x008e280008000200 */
        /* <DEDUP_REMOVED lines=9> */
[----:B------:R-:W-:Y:S01]  /*2f3a0*/  MOV R7, R29 ;  /* 0x0000001d00077202 */ /* 0x000fe20000000f00 */
[----:B0-----:R-:W-:Y:S01]  /*2f3b0*/  IMAD.MOV.U32 R29, RZ, RZ, R14 ;  /* 0x000000ffff1d7224 */ /* 0x001fe200078e000e */
[----:B------:R-:W-:Y:S01]  /*2f3c0*/  MOV R28, R15 ;  /* 0x0000000f001c7202 */ /* 0x000fe20000000f00 */
[----:B------:R0:W-:Y:S04]  /*2f3d0*/  STL.64 [R1+0x120], R12 ;  /* 0x0001200c01007387 */ /* 0x0001e80000100a00 */
[----:B------:R-:W2:Y:S04]  /*2f3e0*/  LDL.LU.64 R14, [R1+0x3170] ;  /* 0x00317000010e7983 */ /* 0x000ea80000300a00 */
[----:B0-----:R-:W2:Y:S04]  /*2f3f0*/  LDL.LU.64 R12, [R1+0x3168] ;  /* 0x00316800010c7983 */ /* 0x001ea80000300a00 */
[----:B------:R-:W-:Y:S04]  /*2f400*/  STL [R1+0x3034], R29 ;  /* 0x0030341d01007387 */ /* 0x000fe80000100800 */
[----:B------:R-:W-:Y:S04]  /*2f410*/  STL [R1+0x3030], R28 ;  /* 0x0030301c01007387 */ /* 0x000fe80000100800 */
[----:B------:R-:W-:Y:S04]  /*2f420*/  STL.64 [R1+0x3048], R10 ;  /* 0x0030480a01007387 */ /* 0x000fe80000100a00 */
[----:B------:R0:W-:Y:S04]  /*2f430*/  STL.64 [R1+0x3040], R8 ;  /* 0x0030400801007387 */ /* 0x0001e80000100a00 */
[----:B0-----:R-:W3:Y:S01]  /*2f440*/  LDL.LU R8, [R1+0x20] ;  /* 0x0000200001087983 */ /* 0x001ee20000300800 */
[----:B------:R-:W-:-:S02]  /*2f450*/  MOV R10, R2 ;  /* 0x00000002000a7202 */ /* 0x000fc40000000f00 */
[----:B------:R-:W-:Y:S02]  /*2f460*/  MOV R11, R3 ;  /* 0x00000003000b7202 */ /* 0x000fe40000000f00 */
[----:B------:R-:W-:Y:S02]  /*2f470*/  MOV R9, R0 ;  /* 0x0000000000097202 */ /* 0x000fe40000000f00 */
[----:B------:R-:W2:Y:S04]  /*2f480*/  LDL.LU R0, [R1+0x3160] ;  /* 0x0031600001007983 */ /* 0x000ea80000300800 */
[----:B------:R-:W2:Y:S04]  /*2f490*/  LDL.LU R2, [R1+0x315c] ;  /* 0x00315c0001027983 */ /* 0x000ea80000300800 */
[----:B------:R-:W2:Y:S04]  /*2f4a0*/  LDL.LU R3, [R1+0x3158] ;  /* 0x0031580001037983 */ /* 0x000ea80000300800 */
[----:B------:R-:W-:Y:S04]  /*2f4b0*/  STL.64 [R1+0x3100], R10 ;  /* 0x0031000a01007387 */ /* 0x000fe80000100a00 */
[----:B---3--:R0:W-:Y:S04]  /*2f4c0*/  STL.64 [R1+0x30f8], R8 ;  /* 0x0030f80801007387 */ /* 0x0081e80000100a00 */
[----:B0-----:R-:W2:Y:S04]  /*2f4d0*/  LDL.LU.64 R8, [R1+0xc0] ;  /* 0x0000c00001087983 */ /* 0x001ea80000300a00 */
[----:B------:R-:W3:Y:S01]  /*2f4e0*/  LDL.LU.64 R10, [R1+0xc8] ;  /* 0x0000c800010a7983 */ /* 0x000ee20000300a00 */
[----:B--2---:R-:W-:-:S15]  /*2f4f0*/  HMMA.16816.F32.BF16 R20, R12, R8, R20 ;  /* 0x000000080c14723c */ /* 0x004fde0000041814 */
[----:B------:R-:W-:-:S04]  /*2f500*/  NOP ;  /* 0x0000000000007918 */ /* 0x000fc80000000000 */
[----:B------:R-:W-:Y:S04]  /*2f510*/  STL.64 [R1+0x70], R20 ;  /* 0x0000701401007387 */ /* 0x000fe80000100a00 */
[----:B------:R0:W-:Y:S04]  /*2f520*/  STL.64 [R1+0x78], R22 ;  /* 0x0000781601007387 */ /* 0x0001e80000100a00 */
[----:B0-----:R-:W2:Y:S04]  /*2f530*/  LDL.LU.64 R22, [R1+0x3150] ;  /* 0x0031500001167983 */ /* 0x001ea80000300a00 */
[----:B------:R-:W4:Y:S04]  /*2f540*/  LDL.LU.64 R20, [R1+0x3148] ;  /* 0x0031480001147983 */ /* 0x000f280000300a00 */
[----:B---3--:R-:W-:Y:S01]  /*2f550*/  STL.64 [R1+0x3118], R10 ;  /* 0x0031180a01007387 */ /* 0x008fe20000100a00 */
[----:B----4-:R-:W-:Y:S01]  /*2f560*/  HMMA.16816.F32.BF16 R16, R12, R20, R16 ;  /* 0x000000140c10723c */ /* 0x010fe20000041810 */
[----:B--2---:R-:W-:-:S02]  /*2f570*/  IMAD.MOV.U32 R8, RZ, RZ, R22 ;  /* 0x000000ffff087224 */ /* 0x004fc400078e0016 */
[----:B------:R-:W2:-:S15]  /*2f580*/  LDL.LU R22, [R1+0x3140] ;  /* 0x0031400001167983 */ /* 0x000e9e0000300800 */
[----:B------:R-:W-:Y:S01]  /*2f590*/  NOP ;  /* 0x0000000000007918 */ /* 0x000fe20000000000 */
[----:B------:R-:W-:Y:S04]  /*2f5a0*/  STL.64 [R1+0x80], R16 ;  /* 0x0000801001007387 */ /* 0x000fe80000100a00 */
[----:B------:R0:W-:Y:S04]  /*2f5b0*/  STL.64 [R1+0x88], R18 ;  /* 0x0000881201007387 */ /* 0x0001e80000100a00 */
[----:B0-----:R-:W3:Y:S04]  /*2f5c0*/  LDL.LU.64 R18, [R1+0x3138] ;  /* 0x0031380001127983 */ /* 0x001ee80000300a00 */
[----:B------:R-:W3:Y:S01]  /*2f5d0*/  LDL.LU.64 R16, [R1+0x3130] ;  /* 0x0031300001107983 */ /* 0x000ee20000300a00 */
[----:B------:R-:W-:-:S02]  /*2f5e0*/  MOV R9, R3 ;  /* 0x0000000300097202 */ /* 0x000fc40000000f00 */
[----:B------:R-:W-:Y:S02]  /*2f5f0*/  MOV R10, R2 ;  /* 0x00000002000a7202 */ /* 0x000fe40000000f00 */
[----:B------:R-:W-:Y:S01]  /*2f600*/  MOV R11, R0 ;  /* 0x00000000000b7202 */ /* 0x000fe20000000f00 */
[----:B---3--:R-:W-:Y:S01]  /*2f610*/  HMMA.16816.F32.BF16 R12, R12, R4, R16 ;  /* 0x000000040c0c723c */ /* 0x008fe20000041810 */
[----:B------:R-:W3:Y:S04]  /*2f620*/  LDL.LU.64 R18, [R1+0x3128] ;  /* 0x0031280001127983 */ /* 0x000ee80000300a00 */
[----:B------:R-:W3:-:S14]  /*2f630*/  LDL.LU.64 R16, [R1+0x3120] ;  /* 0x0031200001107983 */ /* 0x000edc0000300a00 */
[----:B------:R-:W-:Y:S04]  /*2f640*/  STL.64 [R1+0x60], R12 ;  /* 0x0000600c01007387 */ /* 0x000fe80000100a00 */
[----:B------:R0:W-:Y:S04]  /*2f650*/  STL.64 [R1+0x68], R14 ;  /* 0x0000680e01007387 */ /* 0x0001e80000100a00 */
[----:B0-----:R-:W4:Y:S01]  /*2f660*/  LDL R15, [R1+0x134] ;  /* 0x00013400010f7983 */ /* 0x001f220000100800 */
[----:B---3--:R-:W-:Y:S03]  /*2f670*/  HMMA.16816.F32.BF16 R24, R16, R26, R8 ;  /* 0x0000001a1018723c */ /* 0x008fe60000041808 */
[----:B------:R-:W3:-:S15]  /*2f680*/  LDL.LU.64 R10, [R1+0x3118] ;  /* 0x00311800010a7983 */ /* 0x000ede0000300a00 */
[----:B------:R-:W-:Y:S01]  /*2f690*/  NOP ;  /* 0x0000000000007918 */ /* 0x000fe20000000000 */
[----:B------:R-:W-:Y:S04]  /*2f6a0*/  STL.64 [R1+0x50], R24 ;  /* 0x0000501801007387 */ /* 0x000fe80000100a00 */
[----:B------:R0:W-:Y:S04]  /*2f6b0*/  STL.64 [R1+0x58], R26 ;  /* 0x0000581a01007387 */ /* 0x0001e80000100a00 */
[----:B0-----:R-:W2:Y:S04]  /*2f6c0*/  LDL.LU.64 R26, [R1+0x3110] ;  /* 0x00311000011a7983 */ /* 0x001ea80000300a00 */
[----:B------:R-:W2:Y:S01]  /*2f6d0*/  LDL.LU.64 R24, [R1+0x3108] ;  /* 0x0031080001187983 */ /* 0x000ea20000300a00 */
[----:B---3--:R-:W-:Y:S01]  /*2f6e0*/  MOV R13, R10 ;  /* 0x0000000a000d7202 */ /* 0x008fe20000000f00 */
[----:B------:R-:W-:Y:S01]  /*2f6f0*/  IMAD.MOV.U32 R12, RZ, RZ, R11 ;  /* 0x000000ffff0c7224 */ /* 0x000fe200078e000b */
[----:B--2---:R-:W-:Y:S01]  /*2f700*/  HMMA.16816.F32.BF16 R24, R16, R10, R24 ;  /* 0x0000000a1018723c */ /* 0x004fe20000041818 */
[----:B------:R-:W2:Y:S04]  /*2f710*/  LDL.LU.64 R10, [R1+0x3100] ;  /* 0x00310000010a7983 */ /* 0x000ea80000300a00 */
[----:B------:R-:W2:-:S14]  /*2f720*/  LDL.LU.64 R8, [R1+0x30f8] ;  /* 0x0030f80001087983 */ /* 0x000e9c0000300a00 */
[----:B------:R-:W-:Y:S02]  /*2f730*/  MOV R2, R26 ;  /* 0x0000001a00027202 */ /* 0x000fe40000000f00 */
[----:B------:R-:W-:Y:S02]  /*2f740*/  MOV R0, R27 ;  /* 0x0000001b00007202 */ /* 0x000fe40000000f00 */
[----:B------:R-:W-:Y:S02]  /*2f750*/  MOV R4, R24 ;  /* 0x0000001800047202 */ /* 0x000fe40000000f00 */
[----:B------:R-:W-:Y:S01]  /*2f760*/  MOV R3, R25 ;  /* 0x0000001900037202 */ /* 0x000fe20000000f00 */
[----:B------:R-:W3:Y:S04]  /*2f770*/  LDL.LU.64 R26, [R1+0x30f0] ;  /* 0x0030f000011a7983 */ /* 0x000ee80000300a00 */
[----:B------:R-:W3:Y:S04]  /*2f780*/  LDL.LU.64 R24, [R1+0x30e8] ;  /* 0x0030e80001187983 */ /* 0x000ee80000300a00 */
[----:B----4-:R-:W-:Y:S04]  /*2f790*/  STL [R1+0x30d0], R15 ;  /* 0x0030d00f01007387 */ /* 0x010fe80000100800 */
[----:B------:R0:W-:Y:S04]  /*2f7a0*/  STL.64 [R1+0x30c8], R12 ;  /* 0x0030c80c01007387 */ /* 0x0001e80000100a00 */
[----:B0-----:R-:W4:Y:S04]  /*2f7b0*/  LDL.LU R12, [R1+0x10] ;  /* 0x00001000010c7983 */ /* 0x001f280000300800 */
[----:B------:R-:W4:Y:S04]  /*2f7c0*/  LDL.LU R13, [R1+0x14] ;  /* 0x00001400010d7983 */ /* 0x000f280000300800 */
[----:B------:R-:W4:Y:S04]  /*2f7d0*/  LDL.LU R14, [R1+0x18] ;  /* 0x00001800010e7983 */ /* 0x000f280000300800 */
[----:B------:R-:W4:Y:S04]  /*2f7e0*/  LDL.LU R15, [R1+0x1c] ;  /* 0x00001c00010f7983 */ /* 0x000f280000300800 */
[----:B------:R-:W-:Y:S01]  /*2f7f0*/  STL [R1+0x30c0], R4 ;  /* 0x0030c00401007387 */ /* 0x000fe20000100800 */
[----:B--2---:R-:W-:-:S15]  /*2f800*/  HMMA.16816.F32.BF16 R20, R16, R22, R8 ;  /* 0x000000161014723c */ /* 0x004fde0000041808 */
[----:B------:R-:W-:-:S04]  /*2f810*/  NOP ;  /* 0x0000000000007918 */ /* 0x000fc80000000000 */
[----:B------:R-:W-:Y:S02]  /*2f820*/  MOV R8, R22 ;  /* 0x0000001600087202 */ /* 0x000fe40000000f00 */
[----:B------:R-:W-:Y:S01]  /*2f830*/  MOV R5, R23 ;  /* 0x0000001700057202 */ /* 0x000fe20000000f00 */
[----:B------:R-:W-:Y:S01]  /*2f840*/  IMAD.MOV.U32 R10, RZ, RZ, R20 ;  /* 0x000000ffff0a7224 */ /* 0x000fe200078e0014 */
[----:B------:R-:W-:Y:S01]  /*2f850*/  MOV R9, R21 ;  /* 0x0000001500097202 */ /* 0x000fe20000000f00 */
[----:B------:R-:W4:Y:S04]  /*2f860*/  LDL.LU.64 R22, [R1+0x30e0] ;  /* 0x0030e00001167983 */ /* 0x000f280000300a00 */
[----:B------:R-:W4:Y:S01]  /*2f870*/  LDL.LU.64 R20, [R1+0x30d8] ;  /* 0x0030d80001147983 */ /* 0x000f220000300a00 */
[----:B---3--:R-:W-:Y:S03]  /*2f880*/  HMMA.16816.F32.BF16 R16, R16, R6, R24 ;  /* 0x000000061010723c */ /* 0x008fe60000041818 */
[----:B------:R-:W4:Y:S04]  /*2f890*/  LDL.LU R26, [R1+0x98] ;  /* 0x00009800011a7983 */ /* 0x000f280000300800 */
[----:B------:R-:W4:-:S12]  /*2f8a0*/  LDL.LU R27, [R1+0x9c] ;  /* 0x00009c00011b7983 */ /* 0x000f180000300800 */
[----:B------:R-:W-:Y:S02]  /*2f8b0*/  MOV R11, R19 ;  /* 0x00000013000b7202 */ /* 0x000fe40000000f00 */
[----:B------:R-:W2:Y:S04]  /*2f8c0*/  LDL R19, [R1+0x138] ;  /* 0x0001380001137983 */ /* 0x000ea80000100800 */
[----:B------:R-:W-:Y:S01]  /*2f8d0*/  STL.64 [R1+0x30a8], R6 ;  /* 0x0030a80601007387 */ /* 0x000fe20000100a00 */
[----:B----4-:R-:W-:Y:S03]  /*2f8e0*/  HMMA.16816.F32.BF16 R24, R20, R26, R12 ;  /* 0x0000001a1418723c */ /* 0x010fe6000004180c */
[----:B------:R-:W3:Y:S04]  /*2f8f0*/  LDL.LU R15, [R1+0x30d0] ;  /* 0x0030d000010f7983 */ /* 0x000ee80000300800 */
[----:B------:R-:W4:-:S12]  /*2f900*/  LDL.LU.64 R12, [R1+0x30c8] ;  /* 0x0030c800010c7983 */ /* 0x000f180000300a00 */
[----:B------:R4:W-:Y:S04]  /*2f910*/  STL.64 [R1+0x3058], R26 ;  /* 0x0030581a01007387 */ /* 0x0009e80000100a00 */
[----:B------:R-:W-:Y:S01]  /*2f920*/  STL.64 [R1+0x3050], R24 ;  /* 0x0030501801007387 */ /* 0x000fe20000100a00 */
[----:B----4-:R-:W-:Y:S02]  /*2f930*/  MOV R26, R13 ;  /* 0x0000000d001a7202 */ /* 0x010fe40000000f00 */
[----:B------:R-:W-:Y:S02]  /*2f940*/  MOV R27, R12 ;  /* 0x0000000c001b7202 */ /* 0x000fe40000000f00 */
[----:B---3--:R-:W0:Y:S04]  /*2f950*/  LDSM.16.MT88.4 R12, [R15+UR6+0x26400] ;  /* 0x026400060f0c783b */ /* 0x008e280008004200 */
[----:B0-----:R0:W-:Y:S04]  /*2f960*/  STL [R1+0x2fdc], R12 ;  /* 0x002fdc0c01007387 */ /* 0x0011e80000100800 */
[----:B------:R1:W-:Y:S04]  /*2f970*/  STL [R1+0x2fd8], R13 ;  /* 0x002fd80d01007387 */ /* 0x0003e80000100800 */
[----:B------:R3:W-:Y:S04]  /*2f980*/  STL [R1+0x2fd4], R14 ;  /* 0x002fd40e01007387 */ /* 0x0007e80000100800 */
[----:B------:R4:W-:Y:S04]  /*2f990*/  STL [R1+0x2fd0], R15 ;  /* 0x002fd00f01007387 */ /* 0x0009e80000100800 */
[----:B0-----:R-:W2:Y:S04]  /*2f9a0*/  LDL.LU R12, [R1+0x70] ;  /* 0x00007000010c7983 */ /* 0x001ea80000300800 */
[----:B-1----:R-:W2:Y:S04]  /*2f9b0*/  LDL.LU R13, [R1+0x74] ;  /* 0x00007400010d7983 */ /* 0x002ea80000300800 */
[----:B---3--:R-:W3:Y:S04]  /*2f9c0*/  LDL.LU R14, [R1+0x78] ;  /* 0x00007800010e7983 */ /* 0x008ee80000300800 */
[----:B----4-:R-:W3:Y:S01]  /*2f9d0*/  LDL.LU R15, [R1+0x7c] ;  /* 0x00007c00010f7983 */ /* 0x010ee20000300800 */
[----:B------:R-:W-:Y:S01]  /*2f9e0*/  MOV R4, R16 ;  /* 0x0000001000047202 */ /* 0x000fe20000000f00 */
[----:B------:R-:W-:Y:S01]  /*2f9f0*/  IMAD.MOV.U32 R29, RZ, RZ, R17 ;  /* 0x000000ffff1d7224 */ /* 0x000fe200078e0011 */
[----:B------:R-:W-:-:S02]  /*2fa00*/  MOV R28, R18 ;  /* 0x00000012001c7202 */ /* 0x000fc40000000f00 */
[----:B--2---:R-:W0:Y:S04]  /*2fa10*/  LDSM.16.MT88.4 R16, [R19+UR6+0x26400] ;  /* 0x026400061310783b */ /* 0x004e280008004200 */
[----:B0-----:R-:W-:Y:S04]  /*2fa20*/  STL.64 [R1+0x2fc8], R18 ;  /* 0x002fc81201007387 */ /* 0x001fe80000100a00 */
[----:B------:R0:W-:Y:S04]  /*2fa30*/  STL.64 [R1+0x2fc0], R16 ;  /* 0x002fc01001007387 */ /* 0x0001e80000100a00 */
[----:B------:R-:W2:Y:S01]  /*2fa40*/  LDL.LU R6, [R1+0xd8] ;  /* 0x0000d80001067983 */ /* 0x000ea20000300800 */
[----:B---3--:R-:W-:-:S15]  /*2fa50*/  HMMA.16816.F32.BF16 R12, R20, R26, R12 ;  /* 0x0000001a140c723c */ /* 0x008fde000004180c */
[----:B------:R-:W-:-:S04]  /*2fa60*/  NOP ;  /* 0x0000000000007918 */ /* 0x000fc80000000000 */
[----:B------:R-:W-:Y:S04]  /*2fa70*/  STL.64 [R1+0x20], R12 ;  /* 0x0000200c01007387 */ /* 0x000fe80000100a00 */
[----:B------:R-:W-:Y:S04]  /*2fa80*/  STL.64 [R1+0x28], R14 ;  /* 0x0000280e01007387 */ /* 0x000fe80000100a00 */
[----:B------:R-:W2:Y:S04]  /*2fa90*/  LDL.LU R7, [R1+0xdc] ;  /* 0x0000dc0001077983 */ /* 0x000ea80000300800 */
[----:B0-----:R-:W3:Y:S04]  /*2faa0*/  LDL.LU R16, [R1+0x50] ;  /* 0x0000500001107983 */ /* 0x001ee80000300800 */
[----:B------:R-:W3:Y:S04]  /*2fab0*/  LDL.LU R17, [R1+0x54] ;  /* 0x0000540001117983 */ /* 0x000ee80000300800 */
[----:B------:R-:W4:Y:S04]  /*2fac0*/  LDL.LU R18, [R1+0x58] ;  /* 0x0000580001127983 */ /* 0x000f280000300800 */
[----:B------:R-:W4:Y:S04]  /*2fad0*/  LDL.LU R19, [R1+0x5c] ;  /* 0x00005c0001137983 */ /* 0x000f280000300800 */
[----:B----4-:R-:W-:Y:S04]  /*2fae0*/  STL.64 [R1+0x30a0], R18 ;  /* 0x0030a01201007387 */ /* 0x010fe80000100a00 */
[----:B---3--:R0:W-:Y:S04]  /*2faf0*/  STL.64 [R1+0x3098], R16 ;  /* 0x0030981001007387 */ /* 0x0081e80000100a00 */
[----:B0-----:R-:W3:Y:S04]  /*2fb00*/  LDL.LU R16, [R1+0x60] ;  /* 0x0000600001107983 */ /* 0x001ee80000300800 */
[----:B------:R-:W3:Y:S04]  /*2fb10*/  LDL.LU R17, [R1+0x64] ;  /* 0x0000640001117983 */ /* 0x000ee80000300800 */
[----:B------:R-:W4:Y:S04]  /*2fb20*/  LDL.LU R18, [R1+0x68] ;  /* 0x0000680001127983 */ /* 0x000f280000300800 */
[----:B------:R-:W4:Y:S04]  /*2fb30*/  LDL.LU R19, [R1+0x6c] ;  /* 0x00006c0001137983 */ /* 0x000f280000300800 */
[----:B----4-:R-:W-:Y:S04]  /*2fb40*/  STL.64 [R1+0x30b8], R18 ;  /* 0x0030b81201007387 */ /* 0x010fe80000100a00 */
[----:B---3--:R0:W-:Y:S04]  /*2fb50*/  STL.64 [R1+0x30b0], R16 ;  /* 0x0030b01001007387 */ /* 0x0081e80000100a00 */
[----:B0-----:R-:W2:Y:S04]  /*2fb60*/  LDL.LU R16, [R1+0x80] ;  /* 0x0000800001107983 */ /* 0x001ea80000300800 */
[----:B------:R-:W2:Y:S04]  /*2fb70*/  LDL.LU R17, [R1+0x84] ;  /* 0x0000840001117983 */ /* 0x000ea80000300800 */
[----:B------:R-:W2:Y:S04]  /*2fb80*/  LDL.LU R18, [R1+0x88] ;  /* 0x0000880001127983 */ /* 0x000ea80000300800 */
[----:B------:R-:W2:Y:S04]  /*2fb90*/  LDL.LU R19, [R1+0x8c] ;  /* 0x00008c0001137983 */ /* 0x000ea80000300800 */
[----:B------:R-:W3:Y:S01]  /*2fba0*/  LDL.LU.64 R12, [R1+0x100] ;  /* 0x00010000010c7983 */ /* 0x000ee20000300a00 */
[----:B------:R-:W-:Y:S01]  /*2fbb0*/  IMAD.MOV.U32 R24, RZ, RZ, R4 ;  /* 0x000000ffff187224 */ /* 0x000fe200078e0004 */
[----:B------:R-:W-:-:S02]  /*2fbc0*/  MOV R26, R28 ;  /* 0x0000001c001a7202 */ /* 0x000fc40000000f00 */
[----:B------:R-:W-:Y:S02]  /*2fbd0*/  MOV R27, R11 ;  /* 0x0000000b001b7202 */ /* 0x000fe40000000f00 */
[----:B------:R-:W-:Y:S01]  /*2fbe0*/  MOV R25, R29 ;  /* 0x0000001d00197202 */ /* 0x000fe20000000f00 */
[----:B---3--:R0:W-:Y:S04]  /*2fbf0*/  STL.64 [R1+0x3080], R12 ;  /* 0x0030800c01007387 */ /* 0x0081e80000100a00 */
[----:B0-----:R-:W3:Y:S04]  /*2fc00*/  LDL.LU.64 R12, [R1+0xb0] ;  /* 0x0000b000010c7983 */ /* 0x001ee80000300a00 */
[----:B------:R-:W4:Y:S04]  /*2fc10*/  LDL.LU R4, [R1+0x30c0] ;  /* 0x0030c00001047983 */ /* 0x000f280000300800 */
[----:B------:R0:W-:Y:S04]  /*2fc20*/  STL.64 [R1+0x3068], R26 ;  /* 0x0030681a01007387 */ /* 0x0001e80000100a00 */
[----:B------:R1:W-:Y:S01]  /*2fc30*/  STL.64 [R1+0x3060], R24 ;  /* 0x0030601801007387 */ /* 0x0003e20000100a00 */
[----:B0-----:R-:W-:-:S02]  /*2fc40*/  MOV R26, R8 ;  /* 0x00000008001a7202 */ /* 0x001fc40000000f00 */
[----:B------:R-:W-:Y:S02]  /*2fc50*/  MOV R27, R5 ;  /* 0x00000005001b7202 */ /* 0x000fe40000000f00 */
[----:B-1----:R-:W-:Y:S01]  /*2fc60*/  MOV R24, R10 ;  /* 0x0000000a00187202 */ /* 0x002fe20000000f00 */
[----:B------:R-:W-:Y:S02]  /*2fc70*/  IMAD.MOV.U32 R25, RZ, RZ, R9 ;  /* 0x000000ffff197224 */ /* 0x000fe400078e0009 */
[----:B------:R-:W-:Y:S04]  /*2fc80*/  STL.64 [R1+0x3078], R26 ;  /* 0x0030781a01007387 */ /* 0x000fe80000100a00 */
[----:B------:R0:W-:Y:S04]  /*2fc90*/  STL.64 [R1+0x3070], R24 ;  /* 0x0030701801007387 */ /* 0x0001e80000100a00 */
[----:B------:R-:W3:Y:S01]  /*2fca0*/  LDL.LU.64 R8, [R1+0x120] ;  /* 0x0001200001087983 */ /* 0x000ee20000300a00 */
[----:B0-----:R-:W-:-:S02]  /*2fcb0*/  MOV R25, R3 ;  /* 0x0000000300197202 */ /* 0x001fc40000000f00 */
[----:B----4-:R-:W-:Y:S02]  /*2fcc0*/  MOV R24, R4 ;  /* 0x0000000400187202 */ /* 0x010fe40000000f00 */
[----:B--2---:R-:W-:Y:S01]  /*2fcd0*/  HMMA.16816.F32.BF16 R4, R20, R6, R16 ;  /* 0x000000061404723c */ /* 0x004fe20000041810 */
[----:B------:R-:W2:Y:S04]  /*2fce0*/  LDL.LU.64 R18, [R1+0x30b8] ;  /* 0x0030b80001127983 */ /* 0x000ea80000300a00 */
[----:B------:R-:W2:-:S14]  /*2fcf0*/  LDL.LU.64 R16, [R1+0x30b0] ;  /* 0x0030b00001107983 */ /* 0x000e9c0000300a00 */
[----:B------:R0:W-:Y:S01]  /*2fd00*/  STL [R1+0x8c], R7 ;  /* 0x00008c0701007387 */ /* 0x0001e20000100800 */
[----:B------:R-:W-:-:S03]  /*2fd10*/  MOV R3, R6 ;  /* 0x0000000600037202 */ /* 0x000fc60000000f00 */
[----:B0-----:R-:W2:Y:S01]  /*2fd20*/  LDL.LU.64 R6, [R1+0x30a8] ;  /* 0x0030a80001067983 */ /* 0x001ea20000300a00 */
[----:B------:R-:W-:Y:S02]  /*2fd30*/  MOV R29, R4 ;  /* 0x00000004001d7202 */ /* 0x000fe40000000f00 */
[----:B------:R-:W-:-:S03]  /*2fd40*/  MOV R28, R5 ;  /* 0x00000005001c7202 */ /* 0x000fc60000000f00 */
[----:B------:R-:W-:Y:S04]  /*2fd50*/  STL [R1+0x303c], R29 ;  /* 0x00303c1d01007387 */ /* 0x000fe80000100800 */
[----:B------:R-:W-:Y:S01]  /*2fd60*/  STL [R1+0x3038], R28 ;  /* 0x0030381c01007387 */ /* 0x000fe20000100800 */
[----:B--2---:R-:W-:Y:S03]  /*2fd70*/  HMMA.16816.F32.BF16 R20, R20, R6, R16 ;  /* 0x000000061414723c */ /* 0x004fe60000041810 */
[----:B------:R-:W2:Y:S04]  /*2fd80*/  LDL.LU.64 R18, [R1+0x30a0] ;  /* 0x0030a00001127983 */ /* 0x000ea80000300a00 */
[----:B------:R-:W2:Y:S04]  /*2fd90*/  LDL.LU.64 R16, [R1+0x3098] ;  /* 0x0030980001107983 */ /* 0x000ea80000300a00 */
[----:B------:R-:W2:Y:S04]  /*2fda0*/  LDL.LU.64 R6, [R1+0x3090] ;  /* 0x0030900001067983 */ /* 0x000ea80000300a00 */
[----:B------:R-:W2:Y:S01]  /*2fdb0*/  LDL.LU.64 R4, [R1+0x3088] ;  /* 0x0030880001047983 */ /* 0x000ea20000300a00 */
[----:B------:R-:W-:Y:S01]  /*2fdc0*/  IMAD.MOV.U32 R26, RZ, RZ, R2 ;  /* 0x000000ffff1a7224 */ /* 0x000fe200078e0002 */
[----:B------:R-:W-:-:S02]  /*2fdd0*/  MOV R27, R0 ;  /* 0x00000000001b7202 */ /* 0x000fc40000000f00 */
[----:B---3--:R-:W-:Y:S01]  /*2fde0*/  MOV R10, R12 ;  /* 0x0000000c000a7202 */ /* 0x008fe20000000f00 */
[----:B------:R-:W-:Y:S01]  /*2fdf0*/  IMAD.MOV.U32 R2, RZ, RZ, R22 ;  /* 0x000000ffff027224 */ /* 0x000fe200078e0016 */
[----:B------:R-:W-:Y:S01]  /*2fe00*/  STL.64 [R1+0x10], R20 ;  /* 0x0000101401007387 */ /* 0x000fe20000100a00 */
[----:B------:R-:W-:-:S03]  /*2fe10*/  MOV R0, R23 ;  /* 0x0000001700007202 */ /* 0x000fc60000000f00 */
[----:B------:R-:W3:Y:S04]  /*2fe20*/  LDL R23, [R1+0x134] ;  /* 0x0001340001177983 */ /* 0x000ee80000100800 */
[----:B------:R0:W-:Y:S02]  /*2fe30*/  STL [R1+0x3028], R2 ;  /* 0x0030280201007387 */ /* 0x0001e40000100800 */
[----:B0-----:R-:W-:Y:S01]  /*2fe40*/  MOV R2, R13 ;  /* 0x0000000d00027202 */ /* 0x001fe20000000f00 */
[----:B--2---:R-:W-:Y:S01]  /*2fe50*/  HMMA.16816.F32.BF16 R16, R4, R12, R16 ;  /* 0x0000000c0410723c */ /* 0x004fe20000041810 */
[----:B------:R-:W2:Y:S04]  /*2fe60*/  LDL.LU.64 R12, [R1+0x3080] ;  /* 0x00308000010c7983 */ /* 0x000ea80000300a00 */
[----:B---3--:R-:W0:-:S14]  /*2fe70*/  LDSM.16.MT88.4 R20, [R23+UR6+0x26800] ;  /* 0x026800061714783b */ /* 0x008e1c0008004200 */
[----:B------:R-:W-:Y:S04]  /*2fe80*/  STL.64 [R1+0x2fe8], R18 ;  /* 0x002fe81201007387 */ /* 0x000fe80000100a00 */
[----:B------:R1:W-:Y:S04]  /*2fe90*/  STL.64 [R1+0x2fe0], R16 ;  /* 0x002fe01001007387 */ /* 0x0003e80000100a00 */
[----:B-1----:R-:W3:Y:S04]  /*2fea0*/  LDL.LU R16, [R1+0x110] ;  /* 0x0001100001107983 */ /* 0x002ee80000300800 */
[----:B------:R-:W3:Y:S01]  /*2feb0*/  LDL.LU R17, [R1+0x114] ;  /* 0x0001140001117983 */ /* 0x000ee20000300800 */
[----:B--2---:R-:W-:Y:S01]  /*2fec0*/  HMMA.16816.F32.BF16 R24, R4, R12, R24 ;  /* 0x0000000c0418723c */ /* 0x004fe20000041818 */
[----:B------:R-:W-:Y:S01]  /*2fed0*/  MOV R29, R12 ;  /* 0x0000000c001d7202 */ /* 0x000fe20000000f00 */
[----:B------:R-:W-:-:S15]  /*2fee0*/  IMAD.MOV.U32 R28, RZ, RZ, R13 ;  /* 0x000000ffff1c7224 */ /* 0x000fde00078e000d */
[----:B------:R-:W-:Y:S02]  /*2fef0*/  NOP ;  /* 0x0000000000007918 */ /* 0x000fe40000000000 */
[----:B------:R-:W-:Y:S02]  /*2ff00*/  MOV R14, R26 ;  /* 0x0000001a000e7202 */ /* 0x000fe40000000f00 */
[----:B------:R-:W-:Y:S02]  /*2ff10*/  MOV R15, R27 ;  /* 0x0000001b000f7202 */ /* 0x000fe40000000f00 */
[----:B------:R-:W-:Y:S02]  /*2ff20*/  MOV R12, R24 ;  /* 0x00000018000c7202 */ /* 0x000fe40000000f00 */
[----:B------:R-:W-:Y:S01]  /*2ff30*/  MOV R13, R25 ;  /* 0x00000019000d7202 */ /* 0x000fe20000000f00 */
[----:B------:R-:W3:Y:S04]  /*2ff40*/  LDL.LU.64 R26, [R1+0x3078] ;  /* 0x00307800011a7983 */ /* 0x000ee80000300a00 */
[----:B------:R-:W3:Y:S04]  /*2ff50*/  LDL.LU.64 R24, [R1+0x3070] ;  /* 0x0030700001187983 */ /* 0x000ee80000300a00 */
[----:B------:R-:W-:Y:S04]  /*2ff60*/  STL.64 [R1+0x2ff8], R14 ;  /* 0x002ff80e01007387 */ /* 0x000fe80000100a00 */
[----:B------:R-:W-:Y:S01]  /*2ff70*/  STL.64 [R1+0x2ff0], R12 ;  /* 0x002ff00c01007387 */ /* 0x000fe20000100a00 */
[----:B---3--:R-:W-:-:S15]  /*2ff80*/  HMMA.16816.F32.BF16 R24, R4, R16, R24 ;  /* 0x000000100418723c */ /* 0x008fde0000041818 */
[----:B------:R-:W-:-:S04]  /*2ff90*/  NOP ;  /* 0x0000000000007918 */ /* 0x000fc80000000000 */
[----:B------:R-:W-:Y:S04]  /*2ffa0*/  STL.64 [R1+0x70], R24 ;  /* 0x0000701801007387 */ /* 0x000fe80000100a00 */
[----:B------:R1:W-:Y:S04]  /*2ffb0*/  STL.64 [R1+0x78], R26 ;  /* 0x0000781a01007387 */ /* 0x0003e80000100a00 */
[----:B-1----:R-:W2:Y:S04]  /*2ffc0*/  LDL.LU.64 R26, [R1+0x3068] ;  /* 0x00306800011a7983 */ /* 0x002ea80000300a00 */
[----:B------:R-:W2:Y:S04]  /*2ffd0*/  LDL.LU.64 R24, [R1+0x3060] ;  /* 0x0030600001187983 */ /* 0x000ea80000300a00 */
[----:B------:R-:W3:Y:S04]  /*2ffe0*/  LDL R19, [R1+0x138] ;  /* 0x0001380001137983 */ /* 0x000ee80000100800 */
[----:B------:R1:W-:Y:S01]  /*2fff0*/  STL.64 [R1+0x3000], R16 ;  /* 0x0030001001007387 */ /* 0x0003e20000100a00 */
[----:B------:R-:W-:Y:S01]  /*30000*/  IMAD.MOV.U32 R12, RZ, RZ, R10 ;  /* 0x000000ffff0c7224 */ /* 0x000fe200078e000a */
[----:B------:R-:W-:-:S02]  /*30010*/  MOV R13, R2 ;  /* 0x00000002000d7202 */ /* 0x000fc40000000f00 */
[----:B------:R-:W-:Y:S02]  /*30020*/  MOV R2, R8 ;  /* 0x0000000800027202 */ /* 0x000fe40000000f00 */
[----:B------:R-:W-:Y:S01]  /*30030*/  MOV R18, R9 ;  /* 0x0000000900127202 */ /* 0x000fe20000000f00 */
[----:B--2---:R-:W-:Y:S01]  /*30040*/  HMMA.16816.F32.BF16 R4, R4, R8, R24 ;  /* 0x000000080404723c */ /* 0x004fe20000041818 */
[----:B------:R-:W2:Y:S04]  /*30050*/  LDL.LU.64 R26, [R1+0x3058] ;  /* 0x00305800011a7983 */ /* 0x000ea80000300a00 */
[----:B------:R-:W2:-:S14]  /*30060*/  LDL.LU.64 R24, [R1+0x3050] ;  /* 0x0030500001187983 */ /* 0x000e9c0000300a00 */
[----:B------:R-:W-:Y:S04]  /*30070*/  STL.64 [R1+0x90], R4 ;  /* 0x0000900401007387 */ /* 0x000fe80000100a00 */
[----:B------:R-:W-:Y:S04]  /*30080*/  STL.64 [R1+0x98], R6 ;  /* 0x0000980601007387 */ /* 0x000fe80000100a00 */
[----:B------:R-:W2:Y:S04]  /*30090*/  LDL.LU.64 R10, [R1+0x3048] ;  /* 0x00304800010a7983 */ /* 0x000ea80000300a00 */
[----:B------:R-:W2:Y:S01]  /*300a0*/  LDL.LU.64 R8, [R1+0x3040] ;  /* 0x0030400001087983 */ /* 0x000ea20000300a00 */
[----:B-1----:R-:W-:Y:S01]  /*300b0*/  MOV R16, R29 ;  /* 0x0000001d00107202 */ /* 0x002fe20000000f00 */
[----:B------:R-:W-:Y:S01]  /*300c0*/  IMAD.MOV.U32 R17, RZ, RZ, R28 ;  /* 0x000000ffff117224 */ /* 0x000fe200078e001c */
[----:B--2---:R-:W-:Y:S01]  /*300d0*/  HMMA.16816.F32.BF16 R24, R8, R12, R24 ;  /* 0x0000000c0818723c */ /* 0x004fe20000041818 */
[----:B------:R-:W-:Y:S04]  /*300e0*/  STL.64 [R1+0x3020], R10 ;  /* 0x0030200a01007387 */ /* 0x000fe80000100a00 */
[----:B------:R-:W-:-:S14]  /*300f0*/  STL.64 [R1+0x3018], R8 ;  /* 0x0030180801007387 */ /* 0x000fdc0000100a00 */
[----:B------:R-:W-:Y:S04]  /*30100*/  STL.64 [R1+0x3010], R26 ;  /* 0x0030101a01007387 */ /* 0x000fe80000100a00 */
[----:B------:R1:W-:Y:S04]  /*30110*/  STL.64 [R1+0x3008], R24 ;  /* 0x0030081801007387 */ /* 0x0003e80000100a00 */
[----:B------:R-:W2:Y:S04]  /*30120*/  LDL.LU R29, [R1+0x303c] ;  /* 0x00303c00011d7983 */ /* 0x000ea80000300800 */
[----:B------:R-:W4:Y:S01]  /*30130*/  LDL.LU R28, [R1+0x3038] ;  /* 0x00303800011c7983 */ /* 0x000f220000300800 */
[----:B------:R-:W-:-:S03]  /*30140*/  MOV R14, R3 ;  /* 0x00000003000e7202 */ /* 0x000fc60000000f00 */
[----:B-1----:R-:W3:Y:S04]  /*30150*/  LDL.LU R24, [R1+0x20] ;  /* 0x0000200001187983 */ /* 0x002ee80000300800 */
[----:B------:R-:W3:Y:S04]  /*30160*/  LDL.LU R25, [R1+0x24] ;  /* 0x0000240001197983 */ /* 0x000ee80000300800 */
[----:B------:R-:W3:Y:S04]  /*30170*/  LDL.LU R26, [R1+0x28] ;  /* 0x00002800011a7983 */ /* 0x000ee80000300800 */
[----:B------:R-:W3:Y:S01]  /*30180*/  LDL.LU R27, [R1+0x2c] ;  /* 0x00002c00011b7983 */ /* 0x000ee20000300800 */
[----:B--2---:R-:W-:-:S02]  /*30190*/  MOV R12, R29 ;  /* 0x0000001d000c7202 */ /* 0x004fc40000000f00 */
[----:B----4-:R-:W-:Y:S01]  /*301a0*/  MOV R13, R28 ;  /* 0x0000001c000d7202 */ /* 0x010fe20000000f00 */
[----:B------:R-:W2:Y:S04]  /*301b0*/  LDL.LU R29, [R1+0x3034] ;  /* 0x00303400011d7983 */ /* 0x000ea80000300800 */
[----:B------:R-:W4:Y:S04]  /*301c0*/  LDL.LU R28, [R1+0x3030] ;  /* 0x00303000011c7983 */ /* 0x000f280000300800 */
[----:B------:R-:W2:Y:S04]  /*301d0*/  LDL.LU R3, [R1+0x302c] ;  /* 0x00302c0001037983 */ /* 0x000ea80000300800 */
[----:B------:R-:W3:Y:S04]  /*301e0*/  LDL.LU R15, [R1+0x8c] ;  /* 0x00008c00010f7983 */ /* 0x000ee80000300800 */
[----:B0-----:R-:W-:Y:S04]  /*301f0*/  STL.64 [R1+0x2f38], R22 ;  /* 0x002f381601007387 */ /* 0x001fe80000100a00 */
[----:B------:R0:W-:Y:S02]  /*30200*/  STL.64 [R1+0x2f30], R20 ;  /* 0x002f301401007387 */ /* 0x0001e40000100a00 */
[----:B0-----:R-:W-:-:S02]  /*30210*/  MOV R20, R2 ;  /* 0x0000000200147202 */ /* 0x001fc40000000f00 */
[----:B------:R-:W3:Y:S04]  /*30220*/  LDL.LU R2, [R1+0x3028] ;  /* 0x0030280001027983 */ /* 0x000ee80000300800 */
[----:B--2---:R-:W0:Y:S01]  /*30230*/  LDSM.16.M88.4 R4, [R3+UR6+0x300] ;  /* 0x000300060304783b */ /* 0x004e220008000200 */
[----:B------:R-:W-:Y:S02]  /*30240*/  MOV R22, R29 ;  /* 0x0000001d00167202 */ /* 0x000fe40000000f00 */
[----:B----4-:R-:W-:Y:S01]  /*30250*/  MOV R23, R28 ;  /* 0x0000001c00177202 */ /* 0x010fe20000000f00 */
[----:B------:R-:W-:Y:S04]  /*30260*/  LDSM.16.M88.4 R8, [R3+UR6+0x8300] ;  /* 0x008300060308783b */ /* 0x000fe80008000200 */
[----:B------:R-:W-:Y:S04]  /*30270*/  STL [R1+0x2f9c], R22 ;  /* 0x002f9c1601007387 */ /* 0x000fe80000100800 */
[----:B------:R-:W-:Y:S01]  /*30280*/  STL [R1+0x2fa0], R23 ;  /* 0x002fa01701007387 */ /* 0x000fe20000100800 */
[----:B0-----:R-:W-:-:S03]  /*30290*/  MOV R29, R6 ;  /* 0x00000006001d7202 */ /* 0x001fc60000000f00 */
[----:B------:R-:W-:Y:S01]  /*302a0*/  STL.64 [R1+0xa0], R4 ;  /* 0x0000a00401007387 */ /* 0x000fe20000100a00 */
[----:B------:R-:W-:-:S03]  /*302b0*/  MOV R28, R7 ;  /* 0x00000007001c7202 */ /* 0x000fc60000000f00 */
[----:B---3--:R-:W0:Y:S04]  /*302c0*/  LDSM.16.MT88.4 R4, [R19+UR6+0x26800] ;  /* 0x026800061304783b */ /* 0x008e280008004200 */
[----:B------:R-:W-:Y:S04]  /*302d0*/  STL [R1+0x2ed4], R28 ;  /* 0x002ed41c01007387 */ /* 0x000fe80000100800 */
[----:B------:R-:W-:Y:S04]  /*302e0*/  STL [R1+0x2ed0], R29 ;  /* 0x002ed01d01007387 */ /* 0x000fe80000100800 */
[----:B0-----:R-:W-:Y:S04]  /*302f0*/  STL.64 [R1+0x2f48], R6 ;  /* 0x002f480601007387 */ /* 0x001fe80000100a00 */
[----:B------:R0:W-:Y:S04]  /*30300*/  STL.64 [R1+0x2f40], R4 ;  /* 0x002f400401007387 */ /* 0x0001e80000100a00 */
[----:B0-----:R-:W2:Y:S04]  /*30310*/  LDL.LU R4, [R1+0x10] ;  /* 0x0000100001047983 */ /* 0x001ea80000300800 */
[----:B------:R-:W2:Y:S04]  /*30320*/  LDL.LU R5, [R1+0x14] ;  /* 0x0000140001057983 */ /* 0x000ea80000300800 */
[----:B------:R-:W-:Y:S04]  /*30330*/  STL.64 [R1+0xc0], R8 ;  /* 0x0000c00801007387 */ /* 0x000fe80000100a00 */
[----:B------:R-:W-:Y:S04]  /*30340*/  STL.64 [R1+0xc8], R10 ;  /* 0x0000c80a01007387 */ /* 0x000fe80000100a00 */
[----:B------:R-:W0:Y:S01]  /*30350*/  LDSM.16.M88.4 R8, [R3+UR6+0x10300] ;  /* 0x010300060308783b */ /* 0x000e220008000200 */
[----:B------:R-:W-:Y:S01]  /*30360*/  IMAD.MOV.U32 R6, RZ, RZ, R2 ;  /* 0x000000ffff067224 */ /* 0x000fe200078e0002 */
[----:B------:R-:W-:-:S02]  /*30370*/  MOV R7, R0 ;  /* 0x0000000000077202 */ /* 0x000fc40000000f00 */
[----:B0-----:R-:W-:Y:S01]  /*30380*/  MOV R2, R10 ;  /* 0x0000000a00027202 */ /* 0x001fe20000000f00 */
[----:B------:R0:W-:Y:S01]  /*30390*/  STL.64 [R1+0xf0], R8 ;  /* 0x0000f00801007387 */ /* 0x0001e20000100a00 */
[----:B------:R-:W-:-:S03]  /*303a0*/  MOV R0, R11 ;  /* 0x0000000b00007202 */ /* 0x000fc60000000f00 */
[----:B------:R-:W3:Y:S04]  /*303b0*/  LDL.LU.64 R10, [R1+0x3020] ;  /* 0x00302000010a7983 */ /* 0x000ee80000300a00 */
[----:B0-----:R-:W3:Y:S01]  /*303c0*/  LDL.LU.64 R8, [R1+0x3018] ;  /* 0x0030180001087983 */ /* 0x001ee20000300a00 */
[----:B------:R-:W-:-:S03]  /*303d0*/  IMAD.MOV.U32 R21, RZ, RZ, R18 ;  /* 0x000000ffff157224 */ /* 0x000fc600078e0012 */
[----:B------:R-:W-:Y:S04]  /*303e0*/  STL [R1+0x2ecc], R2 ;  /* 0x002ecc0201007387 */ /* 0x000fe80000100800 */
[----:B------:R-:W-:Y:S01]  /*303f0*/  STL [R1+0x2ec8], R0 ;  /* 0x002ec80001007387 */ /* 0x000fe20000100800 */
[----:B---3--:R-:W-:Y:S03]  /*30400*/  HMMA.16816.F32.BF16 R16, R8, R16, R24 ;  /* 0x000000100810723c */ /* 0x008fe60000041818 */
[----:B------:R-:W3:Y:S04]  /*30410*/  LDL.LU.64 R26, [R1+0x3010] ;  /* 0x00301000011a7983 */ /* 0x000ee80000300a00 */
[----:B------:R-:W3:-:S12]  /*30420*/  LDL.LU.64 R24, [R1+0x3008] ;  /* 0x0030080001187983 */ /* 0x000ed80000300a00 */
[----:B------:R-:W-:Y:S01]  /*30430*/  MOV R23, R18 ;  /* 0x0000001200177202 */ /* 0x000fe20000000f00 */
[----:B------:R-:W-:Y:S01]  /*30440*/  STL.64 [R1+0x50], R16 ;  /* 0x0000501001007387 */ /* 0x000fe20000100a00 */
[----:B------:R-:W-:-:S03]  /*30450*/  IMAD.MOV.U32 R22, RZ, RZ, R19 ;  /* 0x000000ffff167224 */ /* 0x000fc600078e0013 */
[----:B------:R-:W0:Y:S04]  /*30460*/  LDSM.16.M88.4 R16, [R3+UR6+0x18300] ;  /* 0x018300060310783b */ /* 0x000e280008000200 */
[----:B0-----:R0:W-:Y:S04]  /*30470*/  STL.64 [R1+0xe0], R16 ;  /* 0x0000e01001007387 */ /* 0x0011e80000100a00 */
[----:B------:R1:W-:Y:S04]  /*30480*/  STL.64 [R1+0xe8], R18 ;  /* 0x0000e81201007387 */ /* 0x0003e80000100a00 */
[----:B0-----:R-:W1:Y:S01]  /*30490*/  LDL.LU.64 R16, [R1+0x3000] ;  /* 0x0030000001107983 */ /* 0x001e620000300a00 */
[C---:B--2---:R-:W-:Y:S03]  /*304a0*/  HMMA.16816.F32.BF16 R4, R8.reuse, R20, R4 ;  /* 0x000000140804723c */ /* 0x044fe60000041804 */
[----:B------:R-:W-:Y:S05]  /*304b0*/  STL [R1+0x2db8], R3 ;  /* 0x002db80301007387 */ /* 0x000fea0000100800 */
[----:B-1----:R-:W-:Y:S01]  /*304c0*/  HMMA.16816.F32.BF16 R16, R8, R16, R12 ;  /* 0x000000100810723c */ /* 0x002fe2000004180c */
[----:B------:R-:W2:Y:S04]  /*304d0*/  LDL.LU.64 R14, [R1+0x2ff8] ;  /* 0x002ff800010e7983 */ /* 0x000ea80000300a00 */
[----:B------:R-:W4:-:S14]  /*304e0*/  LDL.LU.64 R12, [R1+0x2ff0] ;  /* 0x002ff000010c7983 */ /* 0x000f1c0000300a00 */
[----:B------:R-:W-:Y:S02]  /*304f0*/  MOV R2, R18 ;  /* 0x0000001200027202 */ /* 0x000fe40000000f00 */
[----:B------:R-:W-:Y:S02]  /*30500*/  MOV R0, R19 ;  /* 0x0000001300007202 */ /* 0x000fe40000000f00 */
[----:B------:R-:W-:Y:S02]  /*30510*/  MOV R29, R16 ;  /* 0x00000010001d7202 */ /* 0x000fe40000000f00 */
[----:B------:R-:W-:Y:S01]  /*30520*/  MOV R28, R17 ;  /* 0x00000011001c7202 */ /* 0x000fe20000000f00 */
[----:B------:R-:W2:Y:S04]  /*30530*/  LDL.LU.64 R18, [R1+0x2fe8] ;  /* 0x002fe80001127983 */ /* 0x000ea80000300a00 */
[----:B------:R-:W2:Y:S04]  /*30540*/  LDL.LU.64 R16, [R1+0x2fe0] ;  /* 0x002fe00001107983 */ /* 0x000ea80000300a00 */
[----:B------:R0:W-:Y:S04]  /*30550*/  STL.64 [R1+0x2f58], R6 ;  /* 0x002f580601007387 */ /* 0x0001e80000100a00 */
[----:B------:R4:W-:Y:S04]  /*30560*/  STL.64 [R1+0x2f50], R4 ;  /* 0x002f500401007387 */ /* 0x0009e80000100a00 */
[----:B0-----:R-:W2:Y:S04]  /*30570*/  LDL.LU R6, [R1+0x118] ;  /* 0x0001180001067983 */ /* 0x001ea80000300800 */
[----:B------:R-:W2:Y:S01]  /*30580*/  LDL.LU R7, [R1+0x11c] ;  /* 0x00011c0001077983 */ /* 0x000ea20000300800 */
[----:B----4-:R-:W-:Y:S01]  /*30590*/  IMAD.MOV.U32 R4, RZ, RZ, R12 ;  /* 0x000000ffff047224 */ /* 0x010fe200078e000c */
[----:B------:R-:W-:-:S02]  /*305a0*/  MOV R5, R13 ;  /* 0x0000000d00057202 */ /* 0x000fc40000000f00 */
[----:B--2---:R0:W-:Y:S04]  /*305b0*/  STL.64 [R1+0x2fa8], R6 ;  /* 0x002fa80601007387 */ /* 0x0041e80000100a00 */
[----:B------:R-:W2:Y:S04]  /*305c0*/  LDL.LU R12, [R1+0x2fdc] ;  /* 0x002fdc00010c7983 */ /* 0x000ea80000300800 */
[----:B------:R-:W2:Y:S01]  /*305d0*/  LDL.LU R13, [R1+0x2fd8] ;  /* 0x002fd800010d7983 */ /* 0x000ea20000300800 */
[----:B0-----:R-:W-:Y:S02]  /*305e0*/  MOV R6, R14 ;  /* 0x0000000e00067202 */ /* 0x001fe40000000f00 */
[----:B------:R-:W-:Y:S01]  /*305f0*/  MOV R7, R15 ;  /* 0x0000000f00077202 */ /* 0x000fe20000000f00 */
[----:B------:R-:W2:Y:S04]  /*30600*/  LDL.LU R14, [R1+0x2fd4] ;  /* 0x002fd400010e7983 */ /* 0x000ea80000300800 */
[----:B------:R-:W2:Y:S04]  /*30610*/  LDL.LU R15, [R1+0x2fd0] ;  /* 0x002fd000010f7983 */ /* 0x000ea80000300800 */
[----:B------:R0:W-:Y:S04]  /*30620*/  STL.64 [R1+0x2fb8], R6 ;  /* 0x002fb80601007387 */ /* 0x0001e80000100a00 */
[----:B------:R-:W-:Y:S04]  /*30630*/  STL.64 [R1+0x2fb0], R4 ;  /* 0x002fb00401007387 */ /* 0x000fe80000100a00 */
[----:B0-----:R-:W2:Y:S04]  /*30640*/  LDL.LU R6, [R1+0xb8] ;  /* 0x0000b80001067983 */ /* 0x001ea80000300800 */
[----:B------:R-:W2:Y:S04]  /*30650*/  LDL.LU R7, [R1+0xbc] ;  /* 0x0000bc0001077983 */ /* 0x000ea80000300800 */
[----:B------:R-:W4:Y:S04]  /*30660*/  LDL R11, [R1+0x138] ;  /* 0x00013800010b7983 */ /* 0x000f280000100800 */
[----:B------:R-:W3:Y:S01]  /*30670*/  LDL R10, [R1+0x134] ;  /* 0x00013400010a7983 */ /* 0x000ee20000100800 */
[----:B--2---:R-:W-:Y:S03]  /*30680*/  HMMA.16816.F32.BF16 R16, R12, R6, R16 ;  /* 0x000000060c10723c */ /* 0x004fe60000041810 */
[----:B----4-:R-:W-:Y:S04]  /*30690*/  STL [R1+0x2f98], R11 ;  /* 0x002f980b01007387 */ /* 0x010fe80000100800 */
[----:B---3--:R0:W-:Y:S04]  /*306a0*/  STL [R1+0x2fa4], R10 ;  /* 0x002fa40a01007387 */ /* 0x0081e80000100800 */
[----:B------:R-:W2:Y:S04]  /*306b0*/  LDL.LU R8, [R1+0x70] ;  /* 0x0000700001087983 */ /* 0x000ea80000300800 */
[----:B------:R-:W2:Y:S04]  /*306c0*/  LDL.LU R9, [R1+0x74] ;  /* 0x0000740001097983 */ /* 0x000ea80000300800 */
[----:B0-----:R-:W2:Y:S04]  /*306d0*/  LDL.LU R10, [R1+0x78] ;  /* 0x00007800010a7983 */ /* 0x001ea80000300800 */
[----:B------:R-:W2:Y:S01]  /*306e0*/  LDL.LU R11, [R1+0x7c] ;  /* 0x00007c00010b7983 */ /* 0x000ea20000300800 */
[----:B------:R-:W-:-:S03]  /*306f0*/  IMAD.MOV.U32 R20, RZ, RZ, R18 ;  /* 0x000000ffff147224 */ /* 0x000fc600078e0012 */
[----:B------:R0:W-:Y:S01]  /*30700*/  STL [R1+0x10], R16 ;  /* 0x0000101001007387 */ /* 0x0001e20000100800 */
[----:B------:R-:W-:Y:S02]  /*30710*/  MOV R3, R19 ;  /* 0x0000001300037202 */ /* 0x000fe40000000f00 */
[----:B------:R-:W-:Y:S01]  /*30720*/  MOV R21, R17 ;  /* 0x0000001100157202 */ /* 0x000fe20000000f00 */
[----:B------:R-:W3:Y:S04]  /*30730*/  LDL.LU.64 R18, [R1+0x2fc8] ;  /* 0x002fc80001127983 */ /* 0x000ee80000300a00 */
[----:B0-----:R-:W3:Y:S02]  /*30740*/  LDL.LU.64 R16, [R1+0x2fc0] ;  /* 0x002fc00001107983 */ /* 0x001ee40000300a00 */
[----:B---3--:R-:W-:Y:S02]  /*30750*/  HMMA.16816.F32.BF16 R24, R16, R6, R24 ;  /* 0x000000061018723c */ /* 0x008fe40000041818 */
[----:B------:R-:W3:Y:S04]  /*30760*/  LDL.LU.64 R6, [R1+0x2fb8] ;  /* 0x002fb80001067983 */ /* 0x000ee80000300a00 */
[----:B------:R-:W3:Y:S04]  /*30770*/  LDL.LU.64 R4, [R1+0x2fb0] ;  /* 0x002fb00001047983 */ /* 0x000ee80000300a00 */
[----:B------:R-:W-:Y:S04]  /*30780*/  STL.64 [R1+0x2f90], R18 ;  /* 0x002f901201007387 */ /* 0x000fe80000100a00 */
[----:B------:R0:W-:Y:S04]  /*30790*/  STL.64 [R1+0x2f88], R16 ;  /* 0x002f881001007387 */ /* 0x0001e80000100a00 */
[----:B0-----:R-:W4:Y:S04]  /*307a0*/  LDL.LU R16, [R1+0x90] ;  /* 0x0000900001107983 */ /* 0x001f280000300800 */
[----:B------:R-:W4:Y:S04]  /*307b0*/  LDL.LU R17, [R1+0x94] ;  /* 0x0000940001117983 */ /* 0x000f280000300800 */
[----:B------:R-:W4:Y:S04]  /*307c0*/  LDL.LU R18, [R1+0x98] ;  /* 0x0000980001127983 */ /* 0x000f280000300800 */
[----:B------:R-:W4:Y:S04]  /*307d0*/  LDL.LU R19, [R1+0x9c] ;  /* 0x00009c0001137983 */ /* 0x000f280000300800 */
[----:B------:R0:W-:Y:S04]  /*307e0*/  STL.64 [R1+0x2f68], R26 ;  /* 0x002f681a01007387 */ /* 0x0001e80000100a00 */
[----:B------:R1:W-:Y:S01]  /*307f0*/  STL.64 [R1+0x2f60], R24 ;  /* 0x002f601801007387 */ /* 0x0003e20000100a00 */
[----:B0-----:R-:W-:Y:S01]  /*30800*/  MOV R26, R2 ;  /* 0x00000002001a7202 */ /* 0x001fe20000000f00 */
[----:B------:R-:W-:Y:S01]  /*30810*/  IMAD.MOV.U32 R27, RZ, RZ, R0 ;  /* 0x000000ffff1b7224 */ /* 0x000fe200078e0000 */
[----:B-1----:R-:W-:-:S02]  /*30820*/  MOV R24, R29 ;  /* 0x0000001d00187202 */ /* 0x002fc40000000f00 */
[----:B------:R-:W-:Y:S02]  /*30830*/  MOV R25, R28 ;  /* 0x0000001c00197202 */ /* 0x000fe40000000f00 */
[----:B------:R0:W-:Y:S04]  /*30840*/  STL.64 [R1+0x2f78], R26 ;  /* 0x002f781a01007387 */ /* 0x0001e80000100a00 */
[----:B------:R-:W-:Y:S04]  /*30850*/  STL.64 [R1+0x2f70], R24 ;  /* 0x002f701801007387 */ /* 0x000fe80000100a00 */
[----:B0-----:R-:W3:Y:S04]  /*30860*/  LDL.LU R26, [R1+0x108] ;  /* 0x00010800011a7983 */ /* 0x001ee80000300800 */
[----:B------:R-:W3:Y:S02]  /*30870*/  LDL.LU R27, [R1+0x10c] ;  /* 0x00010c00011b7983 */ /* 0x000ee40000300800 */
[----:B---3--:R-:W-:-:S15]  /*30880*/  HMMA.16816.F32.BF16 R4, R12, R26, R4 ;  /* 0x0000001a0c04723c */ /* 0x008fde0000041804 */
[----:B------:R-:W-:-:S04]  /*30890*/  NOP ;  /* 0x0000000000007918 */ /* 0x000fc80000000000 */
[----:B------:R-:W-:Y:S01]  /*308a0*/  MOV R2, R6 ;  /* 0x0000000600027202 */ /* 0x000fe20000000f00 */
[----:B------:R0:W-:Y:S01]  /*308b0*/  STL.64 [R1+0x40], R4 ;  /* 0x0000400401007387 */ /* 0x0001e20000100a00 */
[----:B------:R-:W-:-:S03]  /*308c0*/  MOV R0, R7 ;  /* 0x0000000700007202 */ /* 0x000fc60000000f00 */
[----:B------:R-:W2:Y:S02]  /*308d0*/  LDL.LU.64 R6, [R1+0x2fa8] ;  /* 0x002fa80001067983 */ /* 0x000ea40000300a00 */
[----:B--2---:R-:W-:-:S15]  /*308e0*/  HMMA.16816.F32.BF16 R8, R12, R6, R8 ;  /* 0x000000060c08723c */ /* 0x004fde0000041808 */
[----:B------:R-:W-:-:S04]  /*308f0*/  NOP ;  /* 0x0000000000007918 */ /* 0x000fc80000000000 */
[----:B------:R-:W-:Y:S01]  /*30900*/  MOV R29, R10 ;  /* 0x0000000a001d7202 */ /* 0x000fe20000000f00 */
[----:B------:R-:W-:Y:S04]  /*30910*/  STL.64 [R1+0x70], R8 ;  /* 0x0000700801007387 */ /* 0x000fe80000100a00 */
[----:B------:R-:W2:Y:S01]  /*30920*/  LDL.LU R10, [R1+0x2fa4] ;  /* 0x002fa400010a7983 */ /* 0x000ea20000300800 */
[----:B------:R-:W-:-:S03]  /*30930*/  MOV R28, R11 ;  /* 0x0000000b001c7202 */ /* 0x000fc60000000f00 */
[----:B------:R1:W-:Y:S04]  /*30940*/  STL.64 [R1+0x2f80], R6 ;  /* 0x002f800601007387 */ /* 0x0003e80000100a00 */
[----:B0-----:R-:W3:Y:S04]  /*30950*/  LDL.LU R4, [R1+0x50] ;  /* 0x0000500001047983 */ /* 0x001ee80000300800 */
[----:B------:R-:W3:Y:S01]  /*30960*/  LDL.LU R5, [R1+0x54] ;  /* 0x0000540001057983 */ /* 0x000ee20000300800 */
[----:B-1----:R-:W-:Y:S01]  /*30970*/  IMAD.MOV.U32 R6, RZ, RZ, R23 ;  /* 0x000000ffff067224 */ /* 0x002fe200078e0017 */
[----:B------:R-:W-:-:S02]  /*30980*/  MOV R7, R22 ;  /* 0x0000001600077202 */ /* 0x000fc40000000f00 */
[----:B------:R-:W4:Y:S04]  /*30990*/  LDL.LU R23, [R1+0x2fa0] ;  /* 0x002fa00001177983 */ /* 0x000f280000300800 */
[----:B------:R-:W4:Y:S04]  /*309a0*/  LDL.LU R22, [R1+0x2f9c] ;  /* 0x002f9c0001167983 */ /* 0x000f280000300800 */
[----:B--2---:R-:W0:Y:S04]  /*309b0*/  LDSM.16.MT88.4 R8, [R10+UR6+0x26c00] ;  /* 0x026c00060a08783b */ /* 0x004e280008004200 */
[----:B0-----:R-:W-:Y:S04]  /*309c0*/  STL.64 [R1], R8 ;  /* 0x0000000801007387 */ /* 0x001fe80000100a00 */
[----:B------:R0:W-:Y:S04]  /*309d0*/  STL.64 [R1+0x8], R10 ;  /* 0x0000080a01007387 */ /* 0x0001e80000100a00 */
[----:B0-----:R-:W2:Y:S01]  /*309e0*/  LDL.LU R11, [R1+0x2f98] ;  /* 0x002f9800010b7983 */ /* 0x001ea20000300800 */
[----:B----4-:R-:W-:Y:S03]  /*309f0*/  HMMA.16816.F32.BF16 R12, R12, R22, R16 ;  /* 0x000000160c0c723c */ /* 0x010fe60000041810 */
[----:B--2---:R-:W0:Y:S04]  /*30a00*/  LDSM.16.MT88.4 R8, [R11+UR6+0x26c00] ;  /* 0x026c00060b08783b */ /* 0x004e280008004200 */
[----:B0-----:R-:W-:Y:S04]  /*30a10*/  STL.64 [R1+0x2ec0], R10 ;  /* 0x002ec00a01007387 */ /* 0x001fe80000100a00 */
[----:B------:R0:W-:Y:S04]  /*30a20*/  STL.64 [R1+0x2eb8], R8 ;  /* 0x002eb80801007387 */ /* 0x0001e80000100a00 */
[----:B0-----:R-:W2:Y:S04]  /*30a30*/  LDL.LU R8, [R1+0x10] ;  /* 0x0000100001087983 */ /* 0x001ea80000300800 */
[----:B------:R-:W3:Y:S04]  /*30a40*/  LDL.LU.64 R18, [R1+0x2f90] ;  /* 0x002f900001127983 */ /* 0x000ee80000300a00 */
[----:B------:R-:W3:Y:S04]  /*30a50*/  LDL.LU.64 R16, [R1+0x2f88] ;  /* 0x002f880001107983 */ /* 0x000ee80000300a00 */
[----:B------:R-:W-:Y:S04]  /*30a60*/  STL.64 [R1+0x90], R12 ;  /* 0x0000900c01007387 */ /* 0x000fe80000100a00 */
[----:B------:R0:W-:Y:S04]  /*30a70*/  STL.64 [R1+0x98], R14 ;  /* 0x0000980e01007387 */ /* 0x0001e80000100a00 */
[----:B0-----:R-:W4:Y:S04]  /*30a80*/  LDL R15, [R1+0x134] ;  /* 0x00013400010f7983 */ /* 0x001f280000100800 */
[----:B----4-:R-:W-:Y:S04]  /*30a90*/  STL [R1+0x2f24], R15 ;  /* 0x002f240f01007387 */ /* 0x010fe80000100800 */
[----:B------:R-:W4:Y:S01]  /*30aa0*/  LDL.LU.64 R12, [R1+0xc0] ;  /* 0x0000c000010c7983 */ /* 0x000f220000300a00 */
[----:B---3--:R-:W-:Y:S01]  /*30ab0*/  HMMA.16816.F32.BF16 R24, R16, R26, R4 ;  /* 0x0000001a1018723c */ /* 0x008fe20000041804 */
[----:B------:R-:W-:-:S15]  /*30ac0*/  MOV R11, R3 ;  /* 0x00000003000b7202 */ /* 0x000fde0000000f00 */
[----:B------:R-:W-:-:S03]  /*30ad0*/  NOP ;  /* 0x0000000000007918 */ /* 0x000fc60000000000 */
[----:B------:R-:W-:Y:S01]  /*30ae0*/  IMAD.MOV.U32 R3, RZ, RZ, R27 ;  /* 0x000000ffff037224 */ /* 0x000fe200078e001b */
[----:B----4-:R0:W-:Y:S04]  /*30af0*/  STL.64 [R1+0x2f28], R12 ;  /* 0x002f280c01007387 */ /* 0x0101e80000100a00 */
[----:B0-----:R-:W2:Y:S04]  /*30b00*/  LDL.LU R12, [R1+0xa0] ;  /* 0x0000a000010c7983 */ /* 0x001ea80000300800 */
[----:B------:R-:W2:Y:S04]  /*30b10*/  LDL.LU R13, [R1+0xa4] ;  /* 0x0000a400010d7983 */ /* 0x000ea80000300800 */
[----:B------:R-:W3:Y:S04]  /*30b20*/  LDL.LU.64 R6, [R1+0x2f80] ;  /* 0x002f800001067983 */ /* 0x000ee80000300a00 */
[----:B------:R-:W-:Y:S04]  /*30b30*/  STL.64 [R1+0x80], R24 ;  /* 0x0000801801007387 */ /* 0x000fe80000100a00 */
[----:B------:R0:W-:Y:S04]  /*30b40*/  STL [R1+0x88], R26 ;  /* 0x0000881a01007387 */ /* 0x0001e80000100800 */
[----:B0-----:R-:W3:Y:S04]  /*30b50*/  LDL.LU.64 R26, [R1+0x2f78] ;  /* 0x002f7800011a7983 */ /* 0x001ee80000300a00 */
[----:B------:R-:W3:Y:S02]  /*30b60*/  LDL.LU.64 R24, [R1+0x2f70] ;  /* 0x002f700001187983 */ /* 0x000ee40000300a00 */
[----:B---3--:R-:W-:Y:S02]  /*30b70*/  HMMA.16816.F32.BF16 R4, R16, R6, R24 ;  /* 0x000000061004723c */ /* 0x008fe40000041818 */
[----:B------:R-:W3:Y:S04]  /*30b80*/  LDL.LU.64 R26, [R1+0x2f68] ;  /* 0x002f6800011a7983 */ /* 0x000ee80000300a00 */
[----:B------:R-:W3:-:S13]  /*30b90*/  LDL.LU.64 R24, [R1+0x2f60] ;  /* 0x002f600001187983 */ /* 0x000eda0000300a00 */
[----:B------:R-:W-:Y:S04]  /*30ba0*/  STL.64 [R1+0x60], R4 ;  /* 0x0000600401007387 */ /* 0x000fe80000100a00 */
[----:B------:R0:W-:Y:S04]  /*30bb0*/  STL.64 [R1+0x68], R6 ;  /* 0x0000680601007387 */ /* 0x0001e80000100a00 */
[----:B0-----:R-:W4:Y:S04]  /*30bc0*/  LDL.LU.64 R6, [R1+0x2f58] ;  /* 0x002f580001067983 */ /* 0x001f280000300a00 */
[----:B------:R-:W4:Y:S01]  /*30bd0*/  LDL.LU.64 R4, [R1+0x2f50] ;  /* 0x002f500001047983 */ /* 0x000f220000300a00 */
[----:B------:R-:W-:-:S02]  /*30be0*/  MOV R9, R21 ;  /* 0x0000001500097202 */ /* 0x000fc40000000f00 */
[----:B------:R-:W-:Y:S01]  /*30bf0*/  MOV R10, R20 ;  /* 0x00000014000a7202 */ /* 0x000fe20000000f00 */
[----:B----4-:R-:W-:Y:S01]  /*30c00*/  HMMA.16816.F32.BF16 R16, R16, R22, R4 ;  /* 0x000000161010723c */ /* 0x010fe20000041804 */
[----:B------:R-:W3:Y:S04]  /*30c10*/  LDL.LU.64 R6, [R1+0x2f48] ;  /* 0x002f480001067983 */ /* 0x000ee80000300a00 */
[----:B------:R-:W3:Y:S04]  /*30c20*/  LDL.LU.64 R4, [R1+0x2f40] ;  /* 0x002f400001047983 */ /* 0x000ee80000300a00 */
[----:B------:R-:W2:Y:S04]  /*30c30*/  LDL.LU.64 R22, [R1+0x2f38] ;  /* 0x002f380001167983 */ /* 0x000ea80000300a00 */
[----:B------:R-:W2:Y:S06]  /*30c40*/  LDL.LU.64 R20, [R1+0x2f30] ;  /* 0x002f300001147983 */ /* 0x000eac0000300a00 */
[----:B------:R0:W-:Y:S04]  /*30c50*/  STL.64 [R1+0x50], R16 ;  /* 0x0000501001007387 */ /* 0x0001e80000100a00 */
[----:B------:R1:W-:Y:S04]  /*30c60*/  STL.64 [R1+0x58], R18 ;  /* 0x0000581201007387 */ /* 0x0003e80000100a00 */
[----:B0-----:R-:W4:Y:S04]  /*30c70*/  LDL.LU R16, [R1+0x40] ;  /* 0x0000400001107983 */ /* 0x001f280000300800 */
[----:B------:R-:W4:Y:S01]  /*30c80*/  LDL.LU R17, [R1+0x44] ;  /* 0x0000440001117983 */ /* 0x000f220000300800 */
[-C--:B--2---:R-:W-:Y:S08]  /*30c90*/  HMMA.16816.F32.BF16 R8, R20, R12.reuse, R8 ;  /* 0x0000000c1408723c */ /* 0x084ff00000041808 */
[----:B---3--:R-:W-:Y:S11]  /*30ca0*/  HMMA.16816.F32.BF16 R24, R4, R12, R24 ;  /* 0x0000000c0418723c */ /* 0x008ff60000041818 */
[----:B------:R-:W-:Y:S04]  /*30cb0*/  STL [R1+0x2edc], R10 ;  /* 0x002edc0a01007387 */ /* 0x000fe80000100800 */
[----:B------:R-:W-:Y:S04]  /*30cc0*/  STL [R1+0x2ed8], R11 ;  /* 0x002ed80b01007387 */ /* 0x000fe80000100800 */
[----:B------:R-:W4:Y:S01]  /*30cd0*/  LDL.LU.64 R12, [R1+0x2f28] ;  /* 0x002f2800010c7983 */ /* 0x000f220000300a00 */
[----:B-1----:R-:W-:-:S02]  /*30ce0*/  MOV R18, R2 ;  /* 0x0000000200127202 */ /* 0x002fc40000000f00 */
[----:B------:R-:W-:Y:S01]  /*30cf0*/  MOV R19, R0 ;  /* 0x0000000000137202 */ /* 0x000fe20000000f00 */
[----:B------:R0:W-:Y:S04]  /*30d00*/  STL.64 [R1+0x2f10], R6 ;  /* 0x002f100601007387 */ /* 0x0001e80000100a00 */
[----:B0-----:R-:W2:Y:S04]  /*30d10*/  LDL.LU R7, [R1+0x130] ;  /* 0x0001300001077983 */ /* 0x001ea80000300800 */
[----:B------:R-:W-:Y:S04]  /*30d20*/  STL.64 [R1+0x2f08], R4 ;  /* 0x002f080401007387 */ /* 0x000fe80000100a00 */
[----:B------:R-:W-:Y:S04]  /*30d30*/  STL.64 [R1+0x2ee8], R26 ;  /* 0x002ee81a01007387 */ /* 0x000fe80000100a00 */
[----:B------:R0:W-:Y:S04]  /*30d40*/  STL.64 [R1+0x2ee0], R24 ;  /* 0x002ee01801007387 */ /* 0x0001e80000100a00 */
[----:B0-----:R-:W3:Y:S04]  /*30d50*/  LDL.LU R24, [R1+0xf0] ;  /* 0x0000f00001187983 */ /* 0x001ee80000300800 */
[----:B------:R-:W3:Y:S04]  /*30d60*/  LDL.LU R25, [R1+0xf4] ;  /* 0x0000f40001197983 */ /* 0x000ee80000300800 */
[----:B------:R-:W2:Y:S01]  /*30d70*/  LDL.LU R15, [R1+0x2f24] ;  /* 0x002f2400010f7983 */ /* 0x000ea20000300800 */
[----:B----4-:R-:W-:-:S15]  /*30d80*/  HMMA.16816.F32.BF16 R16, R20, R12, R16 ;  /* 0x0000000c1410723c */ /* 0x010fde0000041810 */
[----:B------:R-:W-:-:S04]  /*30d90*/  NOP ;  /* 0x0000000000007918 */ /* 0x000fc80000000000 */
[----:B------:R0:W-:Y:S01]  /*30da0*/  STL.64 [R1+0x20], R16 ;  /* 0x0000201001007387 */ /* 0x0001e20000100a00 */
[----:B------:R-:W-:-:S03]  /*30db0*/  MOV R0, R19 ;  /* 0x0000001300007202 */ /* 0x000fc60000000f00 */
[----:B------:R-:W4:Y:S01]  /*30dc0*/  LDL R19, [R1+0x138] ;  /* 0x0001380001137983 */ /* 0x000f220000100800 */
[----:B------:R-:W-:Y:S01]  /*30dd0*/  IMAD.MOV.U32 R2, RZ, RZ, R18 ;  /* 0x000000ffff027224 */ /* 0x000fe200078e0012 */
[----:B------:R-:W-:Y:S02]  /*30de0*/  MOV R18, R29 ;  /* 0x0000001d00127202 */ /* 0x000fe40000000f00 */
[----:B----4-:R1:W-:Y:S04]  /*30df0*/  STL [R1+0x2f20], R19 ;  /* 0x002f201301007387 */ /* 0x0103e80000100800 */
[----:B0-----:R-:W3:Y:S04]  /*30e00*/  LDL.LU R16, [R1+0x70] ;  /* 0x0000700001107983 */ /* 0x001ee80000300800 */
[----:B------:R-:W3:Y:S01]  /*30e10*/  LDL.LU R17, [R1+0x74] ;  /* 0x0000740001117983 */ /* 0x000ee20000300800 */
[----:B------:R-:W-:-:S02]  /*30e20*/  MOV R5, R12 ;  /* 0x0000000c00057202 */ /* 0x000fc40000000f00 */
[----:B------:R-:W-:Y:S02]  /*30e30*/  MOV R4, R13 ;  /* 0x0000000d00047202 */ /* 0x000fe40000000f00 */
[----:B--2---:R-:W0:Y:S01]  /*30e40*/  LDSM.16.MT88.4 R12, [R15+UR6+0x27000] ;  /* 0x027000060f0c783b */ /* 0x004e220008004200 */
[----:B-1----:R-:W-:-:S07]  /*30e50*/  MOV R19, R28 ;  /* 0x0000001c00137202 */ /* 0x002fce0000000f00 */
[----:B---3--:R-:W-:-:S15]  /*30e60*/  HMMA.16816.F32.BF16 R16, R20, R24, R16 ;  /* 0x000000181410723c */ /* 0x008fde0000041810 */
[----:B------:R-:W-:-:S04]  /*30e70*/  NOP ;  /* 0x0000000000007918 */ /* 0x000fc80000000000 */
[----:B------:R-:W-:Y:S01]  /*30e80*/  MOV R10, R16 ;  /* 0x00000010000a7202 */ /* 0x000fe20000000f00 */
[----:B------:R-:W-:-:S05]  /*30e90*/  IMAD.MOV.U32 R11, RZ, RZ, R17 ;  /* 0x000000ffff0b7224 */ /* 0x000fca00078e0011 */
[----:B------:R-:W-:Y:S04]  /*30ea0*/  STL.64 [R1+0x2f00], R10 ;  /* 0x002f000a01007387 */ /* 0x000fe80000100a00 */
[----:B------:R-:W-:Y:S04]  /*30eb0*/  STL.64 [R1+0x2ef8], R8 ;  /* 0x002ef80801007387 */ /* 0x000fe80000100a00 */
[----:B------:R1:W-:Y:S02]  /*30ec0*/  STL.64 [R1+0x2ef0], R24 ;  /* 0x002ef01801007387 */ /* 0x0003e40000100a00 */
[----:B-1----:R-:W-:-:S02]  /*30ed0*/  MOV R24, R5 ;  /* 0x0000000500187202 */ /* 0x002fc40000000f00 */
[----:B------:R-:W-:-:S05]  /*30ee0*/  MOV R25, R4 ;  /* 0x0000000400197202 */ /* 0x000fca0000000f00 */
[----:B------:R1:W-:Y:S04]  /*30ef0*/  STL.64 [R1+0x2f18], R24 ;  /* 0x002f181801007387 */ /* 0x0003e80000100a00 */
[----:B-1----:R-:W2:Y:S04]  /*30f00*/  LDL.LU R24, [R1+0x90] ;  /* 0x0000900001187983 */ /* 0x002ea80000300800 */
[----:B------:R-:W2:Y:S04]  /*30f10*/  LDL.LU R25, [R1+0x94] ;  /* 0x0000940001197983 */ /* 0x000ea80000300800 */
[----:B------:R-:W2:Y:S04]  /*30f20*/  LDL.LU R26, [R1+0x98] ;  /* 0x00009800011a7983 */ /* 0x000ea80000300800 */
[----:B------:R-:W2:Y:S04]  /*30f30*/  LDL.LU R27, [R1+0x9c] ;  /* 0x00009c00011b7983 */ /* 0x000ea80000300800 */
[----:B------:R-:W3:Y:S04]  /*30f40*/  LDL.LU R8, [R1+0x80] ;  /* 0x0000800001087983 */ /* 0x000ee80000300800 */
[----:B------:R-:W3:Y:S04]  /*30f50*/  LDL.LU R9, [R1+0x84] ;  /* 0x0000840001097983 */ /* 0x000ee80000300800 */
[----:B------:R-:W3:Y:S04]  /*30f60*/  LDL.LU R10, [R1+0x88] ;  /* 0x00008800010a7983 */ /* 0x000ee80000300800 */
[----:B0-----:R-:W-:Y:S04]  /*30f70*/  STL.64 [R1+0x2df0], R14 ;  /* 0x002df00e01007387 */ /* 0x001fe80000100a00 */
[----:B------:R0:W-:Y:S04]  /*30f80*/  STL.64 [R1+0x2de8], R12 ;  /* 0x002de80c01007387 */ /* 0x0001e80000100a00 */
[----:B0-----:R-:W2:Y:S04]  /*30f90*/  LDL.LU R12, [R1+0xe0] ;  /* 0x0000e000010c7983 */ /* 0x001ea80000300800 */
[----:B------:R-:W2:Y:S04]  /*30fa0*/  LDL.LU R13, [R1+0xe4] ;  /* 0x0000e400010d7983 */ /* 0x000ea80000300800 */
[----:B------:R-:W4:Y:S01]  /*30fb0*/  LDL.LU R14, [R1+0xe8] ;  /* 0x0000e800010e7983 */ /* 0x000f220000300800 */
[----:B------:R-:W-:-:S02]  /*30fc0*/  MOV R28, R18 ;  /* 0x00000012001c7202 */ /* 0x000fc40000000f00 */
[----:B------:R-:W-:Y:S02]  /*30fd0*/  MOV R29, R19 ;  /* 0x00000013001d7202 */ /* 0x000fe40000000f00 */
[----:B------:R-:W0:Y:S04]  /*30fe0*/  LDSM.16.M88.4 R16, [R7+UR6+0x380] ;  /* 0x000380060710783b */ /* 0x000e280008000200 */
[----:B----4-:R-:W-:Y:S04]  /*30ff0*/  STL [R1+0x2e54], R14 ;  /* 0x002e540e01007387 */ /* 0x010fe80000100800 */
[----:B------:R-:W4:Y:S04]  /*31000*/  LDL.LU R15, [R1+0xec] ;  /* 0x0000ec00010f7983 */ /* 0x000f280000300800 */
[----:B----4-:R-:W-:Y:S04]  /*31010*/  STL [R1+0x2e58], R15 ;  /* 0x002e580f01007387 */ /* 0x010fe80000100800 */
[----:B0-----:R-:W-:Y:S04]  /*31020*/  STL [R1+0xd0], R16 ;  /* 0x0000d01001007387 */ /* 0x001fe80000100800 */
[----:B------:R0:W-:Y:S04]  /*31030*/  STL.64 [R1+0xd8], R18 ;  /* 0x0000d81201007387 */ /* 0x0001e80000100a00 */
[----:B0-----:R-:W4:Y:S01]  /*31040*/  LDL.LU R19, [R1+0x2f20] ;  /* 0x002f200001137983 */ /* 0x001f220000300800 */
[----:B------:R-:W-:Y:S01]  /*31050*/  IMAD.MOV.U32 R11, RZ, RZ, R3 ;  /* 0x000000ffff0b7224 */ /* 0x000fe200078e0003 */
[----:B------:R-:W-:Y:S01]  /*31060*/  MOV R3, R17 ;  /* 0x0000001100037202 */ /* 0x000fe20000000f00 */
[----:B--2---:R-:W-:Y:S01]  /*31070*/  HMMA.16816.F32.BF16 R20, R20, R12, R24 ;  /* 0x0000000c1414723c */ /* 0x004fe20000041818 */
[----:B------:R-:W-:Y:S04]  /*31080*/  LDSM.16.M88.4 R24, [R7+UR6+0x8380] ;  /* 0x008380060718783b */ /* 0x000fe80008000200 */
[----:B------:R-:W-:Y:S04]  /*31090*/  STL [R1+0x2e50], R3 ;  /* 0x002e500301007387 */ /* 0x000fe80000100800 */
[----:B----4-:R-:W0:Y:S04]  /*310a0*/  LDSM.16.MT88.4 R16, [R19+UR6+0x27000] ;  /* 0x027000061310783b */ /* 0x010e280008004200 */
[----:B0-----:R-:W-:Y:S04]  /*310b0*/  STL.64 [R1+0x2e00], R18 ;  /* 0x002e001201007387 */ /* 0x001fe80000100a00 */
[----:B------:R-:W-:Y:S04]  /*310c0*/  STL.64 [R1+0x2df8], R16 ;  /* 0x002df81001007387 */ /* 0x000fe80000100a00 */
[----:B------:R0:W-:Y:S04]  /*310d0*/  STL [R1+0x2e68], R20 ;  /* 0x002e681401007387 */ /* 0x0001e80000100800 */
[----:B------:R1:W-:Y:S04]  /*310e0*/  STL [R1+0x2e64], R21 ;  /* 0x002e641501007387 */ /* 0x0003e80000100800 */
[----:B------:R2:W-:Y:S04]  /*310f0*/  STL [R1+0x2e60], R22 ;  /* 0x002e601601007387 */ /* 0x0005e80000100800 */
[----:B------:R4:W-:Y:S04]  /*31100*/  STL [R1+0x2e5c], R23 ;  /* 0x002e5c1701007387 */ /* 0x0009e80000100800 */
[----:B0-----:R-:W3:Y:S04]  /*31110*/  LDL.LU R20, [R1+0x60] ;  /* 0x0000600001147983 */ /* 0x001ee80000300800 */
[----:B-1----:R-:W3:Y:S04]  /*31120*/  LDL.LU R21, [R1+0x64] ;  /* 0x0000640001157983 */ /* 0x002ee80000300800 */
[----:B--2---:R-:W2:Y:S04]  /*31130*/  LDL.LU R22, [R1+0x68] ;  /* 0x0000680001167983 */ /* 0x004ea80000300800 */
[----:B----4-:R-:W2:Y:S04]  /*31140*/  LDL.LU R23, [R1+0x6c] ;  /* 0x00006c0001177983 */ /* 0x010ea80000300800 */
[----:B------:R-:W4:Y:S04]  /*31150*/  LDL.LU R16, [R1+0x50] ;  /* 0x0000500001107983 */ /* 0x000f280000300800 */
[----:B------:R-:W-:Y:S04]  /*31160*/  STL.64 [R1+0x100], R24 ;  /* 0x0001001801007387 */ /* 0x000fe80000100a00 */
[----:B------:R-:W-:Y:S04]  /*31170*/  STL.64 [R1+0x108], R26 ;  /* 0x0001081a01007387 */ /* 0x000fe80000100a00 */
[----:B------:R-:W0:Y:S04]  /*31180*/  LDSM.16.M88.4 R24, [R7+UR6+0x10380] ;  /* 0x010380060718783b */ /* 0x000e280008000200 */
[----:B------:R-:W1:Y:S04]  /*31190*/  LDSM.16.M88.4 R4, [R7+UR6+0x18380] ;  /* 0x018380060704783b */ /* 0x000e680008000200 */
[----:B------:R-:W4:Y:S04]  /*311a0*/  LDL.LU R17, [R1+0x54] ;  /* 0x0000540001117983 */ /* 0x000f280000300800 */
[----:B------:R-:W4:Y:S04]  /*311b0*/  LDL.LU R18, [R1+0x58] ;  /* 0x0000580001127983 */ /* 0x000f280000300800 */
[----:B------:R-:W4:Y:S04]  /*311c0*/  LDL.LU R19, [R1+0x5c] ;  /* 0x00005c0001137983 */ /* 0x000f280000300800 */
[----:B0-----:R0:W-:Y:S04]  /*311d0*/  STL.64 [R1+0x110], R24 ;  /* 0x0001101801007387 */ /* 0x0011e80000100a00 */
[----:B------:R-:W-:Y:S04]  /*311e0*/  STL.64 [R1+0x118], R26 ;  /* 0x0001181a01007387 */ /* 0x000fe80000100a00 */
[----:B0-----:R-:W3:Y:S04]  /*311f0*/  LDL.LU.64 R24, [R1+0x2f18] ;  /* 0x002f180001187983 */ /* 0x001ee80000300a00 */
[----:B-1----:R-:W-:Y:S04]  /*31200*/  STL.64 [R1+0x120], R4 ;  /* 0x0001200401007387 */ /* 0x002fe80000100a00 */
[----:B------:R0:W-:Y:S04]  /*31210*/  STL.64 [R1+0x128], R6 ;  /* 0x0001280601007387 */ /* 0x0001e80000100a00 */
[----:B0-----:R-:W3:Y:S04]  /*31220*/  LDL.LU.64 R6, [R1+0x2f10] ;  /* 0x002f100001067983 */ /* 0x001ee80000300a00 */
[----:B------:R-:W3:Y:S02]  /*31230*/  LDL.LU.64 R4, [R1+0x2f08] ;  /* 0x002f080001047983 */ /* 0x000ee40000300a00 */
[----:B---3--:R-:W-:Y:S02]  /*31240*/  HMMA.16816.F32.BF16 R24, R4, R24, R8 ;  /* 0x000000180418723c */ /* 0x008fe40000041808 */
[----:B------:R-:W3:Y:S04]  /*31250*/  LDL.LU.64 R10, [R1+0x2f00] ;  /* 0x002f0000010a7983 */ /* 0x000ee80000300a00 */
[----:B------:R-:W2:-:S13]  /*31260*/  LDL.LU.64 R8, [R1+0x2ef8] ;  /* 0x002ef80001087983 */ /* 0x000e9a0000300a00 */
[----:B------:R-:W-:Y:S02]  /*31270*/  MOV R15, R24 ;  /* 0x00000018000f7202 */ /* 0x000fe40000000f00 */
[----:B------:R-:W-:Y:S01]  /*31280*/  MOV R14, R25 ;  /* 0x00000019000e7202 */ /* 0x000fe20000000f00 */
[----:B------:R2:W-:Y:S04]  /*31290*/  STL [R1+0x78], R26 ;  /* 0x0000781a01007387 */ /* 0x0005e80000100800 */
[----:B------:R-:W2:Y:S01]  /*312a0*/  LDL.LU.64 R24, [R1+0x2ef0] ;  /* 0x002ef00001187983 */ /* 0x000ea20000300a00 */
[----:B------:R-:W-:-:S05]  /*312b0*/  MOV R3, R27 ;  /* 0x0000001b00037202 */ /* 0x000fca0000000f00 */
[----:B------:R-:W-:Y:S04]  /*312c0*/  STL [R1+0x2e74], R3 ;  /* 0x002e740301007387 */ /* 0x000fe80000100800 */
[----:B------:R-:W-:Y:S04]  /*312d0*/  STL [R1+0x2e70], R14 ;  /* 0x002e700e01007387 */ /* 0x000fe80000100800 */
[----:B------:R-:W-:Y:S01]  /*312e0*/  STL [R1+0x2e6c], R15 ;  /* 0x002e6c0f01007387 */ /* 0x000fe20000100800 */
[----:B--2---:R-:W-:-:S15]  /*312f0*/  HMMA.16816.F32.BF16 R24, R4, R24, R20 ;  /* 0x000000180418723c */ /* 0x004fde0000041814 */
[----:B------:R-:W-:-:S04]  /*31300*/  NOP ;  /* 0x0000000000007918 */ /* 0x000fc80000000000 */
[----:B------:R-:W-:Y:S02]  /*31310*/  MOV R22, R26 ;  /* 0x0000001a00167202 */ /* 0x000fe40000000f00 */
[----:B------:R-:W-:Y:S01]  /*31320*/  MOV R23, R27 ;  /* 0x0000001b00177202 */ /* 0x000fe20000000f00 */
[----:B------:R-:W-:Y:S01]  /*31330*/  IMAD.MOV.U32 R20, RZ, RZ, R24 ;  /* 0x000000ffff147224 */ /* 0x000fe200078e0018 */
[----:B------:R-:W-:Y:S01]  /*31340*/  MOV R21, R25 ;  /* 0x0000001900157202 */ /* 0x000fe20000000f00 */
[----:B------:R-:W2:Y:S04]  /*31350*/  LDL.LU.64 R26, [R1+0x2ee8] ;  /* 0x002ee800011a7983 */ /* 0x000ea80000300a00 */
[----:B------:R-:W2:Y:S04]  /*31360*/  LDL.LU.64 R24, [R1+0x2ee0] ;  /* 0x002ee00001187983 */ /* 0x000ea80000300a00 */
[----:B------:R0:W-:Y:S04]  /*31370*/  STL.64 [R1+0x2e80], R22 ;  /* 0x002e801601007387 */ /* 0x0001e80000100a00 */
[----:B------:R3:W-:Y:S01]  /*31380*/  STL.64 [R1+0x2e78], R20 ;  /* 0x002e781401007387 */ /* 0x0007e20000100a00 */
[----:B0-----:R-:W-:-:S02]  /*31390*/  MOV R22, R28 ;  /* 0x0000001c00167202 */ /* 0x001fc40000000f00 */
[----:B------:R-:W-:Y:S02]  /*313a0*/  MOV R23, R29 ;  /* 0x0000001d00177202 */ /* 0x000fe40000000f00 */
[----:B---3--:R-:W-:Y:S01]  /*313b0*/  MOV R20, R10 ;  /* 0x0000000a00147202 */ /* 0x008fe20000000f00 */
[----:B------:R-:W-:Y:S01]  /*313c0*/  IMAD.MOV.U32 R21, RZ, RZ, R11 ;  /* 0x000000ffff157224 */ /* 0x000fe200078e000b */
[----:B------:R-:W3:Y:S04]  /*313d0*/  LDL.LU R10, [R1+0x2edc] ;  /* 0x002edc00010a7983 */ /* 0x000ee80000300800 */
[----:B------:R-:W3:Y:S04]  /*313e0*/  LDL.LU R11, [R1+0x2ed8] ;  /* 0x002ed800010b7983 */ /* 0x000ee80000300800 */
[----:B------:R-:W2:Y:S04]  /*313f0*/  LDL.LU R28, [R1+0x2ed4] ;  /* 0x002ed400011c7983 */ /* 0x000ea80000300800 */
[----:B------:R-:W2:Y:S04]  /*31400*/  LDL.LU R29, [R1+0x2ed0] ;  /* 0x002ed000011d7983 */ /* 0x000ea80000300800 */
[----:B------:R-:W-:Y:S04]  /*31410*/  STL.64 [R1+0x2e90], R22 ;  /* 0x002e901601007387 */ /* 0x000fe80000100a00 */
[----:B------:R0:W-:Y:S04]  /*31420*/  STL.64 [R1+0x2e88], R20 ;  /* 0x002e881401007387 */ /* 0x0001e80000100a00 */
[----:B0-----:R-:W2:Y:S04]  /*31430*/  LDL.LU R20, [R1+0x20] ;  /* 0x0000200001147983 */ /* 0x001ea80000300800 */
[----:B------:R-:W2:Y:S01]  /*31440*/  LDL.LU R21, [R1+0x24] ;  /* 0x0000240001157983 */ /* 0x000ea20000300800 */
[----:B------:R-:W-:-:S02]  /*31450*/  MOV R22, R2 ;  /* 0x0000000200167202 */ /* 0x000fc40000000f00 */
[----:B------:R-:W-:Y:S01]  /*31460*/  MOV R23, R0 ;  /* 0x0000000000177202 */ /* 0x000fe20000000f00 */
[----:B------:R-:W3:Y:S04]  /*31470*/  LDL.LU R2, [R1+0x2ecc] ;  /* 0x002ecc0001027983 */ /* 0x000ee80000300800 */
[----:B------:R-:W3:Y:S01]  /*31480*/  LDL.LU R0, [R1+0x2ec8] ;  /* 0x002ec80001007983 */ /* 0x000ee20000300800 */
[----:B----4-:R-:W-:Y:S03]  /*31490*/  HMMA.16816.F32.BF16 R16, R4, R12, R16 ;  /* 0x0000000c0410723c */ /* 0x010fe60000041810 */
[----:B------:R0:W-:Y:S04]  /*314a0*/  STL.64 [R1+0x2eb0], R22 ;  /* 0x002eb01601007387 */ /* 0x0001e80000100a00 */
[----:B--2---:R-:W-:Y:S04]  /*314b0*/  STL.64 [R1+0x2ea8], R20 ;  /* 0x002ea81401007387 */ /* 0x004fe80000100a00 */
[----:B------:R-:W3:Y:S04]  /*314c0*/  LDL.LU.64 R12, [R1] ;  /* 0x00000000010c7983 */ /* 0x000ee80000300a00 */
[----:B------:R-:W3:Y:S01]  /*314d0*/  LDL.LU.64 R14, [R1+0x8] ;  /* 0x00000800010e7983 */ /* 0x000ee20000300a00 */
[----:B0-----:R-:W-:Y:S01]  /*314e0*/  IMAD.MOV.U32 R22, RZ, RZ, R29 ;  /* 0x000000ffff167224 */ /* 0x001fe200078e001d */
[----:B------:R-:W-:-:S02]  /*314f0*/  MOV R23, R28 ;  /* 0x0000001c00177202 */ /* 0x000fc40000000f00 */
[----:B------:R-:W-:Y:S04]  /*31500*/  STL.64 [R1+0x2e10], R18 ;  /* 0x002e101201007387 */ /* 0x000fe80000100a00 */
[----:B------:R0:W-:Y:S01]  /*31510*/  STL.64 [R1+0x2e08], R16 ;  /* 0x002e081001007387 */ /* 0x0001e20000100a00 */
[----:B---3--:R-:W-:Y:S01]  /*31520*/  HMMA.16816.F32.BF16 R8, R12, R22, R8 ;  /* 0x000000160c08723c */ /* 0x008fe20000041808 */
[----:B------:R-:W-:Y:S01]  /*31530*/  MOV R7, R12 ;  /* 0x0000000c00077202 */ /* 0x000fe20000000f00 */
[----:B------:R-:W-:-:S15]  /*31540*/  IMAD.MOV.U32 R3, RZ, RZ, R13 ;  /* 0x000000ffff037224 */ /* 0x000fde00078e000d */
[----:B------:R-:W-:Y:S02]  /*31550*/  NOP ;  /* 0x0000000000007918 */ /* 0x000fe40000000000 */
[----:B------:R-:W-:Y:S01]  /*31560*/  IMAD.MOV.U32 R13, RZ, RZ, R10 ;  /* 0x000000ffff0d7224 */ /* 0x000fe200078e000a */
[----:B------:R-:W-:Y:S02]  /*31570*/  MOV R12, R11 ;  /* 0x0000000b000c7202 */ /* 0x000fe40000000f00 */
[----:B0-----:R-:W-:Y:S02]  /*31580*/  MOV R17, R8 ;  /* 0x0000000800117202 */ /* 0x001fe40000000f00 */
[----:B------:R-:W-:Y:S01]  /*31590*/  MOV R16, R9 ;  /* 0x0000000900107202 */ /* 0x000fe20000000f00 */
[----:B------:R-:W2:Y:S04]  /*315a0*/  LDL.LU.64 R10, [R1+0x2ec0] ;  /* 0x002ec000010a7983 */ /* 0x000ea80000300a00 */
[----:B------:R-:W2:Y:S01]  /*315b0*/  LDL.LU.64 R8, [R1+0x2eb8] ;  /* 0x002eb80001087983 */ /* 0x000ea20000300a00 */
[----:B------:R-:W-:-:S02]  /*315c0*/  MOV R18, R2 ;  /* 0x0000000200127202 */ /* 0x000fc40000000f00 */
[----:B------:R-:W-:-:S05]  /*315d0*/  MOV R19, R0 ;  /* 0x0000000000137202 */ /* 0x000fca0000000f00 */
[----:B------:R0:W-:Y:S04]  /*315e0*/  STL.64 [R1+0x2ea0], R18 ;  /* 0x002ea01201007387 */ /* 0x0001e80000100a00 */
[----:B------:R-:W-:Y:S04]  /*315f0*/  STL.64 [R1+0x2e98], R16 ;  /* 0x002e981001007387 */ /* 0x000fe80000100a00 */
[----:B0-----:R-:W3:Y:S01]  /*31600*/  LDL.LU.64 R18, [R1+0xc8] ;  /* 0x0000c80001127983 */ /* 0x001ee20000300a00 */
[----:B--2---:R-:W-:Y:S03]  /*31610*/  HMMA.16816.F32.BF16 R24, R8, R22, R24 ;  /* 0x000000160818723c */ /* 0x004fe60000041818 */
[----:B------:R-:W2:Y:S04]  /*31620*/  LDL.LU.64 R22, [R1+0x2eb0] ;  /* 0x002eb00001167983 */ /* 0x000ea80000300a00 */
[----:B------:R-:W2:Y:S01]  /*31630*/  LDL.LU.64 R20, [R1+0x2ea8] ;  /* 0x002ea80001147983 */ /* 0x000ea20000300a00 */
[----:B------:R-:W-:-:S02]  /*31640*/  MOV R2, R14 ;  /* 0x0000000e00027202 */ /* 0x000fc40000000f00 */
[----:B------:R-:W-:-:S09]  /*31650*/  MOV R0, R15 ;  /* 0x0000000f00007202 */ /* 0x000fd20000000f00 */
[----:B------:R-:W-:Y:S02]  /*31660*/  IMAD.MOV.U32 R4, RZ, RZ, R27 ;  /* 0x000000ffff047224 */ /* 0x000fe400078e001b */
[----:B------:R-:W4:Y:S04]  /*31670*/  LDL R27, [R1+0x134] ;  /* 0x00013400011b7983 */ /* 0x000f280000100800 */
[----:B------:R0:W-:Y:S04]  /*31680*/  STL.64 [R1+0x2e48], R10 ;  /* 0x002e480a01007387 */ /* 0x0001e80000100a00 */
[----:B------:R1:W-:Y:S01]  /*31690*/  STL.64 [R1+0x2e40], R8 ;  /* 0x002e400801007387 */ /* 0x0003e20000100a00 */
[----:B0-----:R-:W-:-:S02]  /*316a0*/  MOV R10, R2 ;  /* 0x00000002000a7202 */ /* 0x001fc40000000f00 */
[----:B-1----:R-:W-:Y:S02]  /*316b0*/  MOV R8, R7 ;  /* 0x0000000700087202 */ /* 0x002fe40000000f00 */
[----:B------:R-:W-:Y:S02]  /*316c0*/  MOV R9, R3 ;  /* 0x0000000300097202 */ /* 0x000fe40000000f00 */
[----:B------:R-:W-:Y:S01]  /*316d0*/  MOV R11, R0 ;  /* 0x00000000000b7202 */ /* 0x000fe20000000f00 */
[----:B------:R-:W4:Y:S01]  /*316e0*/  LDL R7, [R1+0x138] ;  /* 0x0001380001077983 */ /* 0x000f220000100800 */
[----:B---3--:R-:W-:Y:S01]  /*316f0*/  IMAD.MOV.U32 R3, RZ, RZ, R18 ;  /* 0x000000ffff037224 */ /* 0x008fe200078e0012 */
[----:B------:R-:W-:-:S04]  /*31700*/  MOV R14, R19 ;  /* 0x00000013000e7202 */ /* 0x000fc80000000f00 */
[----:B--2---:R-:W-:Y:S01]  /*31710*/  HMMA.16816.F32.BF16 R20, R8, R18, R20 ;  /* 0x000000120814723c */ /* 0x004fe20000041814 */
[----:B------:R-:W2:Y:S04]  /*31720*/  LDL.LU.64 R18, [R1+0x2ea0] ;  /* 0x002ea00001127983 */ /* 0x000ea80000300a00 */
[----:B------:R-:W3:-:S14]  /*31730*/  LDL.LU.64 R16, [R1+0x2e98] ;  /* 0x002e980001107983 */ /* 0x000edc0000300a00 */
[----:B------:R-:W-:Y:S01]  /*31740*/  MOV R2, R22 ;  /* 0x0000001600027202 */ /* 0x000fe20000000f00 */
[----:B------:R0:W-:Y:S01]  /*31750*/  STL.64 [R1+0x20], R20 ;  /* 0x0000201401007387 */ /* 0x0001e20000100a00 */
[----:B------:R-:W-:-:S03]  /*31760*/  MOV R0, R23 ;  /* 0x0000001700007202 */ /* 0x000fc60000000f00 */
[----:B------:R-:W2:Y:S04]  /*31770*/  LDL.LU.64 R22, [R1+0x2e90] ;  /* 0x002e900001167983 */ /* 0x000ea80000300a00 */
[----:B0-----:R-:W2:Y:S01]  /*31780*/  LDL.LU.64 R20, [R1+0x2e88] ;  /* 0x002e880001147983 */ /* 0x001ea20000300a00 */
[----:B------:R-:W-:Y:S02]  /*31790*/  MOV R15, R24 ;  /* 0x00000018000f7202 */ /* 0x000fe40000000f00 */
[----:B------:R-:W-:Y:S02]  /*317a0*/  MOV R6, R25 ;  /* 0x0000001900067202 */ /* 0x000fe40000000f00 */
[----:B------:R-:W-:Y:S02]  /*317b0*/  MOV R5, R26 ;  /* 0x0000001a00057202 */ /* 0x000fe40000000f00 */
[----:B----4-:R-:W0:Y:S01]  /*317c0*/  LDSM.16.MT88.4 R24, [R27+UR6+0x27400] ;  /* 0x027400061b18783b */ /* 0x010e220008004200 */
[----:B--2---:R-:W-:-:S15]  /*317d0*/  HMMA.16816.F32.BF16 R20, R8, R18, R20 ;  /* 0x000000120814723c */ /* 0x004fde0000041814 */
[----:B------:R-:W-:-:S04]  /*317e0*/  NOP ;  /* 0x0000000000007918 */ /* 0x000fc80000000000 */
[----:B------:R-:W-:Y:S01]  /*317f0*/  MOV R29, R22 ;  /* 0x00000016001d7202 */ /* 0x000fe20000000f00 */
[----:B------:R1:W-:Y:S01]  /*31800*/  STL.64 [R1+0x10], R20 ;  /* 0x0000101401007387 */ /* 0x0003e20000100a00 */
[----:B------:R-:W-:-:S03]  /*31810*/  IMAD.MOV.U32 R28, RZ, RZ, R23 ;  /* 0x000000ffff1c7224 */ /* 0x000fc600078e0017 */
[----:B------:R-:W2:Y:S04]  /*31820*/  LDL.LU.64 R22, [R1+0x2e80] ;  /* 0x002e800001167983 */ /* 0x000ea80000300a00 */
[----:B-1----:R-:W4:Y:S04]  /*31830*/  LDL.LU.64 R20, [R1+0x2e78] ;  /* 0x002e780001147983 */ /* 0x002f280000300a00 */
[----:B------:R1:W-:Y:S02]  /*31840*/  STL.64 [R1+0x2e28], R18 ;  /* 0x002e281201007387 */ /* 0x0003e40000100a00 */
[----:B-1----:R-:W-:-:S02]  /*31850*/  MOV R18, R3 ;  /* 0x0000000300127202 */ /* 0x002fc40000000f00 */
[----:B------:R-:W-:Y:S01]  /*31860*/  MOV R19, R14 ;  /* 0x0000000e00137202 */ /* 0x000fe20000000f00 */
[----:B------:R-:W2:Y:S04]  /*31870*/  LDL.LU R3, [R1+0x2e74] ;  /* 0x002e740001037983 */ /* 0x000ea80000300800 */
[----:B------:R-:W2:Y:S04]  /*31880*/  LDL.LU R14, [R1+0x2e70] ;  /* 0x002e7000010e7983 */ /* 0x000ea80000300800 */
[----:B0-----:R-:W-:Y:S04]  /*31890*/  STL.64 [R1+0x2d80], R26 ;  /* 0x002d801a01007387 */ /* 0x001fe80000100a00 */
[----:B------:R0:W-:Y:S04]  /*318a0*/  STL.64 [R1+0x2d78], R24 ;  /* 0x002d781801007387 */ /* 0x0001e80000100a00 */
[----:B0-----:R-:W2:Y:S04]  /*318b0*/  LDL.LU R24, [R1+0x110] ;  /* 0x0001100001187983 */ /* 0x001ea80000300800 */
[----:B------:R-:W2:Y:S01]  /*318c0*/  LDL.LU R25, [R1+0x114] ;  /* 0x0001140001197983 */ /* 0x000ea20000300800 */
[----:B------:R-:W-:Y:S01]  /*318d0*/  IMAD.MOV.U32 R26, RZ, RZ, R5 ;  /* 0x000000ffff1a7224 */ /* 0x000fe200078e0005 */
[----:B------:R-:W-:-:S02]  /*318e0*/  MOV R27, R4 ;  /* 0x00000004001b7202 */ /* 0x000fc40000000f00 */
[----:B--2---:R0:W-:Y:S02]  /*318f0*/  STL.64 [R1+0x2de0], R24 ;  /* 0x002de01801007387 */ /* 0x0041e40000100a00 */
[----:B0-----:R-:W-:Y:S02]  /*31900*/  MOV R24, R15 ;  /* 0x0000000f00187202 */ /* 0x001fe40000000f00 */
[----:B------:R-:W2:Y:S01]  /*31910*/  LDL.LU R15, [R1+0x2e6c] ;  /* 0x002e6c00010f7983 */ /* 0x000ea20000300800 */
[----:B------:R-:W-:-:S03]  /*31920*/  MOV R25, R6 ;  /* 0x0000000600197202 */ /* 0x000fc60000000f00 */
[----:B------:R0:W-:Y:S04]  /*31930*/  STL.64 [R1+0x2e20], R26 ;  /* 0x002e201a01007387 */ /* 0x0001e80000100a00 */
[----:B------:R-:W1:Y:S04]  /*31940*/  LDSM.16.MT88.4 R4, [R7+UR6+0x27400] ;  /* 0x027400060704783b */ /* 0x000e680008004200 */
[----:B------:R4:W-:Y:S01]  /*31950*/  STL.64 [R1+0x2e18], R24 ;  /* 0x002e181801007387 */ /* 0x0009e20000100a00 */
[----:B0-----:R-:W-:Y:S01]  /*31960*/  MOV R26, R22 ;  /* 0x00000016001a7202 */ /* 0x001fe20000000f00 */
[----:B------:R-:W-:Y:S01]  /*31970*/  IMAD.MOV.U32 R27, RZ, RZ, R23 ;  /* 0x000000ffff1b7224 */ /* 0x000fe200078e0017 */
[----:B----4-:R-:W-:-:S02]  /*31980*/  MOV R24, R20 ;  /* 0x0000001400187202 */ /* 0x010fc40000000f00 */
[----:B------:R-:W-:Y:S01]  /*31990*/  MOV R25, R21 ;  /* 0x0000001500197202 */ /* 0x000fe20000000f00 */
[----:B------:R-:W4:Y:S04]  /*319a0*/  LDL.LU R20, [R1+0x2e68] ;  /* 0x002e680001147983 */ /* 0x000f280000300800 */
[----:B------:R-:W4:Y:S04]  /*319b0*/  LDL.LU R21, [R1+0x2e64] ;  /* 0x002e640001157983 */ /* 0x000f280000300800 */
[----:B------:R-:W4:Y:S04]  /*319c0*/  LDL.LU R22, [R1+0x2e60] ;  /* 0x002e600001167983 */ /* 0x000f280000300800 */
[----:B------:R-:W4:Y:S04]  /*319d0*/  LDL.LU R23, [R1+0x2e5c] ;  /* 0x002e5c0001177983 */ /* 0x000f280000300800 */
[----:B------:R-:W-:Y:S04]  /*319e0*/  STL.64 [R1+0x2e38], R26 ;  /* 0x002e381a01007387 */ /* 0x000fe80000100a00 */
[----:B------:R0:W-:Y:S02]  /*319f0*/  STL.64 [R1+0x2e30], R24 ;  /* 0x002e301801007387 */ /* 0x0001e40000100a00 */
[----:B0-----:R-:W-:-:S02]  /*31a00*/  MOV R25, R14 ;  /* 0x0000000e00197202 */ /* 0x001fc40000000f00 */
[----:B--2---:R-:W-:Y:S02]  /*31a10*/  MOV R24, R15 ;  /* 0x0000000f00187202 */ /* 0x004fe40000000f00 */
[----:B------:R-:W4:Y:S04]  /*31a20*/  LDL.LU R15, [R1+0x2e58] ;  /* 0x002e5800010f7983 */ /* 0x000f280000300800 */
[----:B------:R-:W4:Y:S04]  /*31a30*/  LDL.LU R14, [R1+0x2e54] ;  /* 0x002e5400010e7983 */ /* 0x000f280000300800 */
[----:B------:R-:W2:Y:S01]  /*31a40*/  LDL.LU R26, [R1+0x78] ;  /* 0x00007800011a7983 */ /* 0x000ea20000300800 */
[----:B------:R-:W-:-:S03]  /*31a50*/  MOV R27, R3 ;  /* 0x00000003001b7202 */ /* 0x000fc60000000f00 */
[----:B------:R-:W2:Y:S04]  /*31a60*/  LDL.LU R3, [R1+0x2e50] ;  /* 0x002e500001037983 */ /* 0x000ea80000300800 */
[----:B-1----:R-:W-:Y:S04]  /*31a70*/  STL.64 [R1+0x2d70], R6 ;  /* 0x002d700601007387 */ /* 0x002fe80000100a00 */
[----:B------:R-:W-:Y:S01]  /*31a80*/  STL.64 [R1+0x2d68], R4 ;  /* 0x002d680401007387 */ /* 0x000fe20000100a00 */
[----:B----4-:R-:W-:Y:S03]  /*31a90*/  HMMA.16816.F32.BF16 R20, R8, R14, R20 ;  /* 0x0000000e0814723c */ /* 0x010fe60000041814 */
[----:B------:R-:W2:Y:S04]  /*31aa0*/  LDL.LU.64 R10, [R1+0x2e48] ;  /* 0x002e4800010a7983 */ /* 0x000ea80000300a00 */
[----:B------:R-:W2:-:S12]  /*31ab0*/  LDL.LU.64 R8, [R1+0x2e40] ;  /* 0x002e400001087983 */ /* 0x000e980000300a00 */
[----:B------:R-:W-:Y:S04]  /*31ac0*/  STL.64 [R1+0x2dc8], R22 ;  /* 0x002dc81601007387 */ /* 0x000fe80000100a00 */
[----:B------:R0:W-:Y:S04]  /*31ad0*/  STL.64 [R1+0x2dc0], R20 ;  /* 0x002dc01401007387 */ /* 0x0001e80000100a00 */
[----:B0-----:R-:W4:Y:S04]  /*31ae0*/  LDL R20, [R1+0x100] ;  /* 0x0001000001147983 */ /* 0x001f280000100800 */
[----:B------:R-:W4:Y:S01]  /*31af0*/  LDL R21, [R1+0x104] ;  /* 0x0001040001157983 */ /* 0x000f220000100800 */
[----:B---3--:R-:W-:Y:S01]  /*31b00*/  MOV R4, R17 ;  /* 0x0000001100047202 */ /* 0x008fe20000000f00 */
[----:B------:R-:W-:-:S02]  /*31b10*/  IMAD.MOV.U32 R5, RZ, RZ, R16 ;  /* 0x000000ffff057224 */ /* 0x000fc400078e0010 */
[C---:B--2---:R-:W-:Y:S01]  /*31b20*/  HMMA.16816.F32.BF16 R16, R8.reuse, R18, R24 ;  /* 0x000000120810723c */ /* 0x044fe20000041818 */
[----:B----4-:R0:W-:Y:S04]  /*31b30*/  STL.64 [R1+0x2dd8], R20 ;  /* 0x002dd81401007387 */ /* 0x0101e80000100a00 */
[----:B0-----:R-:W2:Y:S04]  /*31b40*/  LDL.LU R20, [R1+0xd0] ;  /* 0x0000d00001147983 */ /* 0x001ea80000300800 */
[----:B------:R-:W3:Y:S04]  /*31b50*/  LDL.LU.64 R26, [R1+0x2e38] ;  /* 0x002e3800011a7983 */ /* 0x000ee80000300a00 */
[----:B------:R-:W3:Y:S06]  /*31b60*/  LDL.LU.64 R24, [R1+0x2e30] ;  /* 0x002e300001187983 */ /* 0x000eec0000300a00 */
[----:B------:R-:W-:Y:S04]  /*31b70*/  STL.64 [R1+0x70], R16 ;  /* 0x0000701001007387 */ /* 0x000fe80000100a00 */
[----:B------:R0:W-:Y:S04]  /*31b80*/  STL.64 [R1+0x78], R18 ;  /* 0x0000781201007387 */ /* 0x0001e80000100a00 */
[----:B0-----:R-:W3:Y:S01]  /*31b90*/  LDL.LU.64 R18, [R1+0x2e28] ;  /* 0x002e280001127983 */ /* 0x001ee20000300a00 */
[----:B------:R-:W-:Y:S01]  /*31ba0*/  MOV R21, R3 ;  /* 0x0000000300157202 */ /* 0x000fe20000000f00 */
[----:B---3--:R-:W-:Y:S02]  /*31bb0*/  HMMA.16816.F32.BF16 R16, R8, R18, R24 ;  /* 0x000000120810723c */ /* 0x008fe40000041818 */
[----:B------:R-:W3:Y:S04]  /*31bc0*/  LDL.LU.64 R26, [R1+0x2e20] ;  /* 0x002e2000011a7983 */ /* 0x000ee80000300a00 */
[----:B------:R-:W3:-:S13]  /*31bd0*/  LDL.LU.64 R24, [R1+0x2e18] ;  /* 0x002e180001187983 */ /* 0x000eda0000300a00 */
[----:B------:R-:W-:Y:S04]  /*31be0*/  STL.64 [R1+0x80], R16 ;  /* 0x0000801001007387 */ /* 0x000fe80000100a00 */
[----:B------:R0:W-:Y:S01]  /*31bf0*/  STL [R1+0x8c], R19 ;  /* 0x00008c1301007387 */ /* 0x0001e20000100800 */
[----:B------:R-:W-:-:S03]  /*31c00*/  MOV R3, R18 ;  /* 0x0000001200037202 */ /* 0x000fc60000000f00 */
[----:B0-----:R-:W4:Y:S04]  /*31c10*/  LDL.LU.64 R18, [R1+0x2e10] ;  /* 0x002e100001127983 */ /* 0x001f280000300a00 */
[----:B------:R-:W4:Y:S01]  /*31c20*/  LDL.LU.64 R16, [R1+0x2e08] ;  /* 0x002e080001107983 */ /* 0x000f220000300a00 */
[----:B------:R-:W-:Y:S02]  /*31c30*/  MOV R6, R13 ;  /* 0x0000000d00067202 */ /* 0x000fe40000000f00 */
[----:B------:R-:W-:Y:S01]  /*31c40*/  MOV R7, R12 ;  /* 0x0000000c00077202 */ /* 0x000fe20000000f00 */
[----:B----4-:R-:W-:Y:S01]  /*31c50*/  HMMA.16816.F32.BF16 R8, R8, R14, R16 ;  /* 0x0000000e0808723c */ /* 0x010fe20000041810 */
[----:B------:R-:W3:Y:S04]  /*31c60*/  LDL.LU.64 R18, [R1+0x2e00] ;  /* 0x002e000001127983 */ /* 0x000ee80000300a00 */
[----:B------:R-:W3:Y:S04]  /*31c70*/  LDL.LU.64 R16, [R1+0x2df8] ;  /* 0x002df80001107983 */ /* 0x000ee80000300a00 */
[----:B------:R-:W2:Y:S04]  /*31c80*/  LDL.LU.64 R14, [R1+0x2df0] ;  /* 0x002df000010e7983 */ /* 0x000ea80000300a00 */
[----:B------:R-:W2:Y:S06]  /*31c90*/  LDL.LU.64 R12, [R1+0x2de8] ;  /* 0x002de800010c7983 */ /* 0x000eac0000300a00 */
[----:B------:R-:W-:Y:S04]  /*31ca0*/  STL.64 [R1], R8 ;  /* 0x0000000801007387 */ /* 0x000fe80000100a00 */
[----:B------:R0:W-:Y:S04]  /*31cb0*/  STL.64 [R1+0x8], R10 ;  /* 0x0000080a01007387 */ /* 0x0001e80000100a00 */
[----:B0-----:R-:W4:Y:S01]  /*31cc0*/  LDL R11, [R1+0x134] ;  /* 0x00013400010b7983 */ /* 0x001f220000100800 */
[-C--:B--2---:R-:W-:Y:S08]  /*31cd0*/  HMMA.16816.F32.BF16 R4, R12, R20.reuse, R4 ;  /* 0x000000140c04723c */ /* 0x084ff00000041804 */
[----:B---3--:R-:W-:-:S15]  /*31ce0*/  HMMA.16816.F32.BF16 R20, R16, R20, R24 ;  /* 0x000000141014723c */ /* 0x008fde0000041818 */
[----:B------:R-:W-:-:S04]  /*31cf0*/  NOP ;  /* 0x0000000000007918 */ /* 0x000fc80000000000 */
[----:B------:R-:W-:Y:S02]  /*31d00*/  MOV R27, R20 ;  /* 0x00000014001b7202 */ /* 0x000fe40000000f00 */
[----:B------:R-:W-:Y:S01]  /*31d10*/  MOV R26, R21 ;  /* 0x00000015001a7202 */ /* 0x000fe20000000f00 */
[----:B----4-:R-:W-:Y:S04]  /*31d20*/  STL [R1+0x2dd0], R11 ;  /* 0x002dd00b01007387 */ /* 0x010fe80000100800 */
[----:B------:R-:W2:Y:S04]  /*31d30*/  LDL.LU R8, [R1+0x20] ;  /* 0x0000200001087983 */ /* 0x000ea80000300800 */
[----:B------:R-:W2:Y:S04]  /*31d40*/  LDL.LU R9, [R1+0x24] ;  /* 0x0000240001097983 */ /* 0x000ea80000300800 */
[----:B------:R-:W-:Y:S04]  /*31d50*/  STL.64 [R1+0x2d90], R6 ;  /* 0x002d900601007387 */ /* 0x000fe80000100a00 */
[----:B------:R0:W-:Y:S04]  /*31d60*/  STL.64 [R1+0x2d88], R4 ;  /* 0x002d880401007387 */ /* 0x0001e80000100a00 */
[----:B0-----:R-:W3:Y:S04]  /*31d70*/  LDL.LU.64 R4, [R1+0x120] ;  /* 0x0001200001047983 */ /* 0x001ee80000300a00 */
[----:B------:R-:W4:Y:S04]  /*31d80*/  LDL.LU.64 R24, [R1+0x2de0] ;  /* 0x002de00001187983 */ /* 0x000f280000300a00 */
[----:B------:R-:W2:Y:S01]  /*31d90*/  LDL.LU.64 R20, [R1+0x2dd8] ;  /* 0x002dd80001147983 */ /* 0x000ea20000300a00 */
[----:B------:R-:W-:Y:S01]  /*31da0*/  IMAD.MOV.U32 R10, RZ, RZ, R2 ;  /* 0x000000ffff0a7224 */ /* 0x000fe200078e0002 */
[----:B------:R-:W-:-:S02]  /*31db0*/  MOV R11, R0 ;  /* 0x00000000000b7202 */ /* 0x000fc40000000f00 */
[----:B------:R-:W-:Y:S01]  /*31dc0*/  MOV R2, R22 ;  /* 0x0000001600027202 */ /* 0x000fe20000000f00 */
[----:B------:R-:W-:Y:S01]  /*31dd0*/  IMAD.MOV.U32 R0, RZ, RZ, R23 ;  /* 0x000000ffff007224 */ /* 0x000fe200078e0017 */
[----:B------:R-:W-:Y:S04]  /*31de0*/  STL.64 [R1+0x2db0], R18 ;  /* 0x002db01201007387 */ /* 0x000fe80000100a00 */
[----:B------:R0:W-:Y:S04]  /*31df0*/  STL.64 [R1+0x2da8], R16 ;  /* 0x002da81001007387 */ /* 0x0001e80000100a00 */
[----:B0-----:R-:W4:Y:S04]  /*31e00*/  LDL.LU R16, [R1+0x10] ;  /* 0x0000100001107983 */ /* 0x001f280000300800 */
[----:B------:R-:W4:Y:S01]  /*31e10*/  LDL.LU R17, [R1+0x14] ;  /* 0x0000140001117983 */ /* 0x000f220000300800 */
[----:B------:R-:W-:-:S02]  /*31e20*/  MOV R18, R29 ;  /* 0x0000001d00127202 */ /* 0x000fc40000000f00 */
[----:B------:R-:W-:Y:S01]  /*31e30*/  MOV R19, R28 ;  /* 0x0000001c00137202 */ /* 0x000fe20000000f00 */
[----:B--2---:R-:W-:Y:S01]  /*31e40*/  HMMA.16816.F32.BF16 R20, R12, R20, R8 ;  /* 0x000000140c14723c */ /* 0x004fe20000041808 */
[----:B------:R-:W2:-:S15]  /*31e50*/  LDL.LU R11, [R1+0x2dd0] ;  /* 0x002dd000010b7983 */ /* 0x000e9e0000300800 */
[----:B------:R-:W-:-:S03]  /*31e60*/  NOP ;  /* 0x0000000000007918 */ /* 0x000fc60000000000 */
[----:B------:R-:W-:Y:S01]  /*31e70*/  MOV R29, R22 ;  /* 0x00000016001d7202 */ /* 0x000fe20000000f00 */
[----:B------:R0:W-:Y:S01]  /*31e80*/  STL.64 [R1+0x60], R20 ;  /* 0x0000601401007387 */ /* 0x0001e20000100a00 */
[----:B------:R-:W-:-:S03]  /*31e90*/  MOV R28, R23 ;  /* 0x00000017001c7202 */ /* 0x000fc60000000f00 */
[----:B------:R-:W2:Y:S04]  /*31ea0*/  LDL.LU.64 R22, [R1+0x2dc8] ;  /* 0x002dc80001167983 */ /* 0x000ea80000300a00 */
[----:B0-----:R-:W2:Y:S01]  /*31eb0*/  LDL.LU.64 R20, [R1+0x2dc0] ;  /* 0x002dc00001147983 */ /* 0x001ea20000300a00 */
[----:B----4-:R-:W-:Y:S03]  /*31ec0*/  HMMA.16816.F32.BF16 R16, R12, R24, R16 ;  /* 0x000000180c10723c */ /* 0x010fe60000041810 */
[----:B------:R-:W-:Y:S04]  /*31ed0*/  STL.64 [R1+0x2da0], R26 ;  /* 0x002da01a01007387 */ /* 0x000fe80000100a00 */
[----:B------:R0:W-:Y:S01]  /*31ee0*/  STL.64 [R1+0x2d98], R24 ;  /* 0x002d981801007387 */ /* 0x0001e20000100a00 */
[----:B------:R-:W-:-:S11]  /*31ef0*/  MOV R6, R3 ;  /* 0x0000000300067202 */ /* 0x000fd60000000f00 */
[----:B------:R3:W-:Y:S04]  /*31f00*/  STL.64 [R1+0xe0], R16 ;  /* 0x0000e01001007387 */ /* 0x0007e80000100a00 */
[----:B------:R-:W-:Y:S04]  /*31f10*/  STL.64 [R1+0xe8], R18 ;  /* 0x0000e81201007387 */ /* 0x000fe80000100a00 */
[----:B0-----:R-:W4:Y:S04]  /*31f20*/  LDL.LU R24, [R1+0x70] ;  /* 0x0000700001187983 */ /* 0x001f280000300800 */
[----:B------:R-:W4:Y:S04]  /*31f30*/  LDL.LU R25, [R1+0x74] ;  /* 0x0000740001197983 */ /* 0x000f280000300800 */
[----:B------:R-:W4:Y:S04]  /*31f40*/  LDL.LU R26, [R1+0x78] ;  /* 0x00007800011a7983 */ /* 0x000f280000300800 */
[----:B------:R-:W4:Y:S01]  /*31f50*/  LDL.LU R27, [R1+0x7c] ;  /* 0x00007c00011b7983 */ /* 0x000f220000300800 */
[----:B---3--:R-:W-:Y:S01]  /*31f60*/  IMAD.MOV.U32 R17, RZ, RZ, R4 ;  /* 0x000000ffff117224 */ /* 0x008fe200078e0004 */
[----:B------:R-:W-:-:S02]  /*31f70*/  MOV R16, R5 ;  /* 0x0000000500107202 */ /* 0x000fc40000000f00 */
[----:B--2---:R-:W0:Y:S01]  /*31f80*/  LDSM.16.MT88.4 R8, [R11+UR6+0x27800] ;  /* 0x027800060b08783b */ /* 0x004e220008004200 */
[----:B------:R-:W-:-:S15]  /*31f90*/  HMMA.16816.F32.BF16 R12, R12, R4, R20 ;  /* 0x000000040c0c723c */ /* 0x000fde0000041814 */
[----:B------:R-:W-:-:S04]  /*31fa0*/  NOP ;  /* 0x0000000000007918 */ /* 0x000fc80000000000 */
[----:B------:R-:W-:Y:S04]  /*31fb0*/  STL.64 [R1+0xb0], R12 ;  /* 0x0000b00c01007387 */ /* 0x000fe80000100a00 */
[----:B------:R-:W-:Y:S04]  /*31fc0*/  STL.64 [R1+0xb8], R14 ;  /* 0x0000b80e01007387 */ /* 0x000fe80000100a00 */
[----:B------:R-:W2:Y:S04]  /*31fd0*/  LDL.LU R4, [R1+0x80] ;  /* 0x0000800001047983 */ /* 0x000ea80000300800 */
[----:B------:R-:W2:Y:S04]  /*31fe0*/  LDL.LU R5, [R1+0x84] ;  /* 0x0000840001057983 */ /* 0x000ea80000300800 */
[----:B------:R-:W3:Y:S04]  /*31ff0*/  LDL.LU R3, [R1+0x2db8] ;  /* 0x002db80001037983 */ /* 0x000ee80000300800 */
[----:B------:R-:W2:Y:S04]  /*32000*/  LDL.LU R7, [R1+0x8c] ;  /* 0x00008c0001077983 */ /* 0x000ea80000300800 */
[----:B------:R-:W2:Y:S04]  /*32010*/  LDL.LU R23, [R1+0x138] ;  /* 0x0001380001177983 */ /* 0x000ea80000300800 */
[----:B0-----:R0:W-:Y:S04]  /*32020*/  STL [R1+0x2cec], R8 ;  /* 0x002cec0801007387 */ /* 0x0011e80000100800 */
[----:B------:R1:W-:Y:S01]  /*32030*/  STL [R1+0x2ce8], R9 ;  /* 0x002ce80901007387 */ /* 0x0003e20000100800 */
[----:B0-----:R-:W-:-:S02]  /*32040*/  MOV R8, R17 ;  /* 0x0000001100087202 */ /* 0x001fc40000000f00 */
[----:B-1----:R-:W-:Y:S01]  /*32050*/  MOV R9, R16 ;  /* 0x0000001000097202 */ /* 0x002fe20000000f00 */
[----:B------:R-:W-:Y:S04]  /*32060*/  STL [R1+0x2ce4], R10 ;  /* 0x002ce40a01007387 */ /* 0x000fe80000100800 */
[----:B------:R-:W-:Y:S04]  /*32070*/  STL [R1+0x2ce0], R11 ;  /* 0x002ce00b01007387 */ /* 0x000fe80000100800 */
[----:B---3--:R-:W0:Y:S04]  /*32080*/  LDSM.16.M88.4 R16, [R3+UR6+0x380] ;  /* 0x000380060310783b */ /* 0x008e280008000200 */
[----:B--2---:R-:W1:Y:S04]  /*32090*/  LDSM.16.MT88.4 R12, [R23+UR6+0x27800] ;  /* 0x02780006170c783b */ /* 0x004e680008004200 */
[----:B------:R2:W-:Y:S04]  /*320a0*/  STL [R1+0x2d50], R23 ;  /* 0x002d501701007387 */ /* 0x0005e80000100800 */
[----:B0-----:R-:W-:Y:S04]  /*320b0*/  STL.64 [R1+0xa0], R16 ;  /* 0x0000a01001007387 */ /* 0x001fe80000100a00 */
[----:B------:R-:W-:Y:S04]  /*320c0*/  STL.64 [R1+0xa8], R18 ;  /* 0x0000a81201007387 */ /* 0x000fe80000100a00 */
[----:B------:R-:W3:Y:S04]  /*320d0*/  LDL.LU R20, [R1] ;  /* 0x0000000001147983 */ /* 0x000ee80000300800 */
[----:B------:R-:W3:Y:S04]  /*320e0*/  LDL.LU R21, [R1+0x4] ;  /* 0x0000040001157983 */ /* 0x000ee80000300800 */
[----:B------:R-:W3:Y:S04]  /*320f0*/  LDL.LU R22, [R1+0x8] ;  /* 0x0000080001167983 */ /* 0x000ee80000300800 */
[----:B--2---:R-:W3:Y:S04]  /*32100*/  LDL.LU R23, [R1+0xc] ;  /* 0x00000c0001177983 */ /* 0x004ee80000300800 */
[----:B-1----:R-:W-:Y:S04]  /*32110*/  STL.64 [R1+0x2cd8], R14 ;  /* 0x002cd80e01007387 */ /* 0x002fe80000100a00 */
[----:B------:R0:W-:Y:S04]  /*32120*/  STL.64 [R1+0x2cd0], R12 ;  /* 0x002cd00c01007387 */ /* 0x0001e80000100a00 */
[----:B------:R-:W1:Y:S04]  /*32130*/  LDSM.16.M88.4 R16, [R3+UR6+0x8380] ;  /* 0x008380060310783b */ /* 0x000e680008000200 */
[----:B0-----:R-:W4:Y:S04]  /*32140*/  LDL.LU.64 R12, [R1+0x100] ;  /* 0x00010000010c7983 */ /* 0x001f280000300a00 */
[----:B------:R-:W2:Y:S04]  /*32150*/  LDL.LU.64 R14, [R1+0x108] ;  /* 0x00010800010e7983 */ /* 0x000ea80000300a00 */
[----:B--2---:R-:W-:Y:S04]  /*32160*/  STL [R1+0x2d54], R15 ;  /* 0x002d540f01007387 */ /* 0x004fe80000100800 */
[----:B-1----:R-:W-:Y:S04]  /*32170*/  STL.64 [R1+0xc0], R16 ;  /* 0x0000c01001007387 */ /* 0x002fe80000100a00 */
[----:B------:R0:W-:Y:S04]  /*32180*/  STL.64 [R1+0xc8], R18 ;  /* 0x0000c81201007387 */ /* 0x0001e80000100a00 */
[----:B0-----:R-:W4:Y:S04]  /*32190*/  LDL.LU.64 R18, [R1+0x2db0] ;  /* 0x002db00001127983 */ /* 0x001f280000300a00 */
[----:B------:R-:W4:Y:S02]  /*321a0*/  LDL.LU.64 R16, [R1+0x2da8] ;  /* 0x002da80001107983 */ /* 0x000f240000300a00 */
[----:B----4-:R-:W-:-:S15]  /*321b0*/  HMMA.16816.F32.BF16 R24, R16, R12, R24 ;  /* 0x0000000c1018723c */ /* 0x010fde0000041818 */
[----:B------:R-:W-:-:S04]  /*321c0*/  NOP ;  /* 0x0000000000007918 */ /* 0x000fc80000000000 */
[----:B------:R-:W-:Y:S04]  /*321d0*/  STL [R1+0x34], R25 ;  /* 0x0000341901007387 */ /* 0x000fe80000100800 */
[----:B------:R0:W-:Y:S01]  /*321e0*/  STL [R1+0x38], R26 ;  /* 0x0000381a01007387 */ /* 0x0001e20000100800 */
[----:B------:R-:W-:Y:S01]  /*321f0*/  MOV R13, R27 ;  /* 0x0000001b000d7202 */ /* 0x000fe20000000f00 */
[----:B------:R-:W-:Y:S02]  /*32200*/  IMAD.MOV.U32 R15, RZ, RZ, R24 ;  /* 0x000000ffff0f7224 */ /* 0x000fe400078e0018 */
[----:B0-----:R-:W2:Y:S04]  /*32210*/  LDL.LU.64 R26, [R1+0x2da0] ;  /* 0x002da000011a7983 */ /* 0x001ea80000300a00 */
[----:B------:R-:W4:Y:S04]  /*32220*/  LDL.LU.64 R24, [R1+0x2d98] ;  /* 0x002d980001187983 */ /* 0x000f280000300a00 */
[----:B------:R-:W-:Y:S04]  /*32230*/  STL.64 [R1+0x2d60], R14 ;  /* 0x002d600e01007387 */ /* 0x000fe80000100a00 */
[----:B------:R0:W-:Y:S01]  /*32240*/  STL [R1+0x2d5c], R13 ;  /* 0x002d5c0d01007387 */ /* 0x0001e20000100800 */
[----:B---3--:R-:W-:Y:S01]  /*32250*/  HMMA.16816.F32.BF16 R8, R16, R8, R20 ;  /* 0x000000081008723c */ /* 0x008fe20000041814 */
[----:B--2---:R-:W-:-:S02]  /*32260*/  MOV R12, R27 ;  /* 0x0000001b000c7202 */ /* 0x004fc40000000f00 */
[----:B0-----:R-:W-:-:S05]  /*32270*/  MOV R13, R26 ;  /* 0x0000001a000d7202 */ /* 0x001fca0000000f00 */
[----:B----4-:R-:W-:Y:S01]  /*32280*/  HMMA.16816.F32.BF16 R24, R16, R24, R4 ;  /* 0x000000181018723c */ /* 0x010fe20000041804 */
[----:B------:R-:W2:Y:S04]  /*32290*/  LDL.LU.64 R6, [R1+0x2d90] ;  /* 0x002d900001067983 */ /* 0x000ea80000300a00 */
[----:B------:R-:W2:-:S14]  /*322a0*/  LDL.LU.64 R4, [R1+0x2d88] ;  /* 0x002d880001047983 */ /* 0x000e9c0000300a00 */
[----:B------:R-:W-:Y:S04]  /*322b0*/  STL.64 [R1+0x70], R24 ;  /* 0x0000701801007387 */ /* 0x000fe80000100a00 */
[----:B------:R0:W-:Y:S04]  /*322c0*/  STL.64 [R1+0x78], R26 ;  /* 0x0000781a01007387 */ /* 0x0001e80000100a00 */
[----:B0-----:R-:W2:Y:S04]  /*322d0*/  LDL.LU.64 R26, [R1+0x2d80] ;  /* 0x002d8000011a7983 */ /* 0x001ea80000300a00 */
[----:B------:R-:W2:Y:S04]  /*322e0*/  LDL.LU.64 R24, [R1+0x2d78] ;  /* 0x002d780001187983 */ /* 0x000ea80000300a00 */
[----:B------:R-:W3:Y:S04]  /*322f0*/  LDL.LU R19, [R1+0x134] ;  /* 0x0001340001137983 */ /* 0x000ee80000300800 */
[----:B---3--:R0:W-:Y:S04]  /*32300*/  STL [R1+0x2d58], R19 ;  /* 0x002d581301007387 */ /* 0x0081e80000100800 */
[----:B------:R-:W2:Y:S04]  /*32310*/  LDL.LU R18, [R1+0xd8] ;  /* 0x0000d80001127983 */ /* 0x000ea80000300800 */
[----:B0-----:R-:W2:Y:S01]  /*32320*/  LDL.LU R19, [R1+0xdc] ;  /* 0x0000dc0001137983 */ /* 0x001ea20000300800 */
[----:B------:R-:W-:Y:S01]  /*32330*/  MOV R14, R2 ;  /* 0x00000002000e7202 */ /* 0x000fe20000000f00 */
[----:B------:R-:W-:Y:S01]  /*32340*/  IMAD.MOV.U32 R15, RZ, RZ, R0 ;  /* 0x000000ffff0f7224 */ /* 0x000fe200078e0000 */
[----:B------:R-:W-:-:S02]  /*32350*/  MOV R17, R10 ;  /* 0x0000000a00117202 */ /* 0x000fc40000000f00 */
[----:B------:R-:W-:Y:S01]  /*32360*/  MOV R16, R11 ;  /* 0x0000000b00107202 */ /* 0x000fe20000000f00 */
[----:B------:R-:W3:Y:S01]  /*32370*/  LDL.LU R20, [R1+0x60] ;  /* 0x0000600001147983 */ /* 0x000ee20000300800 */
[----:B------:R-:W-:Y:S02]  /*32380*/  MOV R2, R8 ;  /* 0x0000000800027202 */ /* 0x000fe40000000f00 */
[----:B------:R-:W-:Y:S01]  /*32390*/  MOV R0, R9 ;  /* 0x0000000900007202 */ /* 0x000fe20000000f00 */
[----:B------:R-:W3:Y:S01]  /*323a0*/  LDL.LU R21, [R1+0x64] ;  /* 0x0000640001157983 */ /* 0x000ee20000300800 */
        /* <DEDUP_REMOVED lines=8> */
[----:B------:R0:W-:Y:S02]  /*32430*/  STL.64 [R1+0x2cf8], R10 ;  /* 0x002cf80a01007387 */ /* 0x0001e40000100a00 */
[----:B0-----:R-:W-:-:S02]  /*32440*/  MOV R10, R17 ;  /* 0x00000011000a7202 */ /* 0x001fc40000000f00 */
[----:B------:R-:W-:Y:S01]  /*32450*/  MOV R11, R16 ;  /* 0x00000010000b7202 */ /* 0x000fe20000000f00 */
[----:B------:R0:W-:Y:S01]  /*32460*/  STL.64 [R1+0x2cf0], R8 ;  /* 0x002cf00801007387 */ /* 0x0001e20000100a00 */
[----:B------:R-:W-:Y:S01]  /*32470*/  IMAD.MOV.U32 R22, RZ, RZ, R29 ;  /* 0x000000ffff167224 */ /* 0x000fe200078e001d */
[----:B------:R-:W-:Y:S02]  /*32480*/  MOV R23, R28 ;  /* 0x0000001c00177202 */ /* 0x000fe40000000f00 */
[----:B0-----:R-:W-:Y:S02]  /*32490*/  MOV R8, R2 ;  /* 0x0000000200087202 */ /* 0x001fe40000000f00 */
[----:B------:R-:W-:Y:S01]  /*324a0*/  MOV R9, R0 ;  /* 0x0000000000097202 */ /* 0x000fe20000000f00 */
[----:B--2---:R-:W-:Y:S01]  /*324b0*/  HMMA.16816.F32.BF16 R16, R4, R18, R12 ;  /* 0x000000120410723c */ /* 0x004fe2000004180c */
[----:B------:R-:W2:Y:S04]  /*324c0*/  LDL.LU.64 R14, [R1+0x2d60] ;  /* 0x002d6000010e7983 */ /* 0x000ea80000300a00 */
[----:B------:R-:W4:-:S14]  /*324d0*/  LDL.LU R13, [R1+0x2d5c] ;  /* 0x002d5c00010d7983 */ /* 0x000f1c0000300800 */
[----:B------:R-:W-:Y:S01]  /*324e0*/  IMAD.MOV.U32 R29, RZ, RZ, R16 ;  /* 0x000000ffff1d7224 */ /* 0x000fe200078e0010 */
[----:B------:R-:W-:Y:S02]  /*324f0*/  MOV R28, R17 ;  /* 0x00000011001c7202 */ /* 0x000fe40000000f00 */
[----:B------:R-:W-:Y:S02]  /*32500*/  MOV R2, R18 ;  /* 0x0000001200027202 */ /* 0x000fe40000000f00 */
[----:B------:R-:W-:Y:S02]  /*32510*/  MOV R0, R19 ;  /* 0x0000001300007202 */ /* 0x000fe40000000f00 */
[----:B------:R-:W0:Y:S04]  /*32520*/  LDSM.16.M88.4 R16, [R3+UR6+0x10380] ;  /* 0x010380060310783b */ /* 0x000e280008000200 */
[----:B0-----:R-:W-:Y:S04]  /*32530*/  STL.64 [R1+0x80], R16 ;  /* 0x0000801001007387 */ /* 0x001fe80000100a00 */
[----:B------:R-:W-:Y:S04]  /*32540*/  STL.64 [R1+0x88], R18 ;  /* 0x0000881201007387 */ /* 0x000fe80000100a00 */
[----:B------:R-:W0:Y:S04]  /*32550*/  LDSM.16.M88.4 R16, [R3+UR6+0x18380] ;  /* 0x018380060310783b */ /* 0x000e280008000200 */
[----:B0-----:R0:W-:Y:S04]  /*32560*/  STL.64 [R1+0x98], R18 ;  /* 0x0000981201007387 */ /* 0x0011e80000100a00 */
[----:B0-----:R-:W3:Y:S04]  /*32570*/  LDL.LU R19, [R1+0x2d58] ;  /* 0x002d580001137983 */ /* 0x001ee80000300800 */
[----:B------:R0:W-:Y:S04]  /*32580*/  STL.64 [R1+0x2d08], R10 ;  /* 0x002d080a01007387 */ /* 0x0001e80000100a00 */
[----:B------:R2:W-:Y:S04]  /*32590*/  STL.64 [R1+0x2d00], R8 ;  /* 0x002d000801007387 */ /* 0x0005e80000100a00 */
[----:B0-----:R-:W3:Y:S04]  /*325a0*/  LDL.LU R10, [R1+0x118] ;  /* 0x00011800010a7983 */ /* 0x001ee80000300800 */
[----:B------:R-:W3:Y:S01]  /*325b0*/  LDL.LU R11, [R1+0x11c] ;  /* 0x00011c00010b7983 */ /* 0x000ee20000300800 */
[----:B--2---:R-:W-:-:S03]  /*325c0*/  MOV R8, R15 ;  /* 0x0000000f00087202 */ /* 0x004fc60000000f00 */
[----:B---3--:R0:W-:Y:S04]  /*325d0*/  STL.64 [R1+0x2d48], R10 ;  /* 0x002d480a01007387 */ /* 0x0081e80000100a00 */
[----:B------:R-:W2:Y:S01]  /*325e0*/  LDL.LU R15, [R1+0x2d54] ;  /* 0x002d5400010f7983 */ /* 0x000ea20000300800 */
[----:B------:R-:W-:Y:S01]  /*325f0*/  MOV R12, R16 ;  /* 0x00000010000c7202 */ /* 0x000fe20000000f00 */
[----:B------:R-:W-:Y:S02]  /*32600*/  IMAD.MOV.U32 R3, RZ, RZ, R17 ;  /* 0x000000ffff037224 */ /* 0x000fe400078e0011 */
[----:B------:R-:W3:Y:S04]  /*32610*/  LDL.LU R9, [R1+0x34] ;  /* 0x0000340001097983 */ /* 0x000ee80000300800 */
[----:B------:R-:W1:Y:S04]  /*32620*/  LDSM.16.MT88.4 R16, [R19+UR6+0x27c00] ;  /* 0x027c00061310783b */ /* 0x000e680008004200 */
[----:B0-----:R-:W3:Y:S01]  /*32630*/  LDL.LU R10, [R1+0x38] ;  /* 0x00003800010a7983 */ /* 0x001ee20000300800 */
[----:B----4-:R-:W-:-:S03]  /*32640*/  MOV R11, R13 ;  /* 0x0000000d000b7202 */ /* 0x010fc60000000f00 */
[----:B-1----:R-:W-:Y:S04]  /*32650*/  STL.64 [R1+0x2c40], R18 ;  /* 0x002c401201007387 */ /* 0x002fe80000100a00 */
[----:B------:R0:W-:Y:S02]  /*32660*/  STL.64 [R1+0x2c38], R16 ;  /* 0x002c381001007387 */ /* 0x0001e40000100a00 */
[----:B0-----:R-:W-:-:S05]  /*32670*/  MOV R16, R12 ;  /* 0x0000000c00107202 */ /* 0x001fca0000000f00 */
[----:B------:R0:W-:Y:S02]  /*32680*/  STL [R1+0x2cc0], R16 ;  /* 0x002cc01001007387 */ /* 0x0001e40000100800 */
[----:B0-----:R-:W-:Y:S01]  /*32690*/  IMAD.MOV.U32 R16, RZ, RZ, R14 ;  /* 0x000000ffff107224 */ /* 0x001fe200078e000e */
[----:B--2---:R-:W-:-:S15]  /*326a0*/  HMMA.16816.F32.BF16 R20, R24, R14, R20 ;  /* 0x0000000e1814723c */ /* 0x004fde0000041814 */
[----:B------:R-:W-:-:S04]  /*326b0*/  NOP ;  /* 0x0000000000007918 */ /* 0x000fc80000000000 */
[----:B------:R-:W-:Y:S01]  /*326c0*/  STL.64 [R1+0x50], R20 ;  /* 0x0000501401007387 */ /* 0x000fe20000100a00 */
[----:B------:R-:W-:-:S03]  /*326d0*/  MOV R14, R23 ;  /* 0x00000017000e7202 */ /* 0x000fc60000000f00 */
[----:B------:R-:W2:Y:S04]  /*326e0*/  LDL.LU R23, [R1+0x2d50] ;  /* 0x002d500001177983 */ /* 0x000ea80000300800 */
[----:B------:R-:W4:Y:S01]  /*326f0*/  LDL.LU.64 R12, [R1+0xa0] ;  /* 0x0000a000010c7983 */ /* 0x000f220000300a00 */
[----:B------:R-:W-:Y:S02]  /*32700*/  MOV R17, R3 ;  /* 0x0000000300117202 */ /* 0x000fe40000000f00 */
[----:B------:R-:W-:Y:S02]  /*32710*/  MOV R3, R15 ;  /* 0x0000000f00037202 */ /* 0x000fe40000000f00 */
[----:B------:R-:W-:-:S05]  /*32720*/  MOV R15, R22 ;  /* 0x00000016000f7202 */ /* 0x000fca0000000f00 */
[----:B------:R-:W-:Y:S04]  /*32730*/  STL.64 [R1+0x2d18], R14 ;  /* 0x002d180e01007387 */ /* 0x000fe80000100a00 */
[----:B--2---:R-:W0:Y:S04]  /*32740*/  LDSM.16.MT88.4 R20, [R23+UR6+0x27c00] ;  /* 0x027c00061714783b */ /* 0x004e280008004200 */
[----:B----4-:R1:W-:Y:S01]  /*32750*/  STL.64 [R1+0x2d10], R12 ;  /* 0x002d100c01007387 */ /* 0x0103e20000100a00 */
[----:B------:R-:W-:Y:S02]  /*32760*/  MOV R18, R2 ;  /* 0x0000000200127202 */ /* 0x000fe40000000f00 */
[----:B------:R-:W-:Y:S01]  /*32770*/  MOV R19, R0 ;  /* 0x0000000000137202 */ /* 0x000fe20000000f00 */
[----:B------:R-:W-:Y:S06]  /*32780*/  BAR.SYNC.DEFER_BLOCKING 0x0 ;  /* 0x0000000000007b1d */ /* 0x000fec0000010000 */
[----:B-1----:R-:W2:Y:S04]  /*32790*/  LDL.LU R12, [R1+0x70] ;  /* 0x00007000010c7983 */ /* 0x002ea80000300800 */
[----:B------:R-:W2:Y:S04]  /*327a0*/  LDL.LU R13, [R1+0x74] ;  /* 0x00007400010d7983 */ /* 0x000ea80000300800 */
[----:B------:R-:W4:Y:S04]  /*327b0*/  LDL.LU R14, [R1+0x78] ;  /* 0x00007800010e7983 */ /* 0x000f280000300800 */
[----:B------:R-:W4:Y:S04]  /*327c0*/  LDL.LU R15, [R1+0x7c] ;  /* 0x00007c00010f7983 */ /* 0x000f280000300800 */
[----:B----4-:R1:W-:Y:S04]  /*327d0*/  STL.64 [R1+0x2d28], R14 ;  /* 0x002d280e01007387 */ /* 0x0103e80000100a00 */
[----:B--2---:R2:W-:Y:S04]  /*327e0*/  STL.64 [R1+0x2d20], R12 ;  /* 0x002d200c01007387 */ /* 0x0045e80000100a00 */
[----:B-1----:R-:W4:Y:S04]  /*327f0*/  LDL.LU.64 R14, [R1+0x128] ;  /* 0x00012800010e7983 */ /* 0x002f280000300a00 */
[----:B----4-:R1:W-:Y:S04]  /*32800*/  STL.64 [R1+0x2d40], R14 ;  /* 0x002d400e01007387 */ /* 0x0103e80000100a00 */
[----:B--2---:R-:W2:Y:S04]  /*32810*/  LDL.LU R12, [R1+0xe0] ;  /* 0x0000e000010c7983 */ /* 0x004ea80000300800 */
[----:B------:R-:W2:Y:S04]  /*32820*/  LDL.LU R13, [R1+0xe4] ;  /* 0x0000e400010d7983 */ /* 0x000ea80000300800 */
[----:B-1----:R-:W2:Y:S04]  /*32830*/  LDL.LU R14, [R1+0xe8] ;  /* 0x0000e800010e7983 */ /* 0x002ea80000300800 */
[----:B------:R-:W2:Y:S04]  /*32840*/  LDL.LU R15, [R1+0xec] ;  /* 0x0000ec00010f7983 */ /* 0x000ea80000300800 */
[----:B0-----:R-:W-:Y:S04]  /*32850*/  STL [R1+0x2c4c], R20 ;  /* 0x002c4c1401007387 */ /* 0x001fe80000100800 */
[----:B------:R-:W-:Y:S04]  /*32860*/  STL [R1+0x2c48], R21 ;  /* 0x002c481501007387 */ /* 0x000fe80000100800 */
[----:B------:R0:W-:Y:S04]  /*32870*/  STL [R1+0x2c34], R22 ;  /* 0x002c341601007387 */ /* 0x0001e80000100800 */
[----:B------:R1:W-:Y:S01]  /*32880*/  STL [R1+0x2c30], R23 ;  /* 0x002c301701007387 */ /* 0x0003e20000100800 */
[----:B0-----:R-:W-:Y:S01]  /*32890*/  MOV R22, R16 ;  /* 0x0000001000167202 */ /* 0x001fe20000000f00 */
[----:B-1----:R-:W-:-:S07]  /*328a0*/  IMAD.MOV.U32 R23, RZ, RZ, R3 ;  /* 0x000000ffff177224 */ /* 0x002fce00078e0003 */
[----:B---3--:R-:W-:Y:S01]  /*328b0*/  HMMA.16816.F32.BF16 R20, R4, R22, R8 ;  /* 0x000000160414723c */ /* 0x008fe20000041808 */
[----:B------:R-:W2:Y:S04]  /*328c0*/  LDL.LU.64 R10, [R1+0x2d48] ;  /* 0x002d4800010a7983 */ /* 0x000ea80000300a00 */
[----:B------:R-:W-:Y:S04]  /*328d0*/  STL.64 [R1+0x2d38], R6 ;  /* 0x002d380601007387 */ /* 0x000fe80000100a00 */
[----:B------:R0:W-:Y:S10]  /*328e0*/  STL.64 [R1+0x2d30], R4 ;  /* 0x002d300401007387 */ /* 0x0001f40000100a00 */
[----:B------:R-:W-:Y:S04]  /*328f0*/  STL.64 [R1+0x30], R20 ;  /* 0x0000301401007387 */ /* 0x000fe80000100a00 */
[----:B------:R1:W-:Y:S04]  /*32900*/  STL.64 [R1+0x38], R22 ;  /* 0x0000381601007387 */ /* 0x0003e80000100a00 */
[----:B0-----:R-:W3:Y:S04]  /*32910*/  LDL.LU R4, [R1+0xb0] ;  /* 0x0000b00001047983 */ /* 0x001ee80000300800 */
[----:B------:R-:W3:Y:S04]  /*32920*/  LDL.LU R5, [R1+0xb4] ;  /* 0x0000b40001057983 */ /* 0x000ee80000300800 */
[----:B------:R-:W3:Y:S04]  /*32930*/  LDL.LU R6, [R1+0xb8] ;  /* 0x0000b80001067983 */ /* 0x000ee80000300800 */
[----:B------:R-:W3:Y:S01]  /*32940*/  LDL.LU R7, [R1+0xbc] ;  /* 0x0000bc0001077983 */ /* 0x000ee20000300800 */
[----:B--2---:R-:W-:-:S15]  /*32950*/  HMMA.16816.F32.BF16 R12, R24, R10, R12 ;  /* 0x0000000a180c723c */ /* 0x004fde000004180c */
[----:B------:R-:W-:-:S04]  /*32960*/  NOP ;  /* 0x0000000000007918 */ /* 0x000fc80000000000 */
[----:B-1----:R-:W-:Y:S01]  /*32970*/  MOV R22, R14 ;  /* 0x0000000e00167202 */ /* 0x002fe20000000f00 */
[----:B------:R0:W-:Y:S01]  /*32980*/  STL [R1+0x64], R13 ;  /* 0x0000640d01007387 */ /* 0x0001e20000100800 */
[----:B------:R-:W-:-:S03]  /*32990*/  MOV R23, R15 ;  /* 0x0000000f00177202 */ /* 0x000fc60000000f00 */
[----:B------:R-:W3:Y:S01]  /*329a0*/  LDL.LU.64 R14, [R1+0x2d40] ;  /* 0x002d4000010e7983 */ /* 0x000ee20000300a00 */
[----:B------:R-:W-:-:S05]  /*329b0*/  MOV R16, R12 ;  /* 0x0000000c00107202 */ /* 0x000fca0000000f00 */
[----:B------:R1:W-:Y:S01]  /*329c0*/  STL.64 [R1+0x2cc8], R16 ;  /* 0x002cc81001007387 */ /* 0x0003e20000100a00 */
[----:B---3--:R-:W-:Y:S03]  /*329d0*/  HMMA.16816.F32.BF16 R24, R24, R14, R4 ;  /* 0x0000000e1818723c */ /* 0x008fe60000041804 */
[----:B------:R-:W2:Y:S04]  /*329e0*/  LDL.LU.64 R6, [R1+0x2d38] ;  /* 0x002d380001067983 */ /* 0x000ea80000300a00 */
[----:B------:R-:W2:Y:S01]  /*329f0*/  LDL.LU.64 R4, [R1+0x2d30] ;  /* 0x002d300001047983 */ /* 0x000ea20000300a00 */
[----:B------:R-:W-:Y:S02]  /*32a00*/  MOV R2, R14 ;  /* 0x0000000e00027202 */ /* 0x000fe40000000f00 */
[----:B------:R-:W-:-:S02]  /*32a10*/  MOV R0, R15 ;  /* 0x0000000f00007202 */ /* 0x000fc40000000f00 */
[----:B------:R-:W2:Y:S04]  /*32a20*/  LDL.LU.64 R14, [R1+0x2d28] ;  /* 0x002d2800010e7983 */ /* 0x000ea80000300a00 */
[----:B0-----:R-:W2:Y:S01]  /*32a30*/  LDL.LU.64 R12, [R1+0x2d20] ;  /* 0x002d2000010c7983 */ /* 0x001ea20000300a00 */
[----:B-1----:R-:W-:Y:S01]  /*32a40*/  MOV R16, R29 ;  /* 0x0000001d00107202 */ /* 0x002fe20000000f00 */
[----:B------:R-:W-:Y:S02]  /*32a50*/  IMAD.MOV.U32 R17, RZ, RZ, R28 ;  /* 0x000000ffff117224 */ /* 0x000fe400078e001c */
[----:B------:R-:W-:Y:S04]  /*32a60*/  STL.64 [R1+0x40], R24 ;  /* 0x0000401801007387 */ /* 0x000fe80000100a00 */
[----:B------:R0:W-:Y:S01]  /*32a70*/  STL [R1+0x48], R26 ;  /* 0x0000481a01007387 */ /* 0x0001e20000100800 */
[----:B------:R-:W-:Y:S01]  /*32a80*/  IMAD.MOV.U32 R29, RZ, RZ, R27 ;  /* 0x000000ffff1d7224 */ /* 0x000fe200078e001b */
[----:B------:R-:W-:-:S02]  /*32a90*/  MOV R27, R0 ;  /* 0x00000000001b7202 */ /* 0x000fc40000000f00 */
[----:B0-----:R-:W-:Y:S01]  /*32aa0*/  MOV R26, R2 ;  /* 0x00000002001a7202 */ /* 0x001fe20000000f00 */
[----:B--2---:R-:W-:Y:S01]  /*32ab0*/  HMMA.16816.F32.BF16 R8, R4, R10, R12 ;  /* 0x0000000a0408723c */ /* 0x004fe2000004180c */
[----:B------:R-:W2:Y:S04]  /*32ac0*/  LDL.LU.64 R14, [R1+0x2d18] ;  /* 0x002d1800010e7983 */ /* 0x000ea80000300a00 */
[----:B------:R-:W3:-:S14]  /*32ad0*/  LDL.LU.64 R12, [R1+0x2d10] ;  /* 0x002d1000010c7983 */ /* 0x000edc0000300a00 */
[----:B------:R-:W-:Y:S01]  /*32ae0*/  IMAD.MOV.U32 R2, RZ, RZ, R10 ;  /* 0x000000ffff027224 */ /* 0x000fe200078e000a */
[----:B------:R-:W-:Y:S02]  /*32af0*/  MOV R0, R11 ;  /* 0x0000000b00007202 */ /* 0x000fe40000000f00 */
[----:B------:R-:W-:Y:S02]  /*32b00*/  MOV R28, R8 ;  /* 0x00000008001c7202 */ /* 0x000fe40000000f00 */
[----:B------:R-:W-:Y:S01]  /*32b10*/  MOV R3, R9 ;  /* 0x0000000900037202 */ /* 0x000fe20000000f00 */
[----:B------:R-:W4:Y:S04]  /*32b20*/  LDL.LU.64 R10, [R1+0x2d08] ;  /* 0x002d0800010a7983 */ /* 0x000f280000300a00 */
[----:B------:R-:W4:Y:S02]  /*32b30*/  LDL.LU.64 R8, [R1+0x2d00] ;  /* 0x002d000001087983 */ /* 0x000f240000300a00 */
[----:B----4-:R-:W-:Y:S02]  /*32b40*/  HMMA.16816.F32.BF16 R24, R4, R26, R8 ;  /* 0x0000001a0418723c */ /* 0x010fe40000041808 */
[----:B------:R-:W4:Y:S04]  /*32b50*/  LDL.LU.64 R10, [R1+0x2cf8] ;  /* 0x002cf800010a7983 */ /* 0x000f280000300a00 */
[----:B------:R-:W2:Y:S02]  /*32b60*/  LDL.LU.64 R8, [R1+0x2cf0] ;  /* 0x002cf00001087983 */ /* 0x000ea40000300a00 */
[----:B--2---:R-:W-:-:S02]  /*32b70*/  MOV R4, R8 ;  /* 0x0000000800047202 */ /* 0x004fc40000000f00 */
[----:B------:R-:W-:Y:S01]  /*32b80*/  MOV R5, R9 ;  /* 0x0000000900057202 */ /* 0x000fe20000000f00 */
[----:B------:R-:W2:Y:S04]  /*32b90*/  LDL.LU R8, [R1+0x2cec] ;  /* 0x002cec0001087983 */ /* 0x000ea80000300800 */
[----:B------:R-:W2:Y:S01]  /*32ba0*/  LDL.LU R9, [R1+0x2ce8] ;  /* 0x002ce80001097983 */ /* 0x000ea20000300800 */
[----:B----4-:R-:W-:Y:S01]  /*32bb0*/  MOV R6, R10 ;  /* 0x0000000a00067202 */ /* 0x010fe20000000f00 */
[----:B------:R-:W-:Y:S02]  /*32bc0*/  IMAD.MOV.U32 R7, RZ, RZ, R11 ;  /* 0x000000ffff077224 */ /* 0x000fe400078e000b */
[----:B------:R-:W2:Y:S04]  /*32bd0*/  LDL.LU R10, [R1+0x2ce4] ;  /* 0x002ce400010a7983 */ /* 0x000ea80000300800 */
[----:B------:R-:W2:Y:S04]  /*32be0*/  LDL.LU R11, [R1+0x2ce0] ;  /* 0x002ce000010b7983 */ /* 0x000ea80000300800 */
[----:B------:R0:W-:Y:S04]  /*32bf0*/  STL [R1+0x2c60], R24 ;  /* 0x002c601801007387 */ /* 0x0001e80000100800 */
[----:B------:R1:W-:Y:S04]  /*32c00*/  STL [R1+0x2c5c], R25 ;  /* 0x002c5c1901007387 */ /* 0x0003e80000100800 */
[----:B------:R4:W-:Y:S04]  /*32c10*/  STL [R1+0x2c58], R26 ;  /* 0x002c581a01007387 */ /* 0x0009e80000100800 */
[----:B------:R4:W-:Y:S01]  /*32c20*/  STL [R1+0x2c54], R27 ;  /* 0x002c541b01007387 */ /* 0x0009e20000100800 */
[----:B---3--:R-:W-:-:S02]  /*32c30*/  MOV R21, R12 ;  /* 0x0000000c00157202 */ /* 0x008fc40000000f00 */
[----:B------:R-:W-:Y:S01]  /*32c40*/  MOV R20, R13 ;  /* 0x0000000d00147202 */ /* 0x000fe20000000f00 */
[----:B0-----:R-:W3:Y:S04]  /*32c50*/  LDL.LU R24, [R1+0x50] ;  /* 0x0000500001187983 */ /* 0x001ee80000300800 */
[----:B-1----:R-:W3:Y:S01]  /*32c60*/  LDL.LU R25, [R1+0x54] ;  /* 0x0000540001197983 */ /* 0x002ee20000300800 */
[----:B----4-:R-:W-:Y:S02]  /*32c70*/  MOV R26, R15 ;  /* 0x0000000f001a7202 */ /* 0x010fe40000000f00 */
[----:B------:R-:W-:Y:S02]  /*32c80*/  MOV R27, R14 ;  /* 0x0000000e001b7202 */ /* 0x000fe40000000f00 */
[----:B------:R-:W4:Y:S01]  /*32c90*/  LDL.LU.64 R14, [R1+0x2cd8] ;  /* 0x002cd800010e7983 */ /* 0x000f220000300a00 */
[----:B--2---:R-:W-:Y:S03]  /*32ca0*/  HMMA.16816.F32.BF16 R4, R8, R12, R4 ;  /* 0x0000000c0804723c */ /* 0x004fe60000041804 */
[----:B------:R-:W4:-:S15]  /*32cb0*/  LDL.LU.64 R12, [R1+0x2cd0] ;  /* 0x002cd000010c7983 */ /* 0x000f1e0000300a00 */
[----:B------:R-:W-:Y:S01]  /*32cc0*/  NOP ;  /* 0x0000000000007918 */ /* 0x000fe20000000000 */
[----:B------:R0:W-:Y:S04]  /*32cd0*/  STL [R1+0x2c6c], R4 ;  /* 0x002c6c0401007387 */ /* 0x0001e80000100800 */
[----:B------:R1:W-:Y:S04]  /*32ce0*/  STL [R1+0x2c68], R5 ;  /* 0x002c680501007387 */ /* 0x0003e80000100800 */
[----:B------:R-:W-:Y:S04]  /*32cf0*/  STL [R1+0x2c64], R6 ;  /* 0x002c640601007387 */ /* 0x000fe80000100800 */
[----:B------:R4:W-:Y:S01]  /*32d00*/  STL [R1+0x2c50], R7 ;  /* 0x002c500701007387 */ /* 0x0009e20000100800 */
[----:B0-----:R-:W-:Y:S01]  /*32d10*/  IMAD.MOV.U32 R4, RZ, RZ, R21 ;  /* 0x000000ffff047224 */ /* 0x001fe200078e0015 */
[----:B-1----:R-:W-:-:S07]  /*32d20*/  MOV R5, R20 ;  /* 0x0000001400057202 */ /* 0x002fce0000000f00 */
[----:B----4-:R-:W-:Y:S01]  /*32d30*/  HMMA.16816.F32.BF16 R4, R12, R4, R16 ;  /* 0x000000040c04723c */ /* 0x010fe20000041810 */
[----:B------:R-:W2:-:S15]  /*32d40*/  LDL.LU.64 R16, [R1+0x2cc8] ;  /* 0x002cc80001107983 */ /* 0x000e9e0000300a00 */
[----:B------:R-:W-:-:S03]  /*32d50*/  NOP ;  /* 0x0000000000007918 */ /* 0x000fc60000000000 */
[----:B------:R-:W-:Y:S02]  /*32d60*/  MOV R20, R4 ;  /* 0x0000000400147202 */ /* 0x000fe40000000f00 */
[----:B------:R-:W-:-:S05]  /*32d70*/  MOV R21, R5 ;  /* 0x0000000500157202 */ /* 0x000fca0000000f00 */
[----:B------:R2:W-:Y:S02]  /*32d80*/  STL.64 [R1+0x2ca0], R20 ;  /* 0x002ca01401007387 */ /* 0x0005e40000100a00 */
[----:B--2---:R-:W-:Y:S02]  /*32d90*/  MOV R20, R16 ;  /* 0x0000001000147202 */ /* 0x004fe40000000f00 */
[----:B------:R-:W2:Y:S04]  /*32da0*/  LDL.LU R16, [R1+0x2cc0] ;  /* 0x002cc00001107983 */ /* 0x000ea80000300800 */
[----:B------:R-:W4:Y:S01]  /*32db0*/  LDL.LU R21, [R1+0x64] ;  /* 0x0000640001157983 */ /* 0x000f220000300800 */
[----:B------:R-:W-:Y:S01]  /*32dc0*/  MOV R19, R6 ;  /* 0x0000000600137202 */ /* 0x000fe20000000f00 */
[----:B------:R-:W-:-:S02]  /*32dd0*/  IMAD.MOV.U32 R18, RZ, RZ, R7 ;  /* 0x000000ffff127224 */ /* 0x000fc400078e0007 */
[----:B------:R-:W-:Y:S04]  /*32de0*/  STL.64 [R1+0x2cb0], R22 ;  /* 0x002cb01601007387 */ /* 0x000fe80000100a00 */
[----:B----4-:R0:W-:Y:S04]  /*32df0*/  STL.64 [R1+0x2ca8], R20 ;  /* 0x002ca81401007387 */ /* 0x0101e80000100a00 */
[----:B0-----:R-:W3:Y:S04]  /*32e00*/  LDL.LU R20, [R1+0xc0] ;  /* 0x0000c00001147983 */ /* 0x001ee80000300800 */
[----:B------:R-:W3:Y:S04]  /*32e10*/  LDL.LU R21, [R1+0xc4] ;  /* 0x0000c40001157983 */ /* 0x000ee80000300800 */
[----:B------:R-:W-:Y:S04]  /*32e20*/  STL.64 [R1+0x2c98], R18 ;  /* 0x002c981201007387 */ /* 0x000fe80000100a00 */
[----:B--2---:R0:W-:Y:S04]  /*32e30*/  STL.64 [R1+0x2c90], R16 ;  /* 0x002c901001007387 */ /* 0x0041e80000100a00 */
[----:B0-----:R-:W2:Y:S04]  /*32e40*/  LDL R16, [R1+0x80] ;  /* 0x0000800001107983 */ /* 0x001ea80000100800 */
[----:B------:R-:W2:Y:S04]  /*32e50*/  LDL R17, [R1+0x84] ;  /* 0x0000840001117983 */ /* 0x000ea80000100800 */
[----:B--2---:R0:W-:Y:S04]  /*32e60*/  STL.64 [R1+0x2cb8], R16 ;  /* 0x002cb81001007387 */ /* 0x0041e80000100a00 */
[----:B0-----:R-:W2:Y:S04]  /*32e70*/  LDL.LU R16, [R1+0x30] ;  /* 0x0000300001107983 */ /* 0x001ea80000300800 */
[----:B------:R-:W2:Y:S04]  /*32e80*/  LDL.LU R17, [R1+0x34] ;  /* 0x0000340001117983 */ /* 0x000ea80000300800 */
[----:B------:R-:W2:Y:S04]  /*32e90*/  LDL.LU R18, [R1+0x38] ;  /* 0x0000380001127983 */ /* 0x000ea80000300800 */
[----:B------:R-:W2:Y:S01]  /*32ea0*/  LDL.LU R19, [R1+0x3c] ;  /* 0x00003c0001137983 */ /* 0x000ea20000300800 */
[----:B---3--:R-:W-:-:S15]  /*32eb0*/  HMMA.16816.F32.BF16 R4, R8, R20, R24 ;  /* 0x000000140804723c */ /* 0x008fde0000041818 */
[----:B------:R-:W-:-:S04]  /*32ec0*/  NOP ;  /* 0x0000000000007918 */ /* 0x000fc80000000000 */
[----:B------:R-:W-:Y:S02]  /*32ed0*/  MOV R27, R6 ;  /* 0x00000006001b7202 */ /* 0x000fe40000000f00 */
[----:B------:R-:W-:Y:S02]  /*32ee0*/  MOV R25, R4 ;  /* 0x0000000400197202 */ /* 0x000fe40000000f00 */
[----:B------:R-:W-:Y:S01]  /*32ef0*/  MOV R26, R5 ;  /* 0x00000005001a7202 */ /* 0x000fe20000000f00 */
[----:B--2---:R-:W-:Y:S01]  /*32f00*/  HMMA.16816.F32.BF16 R20, R12, R20, R16 ;  /* 0x000000140c14723c */ /* 0x004fe20000041810 */
[----:B------:R-:W2:-:S15]  /*32f10*/  LDL.LU.64 R16, [R1+0x2cb8] ;  /* 0x002cb80001107983 */ /* 0x000e9e0000300a00 */
[----:B------:R-:W-:-:S03]  /*32f20*/  NOP ;  /* 0x0000000000007918 */ /* 0x000fc60000000000 */
[----:B------:R-:W-:Y:S02]  /*32f30*/  MOV R6, R22 ;  /* 0x0000001600067202 */ /* 0x000fe40000000f00 */
[----:B------:R-:W-:Y:S01]  /*32f40*/  MOV R24, R23 ;  /* 0x0000001700187202 */ /* 0x000fe20000000f00 */
[----:B------:R-:W-:Y:S01]  /*32f50*/  IMAD.MOV.U32 R4, RZ, RZ, R20 ;  /* 0x000000ffff047224 */ /* 0x000fe200078e0014 */
[----:B------:R-:W-:Y:S01]  /*32f60*/  MOV R5, R21 ;  /* 0x0000001500057202 */ /* 0x000fe20000000f00 */
[----:B------:R-:W2:Y:S04]  /*32f70*/  LDL.LU.64 R22, [R1+0x2cb0] ;  /* 0x002cb00001167983 */ /* 0x000ea80000300a00 */
[----:B------:R-:W2:Y:S04]  /*32f80*/  LDL.LU.64 R20, [R1+0x2ca8] ;  /* 0x002ca80001147983 */ /* 0x000ea80000300a00 */
[----:B------:R-:W-:Y:S04]  /*32f90*/  STL.64 [R1+0x2c88], R14 ;  /* 0x002c880e01007387 */ /* 0x000fe80000100a00 */
[----:B------:R0:W-:Y:S04]  /*32fa0*/  STL.64 [R1+0x2c80], R12 ;  /* 0x002c800c01007387 */ /* 0x0001e80000100a00 */
[----:B0-----:R-:W3:Y:S04]  /*32fb0*/  LDL.LU R12, [R1+0x40] ;  /* 0x00004000010c7983 */ /* 0x001ee80000300800 */
[----:B------:R-:W3:Y:S04]  /*32fc0*/  LDL.LU R13, [R1+0x44] ;  /* 0x00004400010d7983 */ /* 0x000ee80000300800 */
[----:B------:R-:W3:Y:S04]  /*32fd0*/  LDL.LU R14, [R1+0x48] ;  /* 0x00004800010e7983 */ /* 0x000ee80000300800 */
[----:B------:R-:W-:Y:S04]  /*32fe0*/  STL.64 [R1+0x2c78], R6 ;  /* 0x002c780601007387 */ /* 0x000fe80000100a00 */
[----:B------:R0:W-:Y:S01]  /*32ff0*/  STL.64 [R1+0x2c70], R4 ;  /* 0x002c700401007387 */ /* 0x0001e20000100a00 */
[----:B------:R-:W-:-:S02]  /*33000*/  MOV R15, R29 ;  /* 0x0000001d000f7202 */ /* 0x000fc40000000f00 */
[----:B0-----:R-:W-:Y:S01]  /*33010*/  MOV R5, R3 ;  /* 0x0000000300057202 */ /* 0x001fe20000000f00 */
[----:B--2---:R-:W-:Y:S01]  /*33020*/  HMMA.16816.F32.BF16 R16, R8, R16, R20 ;  /* 0x000000100810723c */ /* 0x004fe20000041814 */
[----:B------:R-:W2:-:S15]  /*33030*/  LDL.LU.64 R20, [R1+0x2ca0] ;  /* 0x002ca00001147983 */ /* 0x000e9e0000300a00 */
[----:B------:R-:W-:-:S03]  /*33040*/  NOP ;  /* 0x0000000000007918 */ /* 0x000fc60000000000 */
[----:B------:R-:W-:Y:S02]  /*33050*/  MOV R29, R18 ;  /* 0x00000012001d7202 */ /* 0x000fe40000000f00 */
[----:B------:R-:W-:Y:S02]  /*33060*/  MOV R3, R19 ;  /* 0x0000001300037202 */ /* 0x000fe40000000f00 */
[----:B------:R-:W-:Y:S01]  /*33070*/  MOV R22, R16 ;  /* 0x0000001000167202 */ /* 0x000fe20000000f00 */
[----:B------:R-:W-:Y:S01]  /*33080*/  IMAD.MOV.U32 R23, RZ, RZ, R17 ;  /* 0x000000ffff177224 */ /* 0x000fe200078e0011 */
[----:B------:R-:W4:Y:S04]  /*33090*/  LDL.LU.64 R18, [R1+0x2c98] ;  /* 0x002c980001127983 */ /* 0x000f280000300a00 */
[----:B------:R-:W3:Y:S02]  /*330a0*/  LDL.LU.64 R16, [R1+0x2c90] ;  /* 0x002c900001107983 */ /* 0x000ee40000300a00 */
[----:B---3--:R-:W-:Y:S02]  /*330b0*/  HMMA.16816.F32.BF16 R8, R8, R16, R12 ;  /* 0x000000100808723c */ /* 0x008fe4000004180c */
[----:B------:R-:W3:Y:S04]  /*330c0*/  LDL.LU.64 R14, [R1+0x2c88] ;  /* 0x002c8800010e7983 */ /* 0x000ee80000300a00 */
[----:B------:R-:W3:-:S13]  /*330d0*/  LDL.LU.64 R12, [R1+0x2c80] ;  /* 0x002c8000010c7983 */ /* 0x000eda0000300a00 */
[----:B------:R-:W-:Y:S04]  /*330e0*/  STL.64 [R1+0x2c00], R10 ;  /* 0x002c000a01007387 */ /* 0x000fe80000100a00 */
[----:B------:R0:W-:Y:S04]  /*330f0*/  STL.64 [R1+0x2bf8], R8 ;  /* 0x002bf80801007387 */ /* 0x0001e80000100a00 */
[----:B0-----:R-:W3:Y:S01]  /*33100*/  LDL.LU.64 R8, [R1+0x80] ;  /* 0x0000800001087983 */ /* 0x001ee20000300a00 */
[----:B------:R-:W-:Y:S01]  /*33110*/  IMAD.MOV.U32 R4, RZ, RZ, R28 ;  /* 0x000000ffff047224 */ /* 0x000fe200078e001c */
[----:B------:R-:W-:-:S02]  /*33120*/  MOV R6, R2 ;  /* 0x0000000200067202 */ /* 0x000fc40000000f00 */
[----:B------:R-:W-:Y:S01]  /*33130*/  MOV R7, R0 ;  /* 0x0000000000077202 */ /* 0x000fe20000000f00 */
[----:B------:R-:W2:Y:S06]  /*33140*/  LDL.64 R10, [R1+0x88] ;  /* 0x00008800010a7983 */ /* 0x000eac0000100a00 */
[----:B---3--:R-:W-:-:S15]  /*33150*/  HMMA.16816.F32.BF16 R4, R12, R8, R4 ;  /* 0x000000080c04723c */ /* 0x008fde0000041804 */
[----:B------:R-:W-:-:S04]  /*33160*/  NOP ;  /* 0x0000000000007918 */ /* 0x000fc80000000000 */
[----:B------:R-:W-:Y:S01]  /*33170*/  MOV R2, R6 ;  /* 0x0000000600027202 */ /* 0x000fe20000000f00 */
[----:B------:R0:W-:Y:S01]  /*33180*/  STL [R1+0x50], R4 ;  /* 0x0000500401007387 */ /* 0x0001e20000100800 */
[----:B------:R-:W-:Y:S01]  /*33190*/  IMAD.MOV.U32 R0, RZ, RZ, R7 ;  /* 0x000000ffff007224 */ /* 0x000fe200078e0007 */
[----:B------:R-:W-:Y:S02]  /*331a0*/  MOV R28, R5 ;  /* 0x00000005001c7202 */ /* 0x000fe40000000f00 */
[----:B------:R-:W3:Y:S04]  /*331b0*/  LDL.LU.64 R6, [R1+0x2c78] ;  /* 0x002c780001067983 */ /* 0x000ee80000300a00 */
[----:B0-----:R-:W4:Y:S04]  /*331c0*/  LDL.LU.64 R4, [R1+0x2c70] ;  /* 0x002c700001047983 */ /* 0x001f280000300a00 */
[----:B--2---:R0:W-:Y:S02]  /*331d0*/  STL.64 [R1+0x2c08], R10 ;  /* 0x002c080a01007387 */ /* 0x0041e40000100a00 */
[----:B0-----:R-:W-:-:S02]  /*331e0*/  MOV R11, R24 ;  /* 0x00000018000b7202 */ /* 0x001fc40000000f00 */
[----:B---3--:R-:W-:Y:S02]  /*331f0*/  MOV R10, R6 ;  /* 0x00000006000a7202 */ /* 0x008fe40000000f00 */
[----:B----4-:R-:W-:Y:S02]  /*33200*/  MOV R8, R4 ;  /* 0x0000000400087202 */ /* 0x010fe40000000f00 */
[----:B------:R-:W-:Y:S01]  /*33210*/  MOV R9, R5 ;  /* 0x0000000500097202 */ /* 0x000fe20000000f00 */
[----:B------:R-:W2:Y:S04]  /*33220*/  LDL.LU R4, [R1+0x2c6c] ;  /* 0x002c6c0001047983 */ /* 0x000ea80000300800 */
[----:B------:R-:W2:Y:S04]  /*33230*/  LDL.LU R5, [R1+0x2c68] ;  /* 0x002c680001057983 */ /* 0x000ea80000300800 */
[----:B------:R-:W2:Y:S04]  /*33240*/  LDL.LU R6, [R1+0x2c64] ;  /* 0x002c640001067983 */ /* 0x000ea80000300800 */
[----:B------:R-:W3:Y:S04]  /*33250*/  LDL.LU R24, [R1+0x2c60] ;  /* 0x002c600001187983 */ /* 0x000ee80000300800 */
[----:B------:R-:W-:Y:S04]  /*33260*/  STL.64 [R1+0x2c18], R10 ;  /* 0x002c180a01007387 */ /* 0x000fe80000100a00 */
[----:B------:R0:W-:Y:S02]  /*33270*/  STL.64 [R1+0x2c10], R8 ;  /* 0x002c100801007387 */ /* 0x0001e40000100a00 */
[----:B0-----:R-:W-:Y:S01]  /*33280*/  IMAD.MOV.U32 R8, RZ, RZ, R25 ;  /* 0x000000ffff087224 */ /* 0x001fe200078e0019 */
[----:B------:R-:W-:Y:S01]  /*33290*/  MOV R9, R26 ;  /* 0x0000001a00097202 */ /* 0x000fe20000000f00 */
[----:B------:R-:W3:Y:S04]  /*332a0*/  LDL.LU R25, [R1+0x2c5c] ;  /* 0x002c5c0001197983 */ /* 0x000ee80000300800 */
[----:B------:R-:W3:Y:S01]  /*332b0*/  LDL.LU R26, [R1+0x2c58] ;  /* 0x002c5800011a7983 */ /* 0x000ee20000300800 */
[----:B------:R-:W-:-:S03]  /*332c0*/  MOV R10, R27 ;  /* 0x0000001b000a7202 */ /* 0x000fc60000000f00 */
[----:B------:R-:W3:Y:S01]  /*332d0*/  LDL.LU R27, [R1+0x2c54] ;  /* 0x002c5400011b7983 */ /* 0x000ee20000300800 */
[----:B------:R-:W-:-:S03]  /*332e0*/  MOV R11, R7 ;  /* 0x00000007000b7202 */ /* 0x000fc60000000f00 */
[----:B------:R-:W2:Y:S04]  /*332f0*/  LDL.LU R7, [R1+0x2c50] ;  /* 0x002c500001077983 */ /* 0x000ea80000300800 */
[----:B------:R-:W-:Y:S04]  /*33300*/  STL.64 [R1+0x2c28], R10 ;  /* 0x002c280a01007387 */ /* 0x000fe80000100a00 */
[----:B------:R0:W-:Y:S02]  /*33310*/  STL.64 [R1+0x2c20], R8 ;  /* 0x002c200801007387 */ /* 0x0001e40000100a00 */
[----:B0-----:R-:W-:Y:S01]  /*33320*/  MOV R8, R20 ;  /* 0x0000001400087202 */ /* 0x001fe20000000f00 */
[----:B------:R-:W-:Y:S01]  /*33330*/  IMAD.MOV.U32 R9, RZ, RZ, R21 ;  /* 0x000000ffff097224 */ /* 0x000fe200078e0015 */
[----:B------:R-:W4:Y:S04]  /*33340*/  LDL.LU R20, [R1+0x2c4c] ;  /* 0x002c4c0001147983 */ /* 0x000f280000300800 */
[----:B------:R-:W4:Y:S01]  /*33350*/  LDL.LU R21, [R1+0x2c48] ;  /* 0x002c480001157983 */ /* 0x000f220000300800 */
[----:B------:R-:W-:-:S02]  /*33360*/  MOV R10, R19 ;  /* 0x00000013000a7202 */ /* 0x000fc40000000f00 */
[----:B------:R-:W-:Y:S02]  /*33370*/  MOV R11, R18 ;  /* 0x00000012000b7202 */ /* 0x000fe40000000f00 */
[----:B------:R-:W2:Y:S01]  /*33380*/  LDL.LU.64 R18, [R1+0x2c40] ;  /* 0x002c400001127983 */ /* 0x000ea20000300a00 */
[----:B---3--:R-:W-:Y:S03]  /*33390*/  HMMA.16816.F32.BF16 R24, R12, R16, R24 ;  /* 0x000000100c18723c */ /* 0x008fe60000041818 */
[----:B------:R-:W2:Y:S04]  /*333a0*/  LDL.LU.64 R16, [R1+0x2c38] ;  /* 0x002c380001107983 */ /* 0x000ea80000300a00 */
[----:B------:R-:W2:-:S12]  /*333b0*/  LDL.LU R14, [R1+0xa8] ;  /* 0x0000a800010e7983 */ /* 0x000e980000300800 */
[----:B------:R0:W-:Y:S04]  /*333c0*/  STL.64 [R1+0x40], R24 ;  /* 0x0000401801007387 */ /* 0x0001e80000100a00 */
[----:B------:R1:W-:Y:S04]  /*333d0*/  STL.64 [R1+0x48], R26 ;  /* 0x0000481a01007387 */ /* 0x0003e80000100a00 */
[----:B------:R-:W2:Y:S01]  /*333e0*/  LDL.LU R15, [R1+0xac] ;  /* 0x0000ac00010f7983 */ /* 0x000ea20000300800 */
[----:B0-----:R-:W-:Y:S02]  /*333f0*/  MOV R24, R22 ;  /* 0x0000001600187202 */ /* 0x001fe40000000f00 */
[----:B------:R-:W-:Y:S01]  /*33400*/  MOV R25, R23 ;  /* 0x0000001700197202 */ /* 0x000fe20000000f00 */
[----:B------:R-:W4:Y:S04]  /*33410*/  LDL.LU R22, [R1+0x2c34] ;  /* 0x002c340001167983 */ /* 0x000f280000300800 */
[----:B------:R-:W4:Y:S01]  /*33420*/  LDL.LU R23, [R1+0x2c30] ;  /* 0x002c300001177983 */ /* 0x000f220000300800 */
[----:B-1----:R-:W-:Y:S01]  /*33430*/  IMAD.MOV.U32 R26, RZ, RZ, R29 ;  /* 0x000000ffff1a7224 */ /* 0x002fe200078e001d */
[-C--:B--2---:R-:W-:Y:S08]  /*33440*/  HMMA.16816.F32.BF16 R4, R16, R14.reuse, R4 ;  /* 0x0000000e1004723c */ /* 0x084ff00000041804 */
[----:B----4-:R-:W-:Y:S11]  /*33450*/  HMMA.16816.F32.BF16 R12, R20, R14, R8 ;  /* 0x0000000e140c723c */ /* 0x010ff60000041808 */
[----:B------:R-:W-:Y:S01]  /*33460*/  MOV R29, R4 ;  /* 0x00000004001d7202 */ /* 0x000fe20000000f00 */
[----:B------:R-:W-:Y:S04]  /*33470*/  STL.64 [R1+0x10], R4 ;  /* 0x0000100401007387 */ /* 0x000fe80000100a00 */
[----:B------:R0:W-:Y:S04]  /*33480*/  STL.64 [R1+0x18], R6 ;  /* 0x0000180601007387 */ /* 0x0001e80000100a00 */
[----:B0-----:R-:W2:Y:S04]  /*33490*/  LDL.LU R6, [R1+0xc8] ;  /* 0x0000c80001067983 */ /* 0x001ea80000300800 */
[----:B------:R-:W2:Y:S04]  /*334a0*/  LDL.LU R7, [R1+0xcc] ;  /* 0x0000cc0001077983 */ /* 0x000ea80000300800 */
[----:B------:R-:W-:Y:S04]  /*334b0*/  STL [R1+0x2bf4], R29 ;  /* 0x002bf41d01007387 */ /* 0x000fe80000100800 */
[----:B------:R-:W2:Y:S04]  /*334c0*/  LDL.LU.64 R10, [R1+0x2c28] ;  /* 0x002c2800010a7983 */ /* 0x000ea80000300a00 */
[----:B------:R-:W2:Y:S04]  /*334d0*/  LDL.LU.64 R8, [R1+0x2c20] ;  /* 0x002c200001087983 */ /* 0x000ea80000300a00 */
[----:B------:R0:W-:Y:S04]  /*334e0*/  STL [R1+0x2bc0], R15 ;  /* 0x002bc00f01007387 */ /* 0x0001e80000100800 */
[----:B------:R1:W-:Y:S04]  /*334f0*/  STL [R1+0x2bf0], R14 ;  /* 0x002bf00e01007387 */ /* 0x0003e80000100800 */
[----:B------:R3:W-:Y:S01]  /*33500*/  STL.64 [R1+0x2be8], R12 ;  /* 0x002be80c01007387 */ /* 0x0007e20000100a00 */
[----:B0-----:R-:W-:Y:S01]  /*33510*/  MOV R15, R0 ;  /* 0x00000000000f7202 */ /* 0x001fe20000000f00 */
[----:B-1----:R-:W-:-:S02]  /*33520*/  IMAD.MOV.U32 R14, RZ, RZ, R2 ;  /* 0x000000ffff0e7224 */ /* 0x002fc400078e0002 */
[----:B---3--:R-:W3:Y:S01]  /*33530*/  LDL.LU R12, [R1+0x50] ;  /* 0x00005000010c7983 */ /* 0x008ee20000300800 */
[----:B------:R-:W-:Y:S01]  /*33540*/  MOV R13, R28 ;  /* 0x0000001c000d7202 */ /* 0x000fe20000000f00 */
[----:B--2---:R-:W-:-:S15]  /*33550*/  HMMA.16816.F32.BF16 R8, R16, R6, R8 ;  /* 0x000000061008723c */ /* 0x004fde0000041808 */
[----:B------:R-:W-:-:S04]  /*33560*/  NOP ;  /* 0x0000000000007918 */ /* 0x000fc80000000000 */
[----:B------:R0:W-:Y:S01]  /*33570*/  STL [R1+0xc], R11 ;  /* 0x00000c0b01007387 */ /* 0x0001e20000100800 */
[----:B------:R-:W-:Y:S02]  /*33580*/  MOV R0, R10 ;  /* 0x0000000a00007202 */ /* 0x000fe40000000f00 */
[----:B------:R-:W-:Y:S02]  /*33590*/  MOV R28, R8 ;  /* 0x00000008001c7202 */ /* 0x000fe40000000f00 */
[----:B------:R-:W-:Y:S01]  /*335a0*/  MOV R2, R9 ;  /* 0x0000000900027202 */ /* 0x000fe20000000f00 */
[----:B0-----:R-:W2:Y:S04]  /*335b0*/  LDL.LU.64 R10, [R1+0x2c18] ;  /* 0x002c1800010a7983 */ /* 0x001ea80000300a00 */
[----:B------:R-:W2:Y:S01]  /*335c0*/  LDL.LU.64 R8, [R1+0x2c10] ;  /* 0x002c100001087983 */ /* 0x000ea20000300a00 */
[----:B------:R-:W-:-:S02]  /*335d0*/  MOV R27, R3 ;  /* 0x00000003001b7202 */ /* 0x000fc40000000f00 */
[----:B------:R-:W-:Y:S02]  /*335e0*/  MOV R3, R5 ;  /* 0x0000000500037202 */ /* 0x000fe40000000f00 */
[----:B--2---:R-:W-:Y:S01]  /*335f0*/  HMMA.16816.F32.BF16 R4, R20, R6, R8 ;  /* 0x000000061404723c */ /* 0x004fe20000041808 */
[----:B------:R-:W2:Y:S07]  /*33600*/  LDL.LU.64 R10, [R1+0x2c08] ;  /* 0x002c0800010a7983 */ /* 0x000eae0000300a00 */
[----:B--2---:R-:W-:Y:S01]  /*33610*/  HMMA.16816.F32.BF16 R24, R16, R10, R24 ;  /* 0x0000000a1018723c */ /* 0x004fe20000041818 */
[----:B------:R-:W-:-:S02]  /*33620*/  IMAD.MOV.U32 R29, RZ, RZ, R10 ;  /* 0x000000ffff1d7224 */ /* 0x000fc400078e000a */
[----:B------:R-:W2:Y:S04]  /*33630*/  LDL.LU.64 R10, [R1+0x2c00] ;  /* 0x002c0000010a7983 */ /* 0x000ea80000300a00 */
[----:B------:R-:W2:-:S12]  /*33640*/  LDL.LU.64 R8, [R1+0x2bf8] ;  /* 0x002bf80001087983 */ /* 0x000e980000300a00 */
[----:B------:R-:W-:Y:S04]  /*33650*/  STL.64 [R1+0x2bd0], R26 ;  /* 0x002bd01a01007387 */ /* 0x000fe80000100a00 */
[----:B------:R0:W-:Y:S04]  /*33660*/  STL.64 [R1+0x2bc8], R24 ;  /* 0x002bc81801007387 */ /* 0x0001e80000100a00 */
[----:B0-----:R-:W4:Y:S04]  /*33670*/  LDL R24, [R1+0x18] ;  /* 0x0000180001187983 */ /* 0x001f280000100800 */
[----:B------:R-:W2:Y:S04]  /*33680*/  LDL R25, [R1+0x1c] ;  /* 0x00001c0001197983 */ /* 0x000ea80000100800 */
[----:B------:R-:W2:Y:S04]  /*33690*/  LDL.LU R26, [R1+0x98] ;  /* 0x00009800011a7983 */ /* 0x000ea80000300800 */
[----:B------:R-:W2:Y:S02]  /*336a0*/  LDL.LU R27, [R1+0x9c] ;  /* 0x00009c00011b7983 */ /* 0x000ea40000300800 */
[----:B--2---:R-:W-:Y:S01]  /*336b0*/  HMMA.16816.F32.BF16 R16, R16, R26, R8 ;  /* 0x0000001a1010723c */ /* 0x004fe20000041808 */
[----:B------:R-:W-:-:S02]  /*336c0*/  MOV R10, R29 ;  /* 0x0000001d000a7202 */ /* 0x000fc40000000f00 */
[----:B------:R-:W2:Y:S04]  /*336d0*/  LDL.LU R29, [R1+0x2bf4] ;  /* 0x002bf400011d7983 */ /* 0x000ea80000300800 */
[----:B------:R-:W3:-:S12]  /*336e0*/  LDL.LU R11, [R1+0x8c] ;  /* 0x00008c00010b7983 */ /* 0x000ed80000300800 */
[----:B------:R-:W-:Y:S04]  /*336f0*/  STL [R1+0x2bbc], R18 ;  /* 0x002bbc1201007387 */ /* 0x000fe80000100800 */
[----:B------:R-:W-:Y:S04]  /*33700*/  STL [R1+0x2ba8], R17 ;  /* 0x002ba81101007387 */ /* 0x000fe80000100800 */
[----:B------:R-:W-:Y:S01]  /*33710*/  STL [R1+0x2ba4], R19 ;  /* 0x002ba41301007387 */ /* 0x000fe20000100800 */
[----:B---3--:R-:W-:Y:S03]  /*33720*/  HMMA.16816.F32.BF16 R8, R20, R10, R12 ;  /* 0x0000000a1408723c */ /* 0x008fe6000004180c */
[----:B------:R-:W3:Y:S04]  /*33730*/  LDL.LU R14, [R1+0x2bf0] ;  /* 0x002bf000010e7983 */ /* 0x000ee80000300800 */
[----:B------:R-:W2:-:S12]  /*33740*/  LDL.LU.64 R12, [R1+0x2be8] ;  /* 0x002be800010c7983 */ /* 0x000e980000300a00 */
[----:B------:R-:W-:Y:S04]  /*33750*/  STL [R1+0x2bb8], R9 ;  /* 0x002bb80901007387 */ /* 0x000fe80000100800 */
[----:B------:R2:W-:Y:S04]  /*33760*/  STL [R1+0x2bb4], R11 ;  /* 0x002bb40b01007387 */ /* 0x0005e80000100800 */
[----:B------:R-:W-:Y:S01]  /*33770*/  STL [R1+0x2bac], R28 ;  /* 0x002bac1c01007387 */ /* 0x000fe20000100800 */
[----:B--2---:R-:W-:Y:S01]  /*33780*/  FMUL R11, R13, UR9 ;  /* 0x000000090d0b7c20 */ /* 0x004fe20008400000 */
[----:B------:R-:W-:-:S02]  /*33790*/  FMUL R9, R12, UR9 ;  /* 0x000000090c097c20 */ /* 0x000fc40008400000 */
[----:B------:R0:W-:Y:S04]  /*337a0*/  STL [R1+0x2b68], R12 ;  /* 0x002b680c01007387 */ /* 0x0001e80000100800 */
[----:B0-----:R-:W2:Y:S04]  /*337b0*/  LDL.LU R12, [R1+0xc] ;  /* 0x00000c00010c7983 */ /* 0x001ea80000300800 */
[----:B------:R-:W-:Y:S04]  /*337c0*/  STL.64 [R1+0x2be0], R10 ;  /* 0x002be00a01007387 */ /* 0x000fe80000100a00 */
[----:B------:R0:W-:Y:S04]  /*337d0*/  STL.64 [R1+0x2bd8], R8 ;  /* 0x002bd80801007387 */ /* 0x0001e80000100a00 */
[----:B0-----:R-:W2:Y:S04]  /*337e0*/  LDL.LU R8, [R1+0x40] ;  /* 0x0000400001087983 */ /* 0x001ea80000300800 */
[----:B------:R-:W2:Y:S04]  /*337f0*/  LDL.LU R9, [R1+0x44] ;  /* 0x0000440001097983 */ /* 0x000ea80000300800 */
[----:B------:R-:W2:Y:S04]  /*33800*/  LDL.LU R10, [R1+0x48] ;  /* 0x00004800010a7983 */ /* 0x000ea80000300800 */
[----:B------:R-:W2:Y:S04]  /*33810*/  LDL.LU R11, [R1+0x4c] ;  /* 0x00004c00010b7983 */ /* 0x000ea80000300800 */
[----:B------:R-:W-:Y:S01]  /*33820*/  STL [R1+0x2b84], R13 ;  /* 0x002b840d01007387 */ /* 0x000fe20000100800 */
[----:B------:R-:W-:-:S03]  /*33830*/  FMUL R15, R3, UR9 ;  /* 0x00000009030f7c20 */ /* 0x000fc60008400000 */
[----:B------:R3:W-:Y:S01]  /*33840*/  STL [R1+0x2b88], R4 ;  /* 0x002b880401007387 */ /* 0x0007e20000100800 */
[----:B------:R-:W-:Y:S01]  /*33850*/  FMUL R29, R29, UR9 ;  /* 0x000000091d1d7c20 */ /* 0x000fe20008400000 */
[----:B------:R-:W-:Y:S01]  /*33860*/  FMUL R3, R28, UR9 ;  /* 0x000000091c037c20 */ /* 0x000fe20008400000 */
[----:B----4-:R-:W-:Y:S01]  /*33870*/  FMUL R18, R24, UR9 ;  /* 0x0000000918127c20 */ /* 0x010fe20008400000 */
[----:B------:R-:W-:-:S03]  /*33880*/  FMUL R19, R25, UR9 ;  /* 0x0000000919137c20 */ /* 0x000fc60008400000 */
[----:B------:R-:W-:Y:S01]  /*33890*/  FMNMX3 R3, R29, R15, R3, !PT ;  /* 0x0000000f1d037276 */ /* 0x000fe20007800003 */
[----:B--2---:R-:W-:Y:S01]  /*338a0*/  HMMA.16816.F32.BF16 R20, R20, R26, R8 ;  /* 0x0000001a1414723c */ /* 0x004fe20000041808 */
[----:B------:R-:W2:Y:S04]  /*338b0*/  LDL.LU.64 R10, [R1+0x2be0] ;  /* 0x002be000010a7983 */ /* 0x000ea80000300a00 */
[----:B------:R-:W2:Y:S04]  /*338c0*/  LDL.LU.64 R8, [R1+0x2bd8] ;  /* 0x002bd80001087983 */ /* 0x000ea80000300a00 */
[----:B------:R-:W4:Y:S04]  /*338d0*/  LDL.LU.64 R26, [R1+0x2bd0] ;  /* 0x002bd000011a7983 */ /* 0x000f280000300a00 */
[----:B------:R-:W2:Y:S06]  /*338e0*/  LDL.LU.64 R24, [R1+0x2bc8] ;  /* 0x002bc80001187983 */ /* 0x000eac0000300a00 */
[----:B------:R0:W-:Y:S04]  /*338f0*/  STL [R1+0x2bb0], R23 ;  /* 0x002bb01701007387 */ /* 0x0001e80000100800 */
[----:B------:R-:W4:Y:S01]  /*33900*/  LDL.LU R15, [R1+0x2bc0] ;  /* 0x002bc000010f7983 */ /* 0x000f220000300800 */
[----:B------:R-:W-:Y:S01]  /*33910*/  FMUL R28, R0, UR9 ;  /* 0x00000009001c7c20 */ /* 0x000fe20008400000 */
[----:B------:R-:W-:Y:S01]  /*33920*/  FMUL R17, R4, UR9 ;  /* 0x0000000904117c20 */ /* 0x000fe20008400000 */
[----:B---3--:R-:W-:-:S03]  /*33930*/  FMUL R4, R14, UR9 ;  /* 0x000000090e047c20 */ /* 0x008fc60008400000 */
[----:B------:R-:W-:Y:S01]  /*33940*/  FMNMX3 R28, R18, R19, R28, !PT ;  /* 0x00000013121c7276 */ /* 0x000fe2000780001c */
[----:B------:R-:W-:Y:S01]  /*33950*/  FMUL R29, R5, UR9 ;  /* 0x00000009051d7c20 */ /* 0x000fe20008400000 */
[----:B------:R-:W-:Y:S01]  /*33960*/  FMUL R13, R7, UR9 ;  /* 0x00000009070d7c20 */ /* 0x000fe20008400000 */
[----:B0-----:R-:W-:Y:S01]  /*33970*/  FMUL R23, R12, UR9 ;  /* 0x000000090c177c20 */ /* 0x001fe20008400000 */
[----:B--2---:R-:W-:Y:S04]  /*33980*/  STL [R1+0x2b8c], R24 ;  /* 0x002b8c1801007387 */ /* 0x004fe80000100800 */
[----:B----4-:R-:W-:Y:S01]  /*33990*/  STL [R1+0x2b90], R26 ;  /* 0x002b901a01007387 */ /* 0x010fe20000100800 */
[----:B------:R-:W-:-:S03]  /*339a0*/  FMUL R18, R24, UR9 ;  /* 0x0000000918127c20 */ /* 0x000fc60008400000 */
[----:B------:R0:W-:Y:S01]  /*339b0*/  STL [R1+0x2b94], R14 ;  /* 0x002b940e01007387 */ /* 0x0001e20000100800 */
[----:B------:R-:W-:Y:S01]  /*339c0*/  FMNMX3 R19, R9, R11, R17, !PT ;  /* 0x0000000b09137276 */ /* 0x000fe20007800011 */
[----:B------:R-:W-:Y:S01]  /*339d0*/  FMUL R9, R2, UR9 ;  /* 0x0000000902097c20 */ /* 0x000fe20008400000 */
[----:B------:R-:W-:Y:S01]  /*339e0*/  FMUL R11, R26, UR9 ;  /* 0x000000091a0b7c20 */ /* 0x000fe20008400000 */
[----:B------:R-:W-:Y:S01]  /*339f0*/  FMUL R17, R10, UR9 ;  /* 0x000000090a117c20 */ /* 0x000fe20008400000 */
[----:B0-----:R-:W-:Y:S01]  /*33a00*/  FMUL R14, R6, UR9 ;  /* 0x00000009060e7c20 */ /* 0x001fe20008400000 */
[----:B------:R-:W-:Y:S01]  /*33a10*/  FMUL R24, R15, UR9 ;  /* 0x000000090f187c20 */ /* 0x000fe20008400000 */
[----:B------:R-:W-:Y:S01]  /*33a20*/  FMUL R26, R8, UR9 ;  /* 0x00000009081a7c20 */ /* 0x000fe20008400000 */
[----:B------:R0:W-:Y:S03]  /*33a30*/  STL [R1+0x2b98], R15 ;  /* 0x002b980f01007387 */ /* 0x0001e60000100800 */
[----:B------:R-:W-:Y:S01]  /*33a40*/  FMNMX3 R4, R4, R24, R14, !PT ;  /* 0x0000001804047276 */ /* 0x000fe2000780000e */
[----:B------:R1:W-:Y:S01]  /*33a50*/  STL [R1+0x2b9c], R6 ;  /* 0x002b9c0601007387 */ /* 0x0003e20000100800 */
[----:B------:R-:W-:-:S03]  /*33a60*/  FMNMX3 R24, R3, R9, R18, !PT ;  /* 0x0000000903187276 */ /* 0x000fc60007800012 */
[----:B------:R2:W-:Y:S01]  /*33a70*/  STL [R1+0x2ba0], R5 ;  /* 0x002ba00501007387 */ /* 0x0005e20000100800 */
[----:B------:R-:W-:Y:S02]  /*33a80*/  FMNMX3 R3, R19, R29, R26, !PT ;  /* 0x0000001d13037276 */ /* 0x000fe4000780001a */
[----:B------:R-:W-:Y:S01]  /*33a90*/  FMNMX3 R4, R4, R13, R17, !PT ;  /* 0x0000000d04047276 */ /* 0x000fe20007800011 */
[----:B------:R-:W3:Y:S01]  /*33aa0*/  LDL.LU R18, [R1+0x2bbc] ;  /* 0x002bbc0001127983 */ /* 0x000ee20000300800 */
[----:B------:R-:W-:Y:S01]  /*33ab0*/  FMUL R19, R25, UR9 ;  /* 0x0000000919137c20 */ /* 0x000fe20008400000 */
[----:B------:R-:W-:Y:S02]  /*33ac0*/  FMUL R17, R16, UR9 ;  /* 0x0000000910117c20 */ /* 0x000fe40008400000 */
[----:B------:R-:W4:Y:S01]  /*33ad0*/  LDL.LU R9, [R1+0x2bb8] ;  /* 0x002bb80001097983 */ /* 0x000f220000300800 */
[----:B0-----:R-:W-:-:S03]  /*33ae0*/  FMNMX3 R15, R28, R23, R11, !PT ;  /* 0x000000171c0f7276 */ /* 0x001fc6000780000b */
[----:B------:R-:W2:Y:S04]  /*33af0*/  LDL.LU R11, [R1+0x2bb4] ;  /* 0x002bb400010b7983 */ /* 0x000ea80000300800 */
[----:B------:R-:W2:Y:S04]  /*33b00*/  LDL.LU R23, [R1+0x2bb0] ;  /* 0x002bb00001177983 */ /* 0x000ea80000300800 */
[----:B------:R-:W2:Y:S01]  /*33b10*/  LDL.LU R28, [R1+0x2bac] ;  /* 0x002bac00011c7983 */ /* 0x000ea20000300800 */
[----:B------:R-:W-:-:S03]  /*33b20*/  FMNMX3 R24, R24, R19, R17, !PT ;  /* 0x0000001318187276 */ /* 0x000fc60007800011 */
[----:B------:R-:W2:Y:S04]  /*33b30*/  LDL.LU R17, [R1+0x2ba8] ;  /* 0x002ba80001117983 */ /* 0x000ea80000300800 */
[----:B------:R-:W2:Y:S01]  /*33b40*/  LDL.LU R19, [R1+0x2ba4] ;  /* 0x002ba40001137983 */ /* 0x000ea20000300800 */
[----:B------:R-:W-:Y:S01]  /*33b50*/  FMUL R14, R20, UR9 ;  /* 0x00000009140e7c20 */ /* 0x000fe20008400000 */
[----:B------:R-:W-:Y:S01]  /*33b60*/  FMUL R26, R27, UR9 ;  /* 0x000000091b1a7c20 */ /* 0x000fe20008400000 */
[----:B-1----:R-:W-:Y:S01]  /*33b70*/  FMUL R6, R22, UR9 ;  /* 0x0000000916067c20 */ /* 0x002fe20008400000 */
[----:B---3--:R-:W-:Y:S01]  /*33b80*/  FMUL R29, R18, UR9 ;  /* 0x00000009121d7c20 */ /* 0x008fe20008400000 */
[----:B----4-:R-:W-:-:S04]  /*33b90*/  FMUL R13, R9, UR9 ;  /* 0x00000009090d7c20 */ /* 0x010fc80008400000 */
[----:B------:R-:W-:Y:S02]  /*33ba0*/  FMNMX3 R15, R15, R26, R29, !PT ;  /* 0x0000001a0f0f7276 */ /* 0x000fe4000780001d */
[----:B------:R-:W-:Y:S01]  /*33bb0*/  FMNMX3 R3, R3, R13, R14, !PT ;  /* 0x0000000d03037276 */ /* 0x000fe2000780000e */
[----:B--2---:R-:W-:Y:S01]  /*33bc0*/  FMUL R14, R19, UR9 ;  /* 0x00000009130e7c20 */ /* 0x004fe20008400000 */
[----:B------:R-:W-:-:S04]  /*33bd0*/  FMUL R13, R17, UR9 ;  /* 0x00000009110d7c20 */ /* 0x000fc80008400000 */
[----:B------:R-:W-:Y:S02]  /*33be0*/  FMNMX R15, R14, R15, !PT ;  /* 0x0000000f0e0f7209 */ /* 0x000fe40007800000 */
[----:B------:R-:W-:Y:S01]  /*33bf0*/  FMNMX R13, R13, R24, !PT ;  /* 0x000000180d0d7209 */ /* 0x000fe20007800000 */
[----:B------:R-:W-:Y:S02]  /*33c00*/  FMUL R5, R11, UR9 ;  /* 0x000000090b057c20 */ /* 0x000fe40008400000 */
[----:B------:R-:W0:Y:S03]  /*33c10*/  SHFL.BFLY PT, R24, R15, 0x2, 0x1f ;  /* 0x0c401f000f187f89 */ /* 0x000e2600000e0000 */
[----:B------:R-:W-:Y:S01]  /*33c20*/  FMNMX3 R5, R4, R5, R6, !PT ;  /* 0x0000000504057276 */ /* 0x000fe20007800006 */
[----:B------:R-:W-:Y:S01]  /*33c30*/  FMUL R4, R23, UR9 ;  /* 0x0000000917047c20 */ /* 0x000fe20008400000 */
[----:B------:R-:W1:Y:S04]  /*33c40*/  SHFL.BFLY PT, R26, R13, 0x2, 0x1f ;  /* 0x0c401f000d1a7f89 */ /* 0x000e6800000e0000 */
[----:B------:R-:W-:Y:S01]  /*33c50*/  FMNMX R4, R4, R5, !PT ;  /* 0x0000000504047209 */ /* 0x000fe20007800000 */
[----:B------:R-:W-:-:S04]  /*33c60*/  FMUL R6, R21, UR9 ;  /* 0x0000000915067c20 */ /* 0x000fc80008400000 */
[----:B------:R-:W2:Y:S01]  /*33c70*/  SHFL.BFLY PT, R5, R4, 0x2, 0x1f ;  /* 0x0c401f0004057f89 */ /* 0x000ea200000e0000 */
[----:B------:R-:W-:Y:S02]  /*33c80*/  FMNMX R3, R6, R3, !PT ;  /* 0x0000000306037209 */ /* 0x000fe40007800000 */
[----:B------:R-:W3:Y:S01]  /*33c90*/  S2R R6, SR_TID.X ;  /* 0x0000000000067919 */ /* 0x000ee20000002100 */
[----:B0-----:R-:W-:Y:S02]  /*33ca0*/  FMNMX R29, R15, R24, !PT ;  /* 0x000000180f1d7209 */ /* 0x001fe40007800000 */
[----:B------:R-:W0:Y:S01]  /*33cb0*/  S2R R24, SR_TID.X ;  /* 0x0000000000187919 */ /* 0x000e220000002100 */
[----:B------:R-:W4:Y:S01]  /*33cc0*/  SHFL.BFLY PT, R14, R3, 0x2, 0x1f ;  /* 0x0c401f00030e7f89 */ /* 0x000f2200000e0000 */
[----:B-1----:R-:W-:Y:S02]  /*33cd0*/  FMNMX R13, R13, R26, !PT ;  /* 0x0000001a0d0d7209 */ /* 0x002fe40007800000 */
[----:B--2---:R-:W-:-:S03]  /*33ce0*/  FMNMX R4, R4, R5, !PT ;  /* 0x0000000504047209 */ /* 0x004fc60007800000 */
[----:B------:R-:W1:Y:S01]  /*33cf0*/  SHFL.BFLY PT, R5, R13, 0x1, 0x1f ;  /* 0x0c201f000d057f89 */ /* 0x000e6200000e0000 */
[----:B---3--:R-:W-:Y:S02]  /*33d00*/  LOP3.LUT R6, R6, 0x1c, RZ, 0xc0, !PT ;  /* 0x0000001c06067812 */ /* 0x008fe400078ec0ff */
[----:B----4-:R-:W-:Y:S02]  /*33d10*/  FMNMX R26, R3, R14, !PT ;  /* 0x0000000e031a7209 */ /* 0x010fe40007800000 */
[----:B0-----:R-:W-:Y:S02]  /*33d20*/  LOP3.LUT R3, R24, 0x7f, RZ, 0xc0, !PT ;  /* 0x0000007f18037812 */ /* 0x001fe400078ec0ff */
[----:B------:R-:W-:Y:S02]  /*33d30*/  LEA R6, R6, UR6, 0x2 ;  /* 0x0000000606067c11 */ /* 0x000fe4000f8e10ff */
[----:B------:R-:W-:Y:S02]  /*33d40*/  SHF.R.U32.HI R3, RZ, 0x3, R3 ;  /* 0x00000003ff037819 */ /* 0x000fe40000011603 */
[----:B-1----:R-:W-:-:S02]  /*33d50*/  FMNMX R13, R13, R5, !PT ;  /* 0x000000050d0d7209 */ /* 0x002fc40007800000 */
[----:B------:R-:W2:Y:S01]  /*33d60*/  LDL.LU R5, [R1+0x2ba0] ;  /* 0x002ba00001057983 */ /* 0x000ea20000300800 */
[----:B------:R-:W-:-:S04]  /*33d70*/  LOP3.LUT R3, R3, 0xc, RZ, 0xc0, !PT ;  /* 0x0000000c03037812 */ /* 0x000fc800078ec0ff */
[----:B------:R-:W-:Y:S02]  /*33d80*/  IADD3 R3, PT, PT, R6, R3, RZ ;  /* 0x0000000306037210 */ /* 0x000fe40007ffe0ff */
[----:B------:R-:W3:Y:S04]  /*33d90*/  LDL.LU R6, [R1+0x2b9c] ;  /* 0x002b9c0001067983 */ /* 0x000ee80000300800 */
[----:B------:R-:W0:Y:S04]  /*33da0*/  SHFL.BFLY PT, R14, R26, 0x1, 0x1f ;  /* 0x0c201f001a0e7f89 */ /* 0x000e2800000e0000 */
[----:B------:R-:W1:Y:S04]  /*33db0*/  SHFL.BFLY PT, R15, R29, 0x1, 0x1f ;  /* 0x0c201f001d0f7f89 */ /* 0x000e6800000e0000 */
[----:B------:R-:W4:Y:S04]  /*33dc0*/  SHFL.BFLY PT, R24, R4, 0x1, 0x1f ;  /* 0x0c201f0004187f89 */ /* 0x000f2800000e0000 */
[----:B------:R-:W-:Y:S01]  /*33dd0*/  @!P0 STS [R3], R13 ;  /* 0x0000000d03008388 */ /* 0x000fe20000000800 */
[----:B0-----:R-:W-:-:S02]  /*33de0*/  FMNMX R26, R26, R14, !PT ;  /* 0x0000000e1a1a7209 */ /* 0x001fc40007800000 */
[----:B-1----:R-:W-:Y:S02]  /*33df0*/  FMNMX R29, R29, R15, !PT ;  /* 0x0000000f1d1d7209 */ /* 0x002fe40007800000 */
[----:B----4-:R-:W-:Y:S01]  /*33e00*/  FMNMX R4, R4, R24, !PT ;  /* 0x0000001804047209 */ /* 0x010fe20007800000 */
[----:B------:R-:W4:Y:S04]  /*33e10*/  LDL.LU R15, [R1+0x2b98] ;  /* 0x002b9800010f7983 */ /* 0x000f280000300800 */
[----:B------:R-:W2:Y:S04]  /*33e20*/  LDL.LU R14, [R1+0x2b94] ;  /* 0x002b9400010e7983 */ /* 0x000ea80000300800 */
[----:B------:R0:W-:Y:S04]  /*33e30*/  STL [R1+0x24], R26 ;  /* 0x0000241a01007387 */ /* 0x0001e80000100800 */
[----:B0-----:R-:W2:Y:S04]  /*33e40*/  LDL.LU R26, [R1+0x2b90] ;  /* 0x002b9000011a7983 */ /* 0x001ea80000300800 */
[----:B------:R-:W2:Y:S04]  /*33e50*/  LDL.LU R24, [R1+0x2b8c] ;  /* 0x002b8c0001187983 */ /* 0x000ea80000300800 */
[----:B------:R0:W-:Y:S04]  /*33e60*/  STL [R1+0x20], R4 ;  /* 0x0000200401007387 */ /* 0x0001e80000100800 */
[----:B0-----:R-:W2:Y:S04]  /*33e70*/  LDL.LU R4, [R1+0x2b88] ;  /* 0x002b880001047983 */ /* 0x001ea80000300800 */
[----:B------:R-:W2:Y:S04]  /*33e80*/  LDL.LU R13, [R1+0x2b84] ;  /* 0x002b8400010d7983 */ /* 0x000ea80000300800 */
[----:B------:R-:W-:Y:S04]  /*33e90*/  @!P0 STS [R3+0x80], R29 ;  /* 0x0000801d03008388 */ /* 0x000fe80000000800 */
[----:B---3--:R0:W-:Y:S02]  /*33ea0*/  STL [R1+0x2b80], R6 ;  /* 0x002b800601007387 */ /* 0x0081e40000100800 */
[----:B0-----:R-:W0:Y:S02]  /*33eb0*/  S2R R6, SR_TID.X ;  /* 0x0000000000067919 */ /* 0x001e240000002100 */
[----:B0-----:R-:W-:-:S04]  /*33ec0*/  LOP3.LUT R6, R6, 0x7f, RZ, 0xc0, !PT ;  /* 0x0000007f06067812 */ /* 0x001fc800078ec0ff */
[----:B------:R-:W-:-:S06]  /*33ed0*/  LEA R6, R6, UR6, 0x2 ;  /* 0x0000000606067c11 */ /* 0x000fcc000f8e10ff */
[----:B------:R-:W3:Y:S04]  /*33ee0*/  LDL.LU R6, [R1+0x2b80] ;  /* 0x002b800001067983 */ /* 0x000ee80000300800 */
[----:B------:R0:W-:Y:S04]  /*33ef0*/  STL [R1+0x2b7c], R7 ;  /* 0x002b7c0701007387 */ /* 0x0001e80000100800 */
[----:B0-----:R-:W2:Y:S04]  /*33f00*/  LDL.LU R7, [R1+0x20] ;  /* 0x0000200001077983 */ /* 0x001ea80000300800 */
[----:B------:R-:W-:Y:S04]  /*33f10*/  STL [R1+0x2b78], R10 ;  /* 0x002b780a01007387 */ /* 0x000fe80000100800 */
[----:B------:R-:W3:Y:S04]  /*33f20*/  LDL R29, [R1+0xa68] ;  /* 0x000a6800011d7983 */ /* 0x000ee80000100800 */
[----:B------:R0:W-:Y:S04]  /*33f30*/  STL [R1+0x2b74], R11 ;  /* 0x002b740b01007387 */ /* 0x0001e80000100800 */
[----:B0-----:R-:W3:Y:S04]  /*33f40*/  LDL.LU R11, [R1+0x10] ;  /* 0x00001000010b7983 */ /* 0x001ee80000300800 */
[----:B------:R0:W-:Y:S04]  /*33f50*/  STL [R1+0x2b70], R22 ;  /* 0x002b701601007387 */ /* 0x0001e80000100800 */
[----:B0-----:R-:W3:Y:S04]  /*33f60*/  LDL.LU R22, [R1+0x14] ;  /* 0x0000140001167983 */ /* 0x001ee80000300800 */
[----:B------:R0:W-:Y:S04]  /*33f70*/  STL [R1+0x2b6c], R23 ;  /* 0x002b6c1701007387 */ /* 0x0001e80000100800 */
[----:B0-----:R-:W3:Y:S01]  /*33f80*/  LDL.LU R23, [R1+0x24] ;  /* 0x0000240001177983 */ /* 0x001ee20000300800 */
[----:B------:R-:W0:Y:S02]  /*33f90*/  S2R R10, SR_TID.X ;  /* 0x00000000000a7919 */ /* 0x000e240000002100 */
[----:B0-----:R-:W-:-:S04]  /*33fa0*/  LOP3.LUT R10, R10, 0x7f, RZ, 0xc0, !PT ;  /* 0x0000007f0a0a7812 */ /* 0x001fc800078ec0ff */
[----:B------:R-:W-:Y:S01]  /*33fb0*/  LEA R10, R10, UR6, 0x2 ;  /* 0x000000060a0a7c11 */ /* 0x000fe2000f8e10ff */
[----:B------:R-:W-:Y:S04]  /*33fc0*/  STL [R1+0x2b4c], R3 ;  /* 0x002b4c0301007387 */ /* 0x000fe80000100800 */
[----:B--2---:R-:W-:Y:S04]  /*33fd0*/  @!P0 STS [R3+0x180], R7 ;  /* 0x0001800703008388 */ /* 0x004fe80000000800 */
[----:B---3--:R0:W-:Y:S01]  /*33fe0*/  @!P0 STS [R3+0x100], R23 ;  /* 0x0001001703008388 */ /* 0x0081e20000000800 */
[----:B------:R-:W-:Y:S06]  /*33ff0*/  BAR.SYNC.DEFER_BLOCKING 0x0 ;  /* 0x0000000000007b1d */ /* 0x000fec0000010000 */
[----:B0-----:R-:W0:Y:S01]  /*34000*/  S2R R23, SR_TID.X ;  /* 0x0000000000177919 */ /* 0x001e220000002100 */
[----:B------:R-:W1:Y:S01]  /*34010*/  LDS R7, [R10] ;  /* 0x000000000a077984 */ /* 0x000e620000000800 */
[----:B0-----:R-:W-:-:S03]  /*34020*/  LOP3.LUT R3, R23, 0x1c, RZ, 0xc0, !PT ;  /* 0x0000001c17037812 */ /* 0x001fc600078ec0ff */
[----:B-1----:R-:W0:Y:S02]  /*34030*/  SHFL.BFLY PT, R23, R7, 0x2, 0x1f ;  /* 0x0c401f0007177f89 */ /* 0x002e2400000e0000 */
[----:B0-----:R-:W-:-:S05]  /*34040*/  FMNMX R23, R7, R23, !PT ;  /* 0x0000001707177209 */ /* 0x001fca0007800000 */
[----:B------:R-:W0:Y:S02]  /*34050*/  SHFL.BFLY PT, R7, R23, 0x1, 0x1f ;  /* 0x0c201f0017077f89 */ /* 0x000e2400000e0000 */
[----:B0-----:R-:W-:Y:S02]  /*34060*/  FMNMX R23, R23, R7, !PT ;  /* 0x0000000717177209 */ /* 0x001fe40007800000 */
[----:B------:R-:W-:Y:S01]  /*34070*/  LEA R3, R3, UR6, 0x2 ;  /* 0x0000000603037c11 */ /* 0x000fe2000f8e10ff */
[----:B------:R-:W2:Y:S04]  /*34080*/  LDL.LU R7, [R1+0x2b7c] ;  /* 0x002b7c0001077983 */ /* 0x000ea80000300800 */
[----:B------:R0:W-:Y:S01]  /*34090*/  @!P0 STS [R10], R23 ;  /* 0x000000170a008388 */ /* 0x0001e20000000800 */
[----:B------:R-:W-:Y:S06]  /*340a0*/  BAR.SYNC.DEFER_BLOCKING 0x0 ;  /* 0x0000000000007b1d */ /* 0x000fec0000010000 */
[----:B0-----:R-:W3:Y:S04]  /*340b0*/  LDL.LU R10, [R1+0x2b78] ;  /* 0x002b7800010a7983 */ /* 0x001ee80000300800 */
[----:B------:R-:W0:Y:S02]  /*340c0*/  LDS R23, [R3] ;  /* 0x0000000003177984 */ /* 0x000e240000000800 */
[----:B0-----:R-:W-:-:S02]  /*340d0*/  FMNMX R29, R23, R29, !PT ;  /* 0x0000001d171d7209 */ /* 0x001fc40007800000 */
[----:B------:R-:W0:Y:S03]  /*340e0*/  LDS R23, [R3+0x80] ;  /* 0x0000800003177984 */ /* 0x000e260000000800 */
[--C-:B------:R-:W-:Y:S01]  /*340f0*/  FFMA R11, R11, UR9, -R29.reuse ;  /* 0x000000090b0b7c23 */ /* 0x100fe2000800081d */
[--C-:B------:R-:W-:Y:S01]  /*34100*/  FFMA R22, R22, UR9, -R29.reuse ;  /* 0x0000000916167c23 */ /* 0x100fe2000800081d */
[--C-:B------:R-:W-:Y:S01]  /*34110*/  FFMA R28, R28, UR9, -R29.reuse ;  /* 0x000000091c1c7c23 */ /* 0x100fe2000800081d */
[----:B------:R-:W-:Y:S01]  /*34120*/  FFMA R2, R2, UR9, -R29 ;  /* 0x0000000902027c23 */ /* 0x000fe2000800081d */
[----:B------:R-:W-:Y:S01]  /*34130*/  FMUL R11, R11, 1.4426950216293334961 ;  /* 0x3fb8aa3b0b0b7820 */ /* 0x000fe20000400000 */
[----:B------:R-:W-:Y:S01]  /*34140*/  FMUL R22, R22, 1.4426950216293334961 ;  /* 0x3fb8aa3b16167820 */ /* 0x000fe20000400000 */
[----:B------:R-:W-:Y:S01]  /*34150*/  FMUL R28, R28, 1.4426950216293334961 ;  /* 0x3fb8aa3b1c1c7820 */ /* 0x000fe20000400000 */
[----:B------:R-:W-:-:S03]  /*34160*/  FMUL R2, R2, 1.4426950216293334961 ;  /* 0x3fb8aa3b02027820 */ /* 0x000fc60000400000 */
[----:B------:R-:W1:Y:S08]  /*34170*/  MUFU.EX2 R11, R11 ;  /* 0x0000000b000b7308 */ /* 0x000e700000000800 */
[----:B------:R-:W0:Y:S08]  /*34180*/  MUFU.EX2 R22, R22 ;  /* 0x0000001600167308 */ /* 0x000e300000000800 */
[----:B------:R-:W0:Y:S08]  /*34190*/  MUFU.EX2 R28, R28 ;  /* 0x0000001c001c7308 */ /* 0x000e300000000800 */
[----:B------:R-:W0:Y:S01]  /*341a0*/  MUFU.EX2 R2, R2 ;  /* 0x0000000200027308 */ /* 0x000e220000000800 */
[--C-:B------:R-:W-:Y:S01]  /*341b0*/  FFMA R24, R24, UR9, -R29.reuse ;  /* 0x0000000918187c23 */ /* 0x100fe2000800081d */
[----:B------:R-:W-:Y:S03]  /*341c0*/  STL [R1+0x460], R29 ;  /* 0x0004601d01007387 */ /* 0x000fe60000100800 */
[----:B------:R-:W-:Y:S01]  /*341d0*/  FMUL R24, R24, 1.4426950216293334961 ;  /* 0x3fb8aa3b18187820 */ /* 0x000fe20000400000 */
[----:B-1----:R1:W-:Y:S04]  /*341e0*/  STL [R1+0xa64], R11 ;  /* 0x000a640b01007387 */ /* 0x0023e80000100800 */
[----:B-1----:R-:W2:Y:S04]  /*341f0*/  LDL.LU R11, [R1+0x2b74] ;  /* 0x002b7400010b7983 */ /* 0x002ea80000300800 */
[----:B0-----:R0:W-:Y:S04]  /*34200*/  STL [R1+0xa60], R22 ;  /* 0x000a601601007387 */ /* 0x0011e80000100800 */
[----:B0-----:R-:W2:Y:S04]  /*34210*/  LDL.LU R22, [R1+0x2b70] ;  /* 0x002b700001167983 */ /* 0x001ea80000300800 */
[----:B------:R-:W-:Y:S04]  /*34220*/  STL [R1+0xa5c], R28 ;  /* 0x000a5c1c01007387 */ /* 0x000fe80000100800 */
[----:B------:R0:W-:Y:S02]  /*34230*/  STL [R1+0xa58], R2 ;  /* 0x000a580201007387 */ /* 0x0001e40000100800 */
[----:B0-----:R0:W1:Y:S02]  /*34240*/  MUFU.EX2 R2, R24 ;  /* 0x0000001800027308 */ /* 0x0010640000000800 */
[----:B0-----:R-:W2:Y:S01]  /*34250*/  LDL R24, [R1+0xa6c] ;  /* 0x000a6c0001187983 */ /* 0x001ea20000100800 */
[----:B------:R-:W-:-:S04]  /*34260*/  FFMA R25, R25, UR9, -R29 ;  /* 0x0000000919197c23 */ /* 0x000fc8000800081d */
[----:B------:R-:W-:-:S04]  /*34270*/  FMUL R25, R25, 1.4426950216293334961 ;  /* 0x3fb8aa3b19197820 */ /* 0x000fc80000400000 */
[----:B------:R0:W2:Y:S02]  /*34280*/  MUFU.EX2 R28, R25 ;  /* 0x00000019001c7308 */ /* 0x0000a40000000800 */
[----:B0-----:R-:W3:Y:S04]  /*34290*/  LDL.LU R25, [R1+0x18] ;  /* 0x0000180001197983 */ /* 0x001ee80000300800 */
[----:B-1----:R-:W-:Y:S04]  /*342a0*/  STL [R1+0xa54], R2 ;  /* 0x000a540201007387 */ /* 0x002fe80000100800 */
[----:B------:R2:W-:Y:S01]  /*342b0*/  STL [R1+0x2b5c], R2 ;  /* 0x002b5c0201007387 */ /* 0x0005e20000100800 */
[--C-:B------:R-:W-:Y:S01]  /*342c0*/  FFMA R16, R16, UR9, -R29.reuse ;  /* 0x0000000910107c23 */ /* 0x100fe2000800081d */
[----:B------:R-:W-:-:S03]  /*342d0*/  FFMA R17, R17, UR9, -R29 ;  /* 0x0000000911117c23 */ /* 0x000fc6000800081d */
[----:B------:R-:W-:Y:S01]  /*342e0*/  FMUL R16, R16, 1.4426950216293334961 ;  /* 0x3fb8aa3b10107820 */ /* 0x000fe20000400000 */
[----:B------:R-:W-:-:S03]  /*342f0*/  FMUL R17, R17, 1.4426950216293334961 ;  /* 0x3fb8aa3b11117820 */ /* 0x000fc60000400000 */
[----:B------:R3:W0:Y:S01]  /*34300*/  MUFU.EX2 R29, R16 ;  /* 0x00000010001d7308 */ /* 0x0006220000000800 */
[----:B--2---:R-:W-:Y:S02]  /*34310*/  FMNMX R2, R23, R24, !PT ;  /* 0x0000001817027209 */ /* 0x004fe40007800000 */
[----:B------:R-:W2:Y:S04]  /*34320*/  LDL.LU R23, [R1+0x2b6c] ;  /* 0x002b6c0001177983 */ /* 0x000ea80000300800 */
[----:B------:R-:W-:Y:S04]  /*34330*/  STL [R1+0xa50], R28 ;  /* 0x000a501c01007387 */ /* 0x000fe80000100800 */
[----:B------:R1:W-:Y:S04]  /*34340*/  STL [R1+0x2b54], R28 ;  /* 0x002b541c01007387 */ /* 0x0003e80000100800 */
[----:B------:R-:W2:Y:S04]  /*34350*/  LDS R24, [R3+0x100] ;  /* 0x0001000003187984 */ /* 0x000ea80000000800 */
[----:B-1----:R-:W2:Y:S01]  /*34360*/  LDL.LU R28, [R1+0x1c] ;  /* 0x00001c00011c7983 */ /* 0x002ea20000300800 */
[----:B---3--:R-:W-:-:S02]  /*34370*/  FFMA R16, R25, UR9, -R2 ;  /* 0x0000000919107c23 */ /* 0x008fc40008000802 */
[----:B------:R1:W3:Y:S02]  /*34380*/  MUFU.EX2 R25, R17 ;  /* 0x0000001100197308 */ /* 0x0002e40000000800 */
[----:B-1----:R-:W-:-:S06]  /*34390*/  FMUL R17, R16, 1.4426950216293334961 ;  /* 0x3fb8aa3b10117820 */ /* 0x002fcc0000400000 */
[----:B------:R-:W1:Y:S01]  /*343a0*/  MUFU.EX2 R17, R17 ;  /* 0x0000001100117308 */ /* 0x000e620000000800 */
[----:B------:R-:W-:Y:S04]  /*343b0*/  STL [R1+0x43c], R2 ;  /* 0x00043c0201007387 */ /* 0x000fe80000100800 */
[----:B0-----:R-:W-:Y:S04]  /*343c0*/  STL [R1+0xa4c], R29 ;  /* 0x000a4c1d01007387 */ /* 0x001fe80000100800 */
[----:B------:R-:W-:Y:S04]  /*343d0*/  STL [R1+0x2b50], R29 ;  /* 0x002b501d01007387 */ /* 0x000fe80000100800 */
[----:B---3--:R-:W-:Y:S04]  /*343e0*/  STL [R1+0xa48], R25 ;  /* 0x000a481901007387 */ /* 0x008fe80000100800 */
[----:B------:R-:W-:Y:S04]  /*343f0*/  STL [R1+0x2b58], R25 ;  /* 0x002b581901007387 */ /* 0x000fe80000100800 */
[----:B-1----:R0:W-:Y:S02]  /*34400*/  STL [R1+0xa44], R17 ;  /* 0x000a441101007387 */ /* 0x0021e40000100800 */
[----:B0-----:R-:W-:-:S02]  /*34410*/  FFMA R17, R0, UR9, -R2 ;  /* 0x0000000900117c23 */ /* 0x001fc40008000802 */
[----:B------:R-:W3:Y:S02]  /*34420*/  LDL R0, [R1+0xa70] ;  /* 0x000a700001007983 */ /* 0x000ee40000100800 */
[----:B------:R-:W-:-:S04]  /*34430*/  FMUL R17, R17, 1.4426950216293334961 ;  /* 0x3fb8aa3b11117820 */ /* 0x000fc80000400000 */
[----:B------:R0:W-:Y:S02]  /*34440*/  MUFU.EX2 R25, R17 ;  /* 0x0000001100197308 */ /* 0x0001e40000000800 */
[----:B0-----:R-:W-:-:S04]  /*34450*/  FFMA R17, R26, UR9, -R2 ;  /* 0x000000091a117c23 */ /* 0x001fc80008000802 */
[----:B------:R-:W-:Y:S01]  /*34460*/  FMUL R17, R17, 1.4426950216293334961 ;  /* 0x3fb8aa3b11117820 */ /* 0x000fe20000400000 */
[--C-:B------:R-:W-:Y:S01]  /*34470*/  FFMA R18, R18, UR9, -R2.reuse ;  /* 0x0000000912127c23 */ /* 0x100fe20008000802 */
[--C-:B------:R-:W-:Y:S01]  /*34480*/  FFMA R19, R19, UR9, -R2.reuse ;  /* 0x0000000913137c23 */ /* 0x100fe20008000802 */
[----:B--2---:R-:W-:-:S04]  /*34490*/  FFMA R16, R28, UR9, -R2 ;  /* 0x000000091c107c23 */ /* 0x004fc80008000802 */
[----:B------:R-:W-:-:S06]  /*344a0*/  FMUL R16, R16, 1.4426950216293334961 ;  /* 0x3fb8aa3b10107820 */ /* 0x000fcc0000400000 */
[----:B------:R-:W0:Y:S02]  /*344b0*/  MUFU.EX2 R16, R16 ;  /* 0x0000001000107308 */ /* 0x000e240000000800 */
[----:B0-----:R0:W-:Y:S02]  /*344c0*/  STL [R1+0xa40], R16 ;  /* 0x000a401001007387 */ /* 0x0011e40000100800 */
[----:B0-----:R-:W-:Y:S02]  /*344d0*/  FFMA R16, R12, UR9, -R2 ;  /* 0x000000090c107c23 */ /* 0x001fe40008000802 */
[----:B------:R-:W2:Y:S02]  /*344e0*/  LDL.LU R12, [R1+0x2b68] ;  /* 0x002b6800010c7983 */ /* 0x000ea40000300800 */
[----:B------:R-:W-:-:S04]  /*344f0*/  FMUL R16, R16, 1.4426950216293334961 ;  /* 0x3fb8aa3b10107820 */ /* 0x000fc80000400000 */
[----:B------:R0:W1:Y:S02]  /*34500*/  MUFU.EX2 R29, R16 ;  /* 0x00000010001d7308 */ /* 0x0000640000000800 */
[----:B0-----:R-:W-:-:S06]  /*34510*/  FFMA R16, R27, UR9, -R2 ;  /* 0x000000091b107c23 */ /* 0x001fcc0008000802 */
[----:B------:R-:W0:Y:S01]  /*34520*/  MUFU.EX2 R27, R17 ;  /* 0x00000011001b7308 */ /* 0x000e220000000800 */
[----:B------:R-:W-:-:S07]  /*34530*/  FMUL R16, R16, 1.4426950216293334961 ;  /* 0x3fb8aa3b10107820 */ /* 0x000fce0000400000 */
[----:B------:R0:W4:Y:S01]  /*34540*/  MUFU.EX2 R26, R16 ;  /* 0x00000010001a7308 */ /* 0x0001220000000800 */
[----:B------:R-:W-:Y:S04]  /*34550*/  STL [R1+0xa3c], R25 ;  /* 0x000a3c1901007387 */ /* 0x000fe80000100800 */
[----:B-1----:R-:W-:Y:S01]  /*34560*/  STL [R1+0xa38], R29 ;  /* 0x000a381d01007387 */ /* 0x002fe20000100800 */
[----:B---3--:R-:W-:-:S03]  /*34570*/  FMNMX R2, R24, R0, !PT ;  /* 0x0000000018027209 */ /* 0x008fc60007800000 */
[----:B------:R-:W-:Y:S04]  /*34580*/  STL [R1+0x2b60], R29 ;  /* 0x002b601d01007387 */ /* 0x000fe80000100800 */
[----:B0-----:R0:W1:Y:S01]  /*34590*/  LDS R16, [R3+0x180] ;  /* 0x0001800003107984 */ /* 0x0010620000000800 */
[----:B------:R-:W-:Y:S01]  /*345a0*/  FMUL R18, R18, 1.4426950216293334961 ;  /* 0x3fb8aa3b12127820 */ /* 0x000fe20000400000 */
[----:B------:R-:W-:Y:S01]  /*345b0*/  FMUL R19, R19, 1.4426950216293334961 ;  /* 0x3fb8aa3b13137820 */ /* 0x000fe20000400000 */
[--C-:B------:R-:W-:Y:S01]  /*345c0*/  FFMA R4, R4, UR9, -R2.reuse ;  /* 0x0000000904047c23 */ /* 0x100fe20008000802 */
[----:B------:R-:W-:Y:S04]  /*345d0*/  STL [R1+0xa34], R27 ;  /* 0x000a341b01007387 */ /* 0x000fe80000100800 */
[----:B------:R-:W-:Y:S04]  /*345e0*/  STL [R1+0x2b64], R27 ;  /* 0x002b641b01007387 */ /* 0x000fe80000100800 */
[----:B----4-:R-:W-:Y:S04]  /*345f0*/  STL [R1+0xa30], R26 ;  /* 0x000a301a01007387 */ /* 0x010fe80000100800 */
[----:B------:R-:W-:Y:S04]  /*34600*/  STL [R1+0x438], R2 ;  /* 0x0004380201007387 */ /* 0x000fe80000100800 */
[----:B------:R-:W1:Y:S01]  /*34610*/  LDL R0, [R1+0xa74] ;  /* 0x000a740001007983 */ /* 0x000e620000100800 */
[----:B------:R-:W3:Y:S08]  /*34620*/  MUFU.EX2 R17, R18 ;  /* 0x0000001200117308 */ /* 0x000ef00000000800 */
[----:B0-----:R-:W0:Y:S01]  /*34630*/  MUFU.EX2 R3, R19 ;  /* 0x0000001300037308 */ /* 0x001e220000000800 */
[----:B------:R-:W-:Y:S01]  /*34640*/  FFMA R5, R5, UR9, -R2 ;  /* 0x0000000905057c23 */ /* 0x000fe20008000802 */
[----:B------:R-:W-:-:S06]  /*34650*/  FMUL R4, R4, 1.4426950216293334961 ;  /* 0x3fb8aa3b04047820 */ /* 0x000fcc0000400000 */
[----:B------:R4:W-:Y:S01]  /*34660*/  MUFU.EX2 R28, R4 ;  /* 0x00000004001c7308 */ /* 0x0009e20000000800 */
[----:B------:R-:W-:Y:S01]  /*34670*/  FMUL R5, R5, 1.4426950216293334961 ;  /* 0x3fb8aa3b05057820 */ /* 0x000fe20000400000 */
[--C-:B----4-:R-:W-:Y:S01]  /*34680*/  FFMA R4, R8, UR9, -R2.reuse ;  /* 0x0000000908047c23 */ /* 0x110fe20008000802 */
[----:B---3--:R-:W-:Y:S04]  /*34690*/  STL [R1+0xa2c], R17 ;  /* 0x000a2c1101007387 */ /* 0x008fe80000100800 */
[----:B0-----:R0:W-:Y:S01]  /*346a0*/  STL [R1+0xa28], R3 ;  /* 0x000a280301007387 */ /* 0x0011e20000100800 */
[----:B------:R-:W-:Y:S01]  /*346b0*/  FMUL R4, R4, 1.4426950216293334961 ;  /* 0x3fb8aa3b04047820 */ /* 0x000fe20000400000 */
[--C-:B------:R-:W-:Y:S01]  /*346c0*/  FFMA R13, R13, UR9, -R2.reuse ;  /* 0x000000090d0d7c23 */ /* 0x100fe20008000802 */
[----:B0-----:R0:W-:Y:S08]  /*346d0*/  MUFU.EX2 R3, R5 ;  /* 0x0000000500037308 */ /* 0x0011f00000000800 */
[----:B------:R3:W-:Y:S01]  /*346e0*/  MUFU.EX2 R24, R4 ;  /* 0x0000000400187308 */ /* 0x0007e20000000800 */
[--C-:B0-----:R-:W-:Y:S01]  /*346f0*/  FFMA R5, R9, UR9, -R2.reuse ;  /* 0x0000000909057c23 */ /* 0x101fe20008000802 */
[----:B---3--:R-:W-:-:S03]  /*34700*/  FFMA R4, R20, UR9, -R2 ;  /* 0x0000000914047c23 */ /* 0x008fc60008000802 */
[----:B------:R-:W-:Y:S01]  /*34710*/  FMUL R5, R5, 1.4426950216293334961 ;  /* 0x3fb8aa3b05057820 */ /* 0x000fe20000400000 */
[----:B------:R-:W-:-:S03]  /*34720*/  FMUL R13, R13, 1.4426950216293334961 ;  /* 0x3fb8aa3b0d0d7820 */ /* 0x000fc60000400000 */
[----:B------:R0:W-:Y:S01]  /*34730*/  MUFU.EX2 R18, R5 ;  /* 0x0000000500127308 */ /* 0x0001e20000000800 */
[----:B------:R-:W-:-:S07]  /*34740*/  FMUL R4, R4, 1.4426950216293334961 ;  /* 0x3fb8aa3b04047820 */ /* 0x000fce0000400000 */
[----:B------:R-:W-:Y:S08]  /*34750*/  MUFU.EX2 R27, R13 ;  /* 0x0000000d001b7308 */ /* 0x000ff00000000800 */
[----:B------:R3:W-:Y:S01]  /*34760*/  MUFU.EX2 R8, R4 ;  /* 0x0000000400087308 */ /* 0x0007e20000000800 */
[----:B0-----:R-:W-:-:S04]  /*34770*/  FFMA R5, R21, UR9, -R2 ;  /* 0x0000000915057c23 */ /* 0x001fc80008000802 */
[----:B------:R-:W-:Y:S01]  /*34780*/  FMUL R5, R5, 1.4426950216293334961 ;  /* 0x3fb8aa3b05057820 */ /* 0x000fe20000400000 */
[----:B------:R-:W-:Y:S01]  /*34790*/  BAR.SYNC.DEFER_BLOCKING 0x0 ;  /* 0x0000000000007b1d */ /* 0x000fe20000010000 */
[----:B--2---:R-:W-:-:S04]  /*347a0*/  FFMA R12, R12, UR9, -R2 ;  /* 0x000000090c0c7c23 */ /* 0x004fc80008000802 */
[----:B------:R-:W-:-:S04]  /*347b0*/  FMUL R12, R12, 1.4426950216293334961 ;  /* 0x3fb8aa3b0c0c7820 */ /* 0x000fc80000400000 */
[----:B------:R-:W0:Y:S08]  /*347c0*/  MUFU.EX2 R29, R12 ;  /* 0x0000000c001d7308 */ /* 0x000e300000000800 */
[----:B------:R2:W4:Y:S01]  /*347d0*/  MUFU.EX2 R12, R5 ;  /* 0x00000005000c7308 */ /* 0x0005220000000800 */
[----:B-1----:R-:W-:-:S05]  /*347e0*/  FMNMX R0, R16, R0, !PT ;  /* 0x0000000010007209 */ /* 0x002fca0007800000 */
[--C-:B---3--:R-:W-:Y:S01]  /*347f0*/  FFMA R4, R14, UR9, -R0.reuse ;  /* 0x000000090e047c23 */ /* 0x108fe20008000800 */
[----:B--2---:R-:W-:-:S03]  /*34800*/  FFMA R5, R15, UR9, -R0 ;  /* 0x000000090f057c23 */ /* 0x004fc60008000800 */
[----:B------:R-:W-:Y:S01]  /*34810*/  FMUL R4, R4, 1.4426950216293334961 ;  /* 0x3fb8aa3b04047820 */ /* 0x000fe20000400000 */
[----:B------:R-:W-:-:S03]  /*34820*/  FMUL R5, R5, 1.4426950216293334961 ;  /* 0x3fb8aa3b05057820 */ /* 0x000fc60000400000 */
[----:B------:R-:W1:Y:S08]  /*34830*/  MUFU.EX2 R15, R4 ;  /* 0x00000004000f7308 */ /* 0x000e700000000800 */
[----:B------:R-:W2:Y:S01]  /*34840*/  MUFU.EX2 R2, R5 ;  /* 0x0000000500027308 */ /* 0x000ea20000000800 */
[----:B0-----:R-:W-:Y:S04]  /*34850*/  STL [R1+0xa24], R29 ;  /* 0x000a241d01007387 */ /* 0x001fe80000100800 */
[----:B------:R0:W-:Y:S04]  /*34860*/  STL [R1+0xa20], R27 ;  /* 0x000a201b01007387 */ /* 0x0001e80000100800 */
[----:B------:R-:W-:Y:S01]  /*34870*/  STL [R1+0xa1c], R28 ;  /* 0x000a1c1c01007387 */ /* 0x000fe20000100800 */
[----:B------:R-:W-:-:S03]  /*34880*/  FFMA R6, R6, UR9, -R0 ;  /* 0x0000000906067c23 */ /* 0x000fc60008000800 */
[----:B------:R-:W-:Y:S04]  /*34890*/  STL [R1+0xa18], R3 ;  /* 0x000a180301007387 */ /* 0x000fe80000100800 */
[----:B------:R-:W-:Y:S04]  /*348a0*/  STL [R1+0xa14], R24 ;  /* 0x000a141801007387 */ /* 0x000fe80000100800 */
[----:B------:R-:W3:Y:S04]  /*348b0*/  LDL R20, [R1+0xa58] ;  /* 0x000a580001147983 */ /* 0x000ee80000100800 */
[----:B------:R0:W-:Y:S01]  /*348c0*/  STL [R1+0x434], R0 ;  /* 0x0004340001007387 */ /* 0x0001e20000100800 */
[----:B------:R-:W-:-:S03]  /*348d0*/  FMUL R6, R6, 1.4426950216293334961 ;  /* 0x3fb8aa3b06067820 */ /* 0x000fc60000400000 */
[----:B------:R-:W-:Y:S04]  /*348e0*/  STL [R1+0xa10], R18 ;  /* 0x000a101201007387 */ /* 0x000fe80000100800 */
[----:B------:R-:W3:Y:S04]  /*348f0*/  LDL R14, [R1+0xa5c] ;  /* 0x000a5c00010e7983 */ /* 0x000ee80000100800 */
[----:B------:R-:W-:Y:S04]  /*34900*/  STL [R1+0xa0c], R8 ;  /* 0x000a0c0801007387 */ /* 0x000fe80000100800 */
[----:B----4-:R-:W-:Y:S01]  /*34910*/  STL [R1+0xa08], R12 ;  /* 0x000a080c01007387 */ /* 0x010fe20000100800 */
[----:B------:R4:W0:Y:S03]  /*34920*/  MUFU.EX2 R21, R6 ;  /* 0x0000000600157308 */ /* 0x0008260000000800 */
[----:B-1----:R-:W-:Y:S01]  /*34930*/  STL [R1+0xa04], R15 ;  /* 0x000a040f01007387 */ /* 0x002fe20000100800 */
[----:B------:R-:W-:-:S03]  /*34940*/  FFMA R4, R10, UR9, -R0 ;  /* 0x000000090a047c23 */ /* 0x000fc60008000800 */
[----:B----4-:R-:W4:Y:S04]  /*34950*/  LDL R6, [R1+0xa44] ;  /* 0x000a440001067983 */ /* 0x010f280000100800 */
[----:B--2---:R1:W-:Y:S04]  /*34960*/  STL [R1+0xa00], R2 ;  /* 0x000a000201007387 */ /* 0x0043e80000100800 */
[----:B------:R-:W4:Y:S01]  /*34970*/  LDL R10, [R1+0xa40] ;  /* 0x000a4000010a7983 */ /* 0x000f220000100800 */
[--C-:B------:R-:W-:Y:S01]  /*34980*/  FFMA R7, R7, UR9, -R0.reuse ;  /* 0x0000000907077c23 */ /* 0x100fe20008000800 */
[----:B------:R-:W-:Y:S01]  /*34990*/  FFMA R5, R11, UR9, -R0 ;  /* 0x000000090b057c23 */ /* 0x000fe20008000800 */
[----:B------:R-:W-:-:S02]  /*349a0*/  FMUL R4, R4, 1.4426950216293334961 ;  /* 0x3fb8aa3b04047820 */ /* 0x000fc40000400000 */
[----:B------:R-:W-:Y:S01]  /*349b0*/  FMUL R7, R7, 1.4426950216293334961 ;  /* 0x3fb8aa3b07077820 */ /* 0x000fe20000400000 */
[----:B------:R-:W-:Y:S01]  /*349c0*/  FMUL R5, R5, 1.4426950216293334961 ;  /* 0x3fb8aa3b05057820 */ /* 0x000fe20000400000 */
[----:B------:R-:W-:Y:S08]  /*349d0*/  MUFU.EX2 R16, R4 ;  /* 0x0000000400107308 */ /* 0x000ff00000000800 */
[----:B------:R2:W0:Y:S08]  /*349e0*/  MUFU.EX2 R19, R7 ;  /* 0x0000000700137308 */ /* 0x0004300000000800 */
[----:B------:R0:W1:Y:S01]  /*349f0*/  MUFU.EX2 R13, R5 ;  /* 0x00000005000d7308 */ /* 0x0000620000000800 */
[----:B--2---:R-:W2:Y:S01]  /*34a00*/  LDL R7, [R1+0xa64] ;  /* 0x000a640001077983 */ /* 0x004ea20000100800 */
[----:B0-----:R-:W-:-:S03]  /*34a10*/  FFMA R5, R23, UR9, -R0 ;  /* 0x0000000917057c23 */ /* 0x001fc60008000800 */
[----:B------:R-:W-:Y:S04]  /*34a20*/  STL [R1+0x9fc], R21 ;  /* 0x0009fc1501007387 */ /* 0x000fe80000100800 */
[----:B------:R-:W2:Y:S01]  /*34a30*/  LDL R11, [R1+0xa60] ;  /* 0x000a6000010b7983 */ /* 0x000ea20000100800 */
[----:B------:R-:W-:-:S03]  /*34a40*/  FMUL R5, R5, 1.4426950216293334961 ;  /* 0x3fb8aa3b05057820 */ /* 0x000fc60000400000 */
[----:B------:R-:W-:Y:S01]  /*34a50*/  STL [R1+0x9f8], R19 ;  /* 0x0009f81301007387 */ /* 0x000fe20000100800 */
[----:B------:R4:W0:Y:S03]  /*34a60*/  MUFU.EX2 R9, R5 ;  /* 0x0000000500097308 */ /* 0x0008260000000800 */
[----:B------:R-:W-:Y:S04]  /*34a70*/  STL [R1+0x9f4], R16 ;  /* 0x0009f41001007387 */ /* 0x000fe80000100800 */
[----:B-1----:R-:W-:Y:S01]  /*34a80*/  STL [R1+0x9f0], R13 ;  /* 0x0009f00d01007387 */ /* 0x002fe20000100800 */
[----:B----4-:R-:W-:Y:S01]  /*34a90*/  FADD R5, R6, R10 ;  /* 0x0000000a06057221 */ /* 0x010fe20000000000 */
[----:B------:R-:W-:-:S02]  /*34aa0*/  FADD R6, R29, R27 ;  /* 0x0000001b1d067221 */ /* 0x000fc40000000000 */
[----:B------:R-:W4:Y:S04]  /*34ab0*/  LDL.LU R27, [R1+0x2b64] ;  /* 0x002b6400011b7983 */ /* 0x000f280000300800 */
[----:B------:R-:W2:Y:S01]  /*34ac0*/  LDL.LU R29, [R1+0x2b60] ;  /* 0x002b6000011d7983 */ /* 0x000ea20000300800 */
[----:B------:R-:W-:-:S04]  /*34ad0*/  FFMA R4, R22, UR9, -R0 ;  /* 0x0000000916047c23 */ /* 0x000fc80008000800 */
[----:B------:R-:W-:Y:S01]  /*34ae0*/  FMUL R4, R4, 1.4426950216293334961 ;  /* 0x3fb8aa3b04047820 */ /* 0x000fe20000400000 */
[----:B0-----:R-:W-:Y:S03]  /*34af0*/  STL [R1+0x9e8], R9 ;  /* 0x0009e80901007387 */ /* 0x001fe60000100800 */
[----:B------:R0:W1:Y:S01]  /*34b00*/  MUFU.EX2 R0, R4 ;  /* 0x0000000400007308 */ /* 0x0000620000000800 */
[----:B------:R-:W-:Y:S01]  /*34b10*/  FADD R5, R25, R5 ;  /* 0x0000000519057221 */ /* 0x000fe20000000000 */
[----:B------:R-:W-:Y:S01]  /*34b20*/  FADD R6, R28, R6 ;  /* 0x000000061c067221 */ /* 0x000fe20000000000 */
[----:B0-----:R-:W-:Y:S02]  /*34b30*/  FADD R4, R15, R2 ;  /* 0x000000020f047221 */ /* 0x001fe40000000000 */
[----:B------:R-:W4:Y:S04]  /*34b40*/  LDL.LU R2, [R1+0x2b5c] ;  /* 0x002b5c0001027983 */ /* 0x000f280000300800 */
[----:B------:R-:W4:Y:S04]  /*34b50*/  LDL.LU R25, [R1+0x2b58] ;  /* 0x002b580001197983 */ /* 0x000f280000300800 */
[----:B------:R-:W4:Y:S01]  /*34b60*/  LDL.LU R28, [R1+0x2b54] ;  /* 0x002b5400011c7983 */ /* 0x000f220000300800 */
[----:B--2---:R-:W-:-:S03]  /*34b70*/  FADD R5, R29, R5 ;  /* 0x000000051d057221 */ /* 0x004fc60000000000 */
[----:B------:R-:W2:Y:S01]  /*34b80*/  LDL.LU R29, [R1+0x2b50] ;  /* 0x002b5000011d7983 */ /* 0x000ea20000300800 */
[----:B------:R-:W-:Y:S01]  /*34b90*/  FADD R7, R7, R11 ;  /* 0x0000000b07077221 */ /* 0x000fe20000000000 */
[----:B------:R-:W-:-:S03]  /*34ba0*/  FADD R4, R21, R4 ;  /* 0x0000000415047221 */ /* 0x000fc60000000000 */
[----:B---3--:R-:W-:Y:S01]  /*34bb0*/  FADD R7, R14, R7 ;  /* 0x000000070e077221 */ /* 0x008fe20000000000 */
[----:B------:R-:W-:-:S03]  /*34bc0*/  FADD R4, R19, R4 ;  /* 0x0000000413047221 */ /* 0x000fc60000000000 */
[----:B------:R-:W-:Y:S01]  /*34bd0*/  FADD R7, R20, R7 ;  /* 0x0000000714077221 */ /* 0x000fe20000000000 */
[----:B------:R-:W-:Y:S01]  /*34be0*/  FADD R4, R16, R4 ;  /* 0x0000000410047221 */ /* 0x000fe20000000000 */
[----:B------:R-:W-:Y:S02]  /*34bf0*/  FADD R6, R3, R6 ;  /* 0x0000000603067221 */ /* 0x000fe40000000000 */
[----:B------:R-:W3:Y:S01]  /*34c00*/  LDL.LU R3, [R1+0x2b4c] ;  /* 0x002b4c0001037983 */ /* 0x000ee20000300800 */
[----:B----4-:R-:W-:Y:S01]  /*34c10*/  FADD R7, R2, R7 ;  /* 0x0000000702077221 */ /* 0x010fe20000000000 */
[----:B------:R-:W-:Y:S02]  /*34c20*/  FADD R4, R13, R4 ;  /* 0x000000040d047221 */ /* 0x000fe40000000000 */
[----:B------:R-:W4:Y:S01]  /*34c30*/  LDL.LU R2, [R1+0x2b48] ;  /* 0x002b480001027983 */ /* 0x000f220000300800 */
[----:B------:R-:W-:-:S03]  /*34c40*/  FADD R7, R28, R7 ;  /* 0x000000071c077221 */ /* 0x000fc60000000000 */
[----:B------:R-:W4:Y:S01]  /*34c50*/  LDL.LU R28, [R1+0x2b44] ;  /* 0x002b4400011c7983 */ /* 0x000f220000300800 */
[----:B-1----:R-:W-:Y:S01]  /*34c60*/  FADD R4, R0, R4 ;  /* 0x0000000400047221 */ /* 0x002fe20000000000 */
[----:B--2---:R-:W-:Y:S02]  /*34c70*/  FADD R7, R29, R7 ;  /* 0x000000071d077221 */ /* 0x004fe40000000000 */
[----:B------:R-:W4:Y:S04]  /*34c80*/  LDL.LU R29, [R1+0x2b40] ;  /* 0x002b4000011d7983 */ /* 0x000f280000300800 */
[----:B------:R0:W-:Y:S04]  /*34c90*/  STL [R1+0x2a4c], R0 ;  /* 0x002a4c0001007387 */ /* 0x0001e80000100800 */
[----:B0-----:R-:W2:Y:S01]  /*34ca0*/  LDL.LU R0, [R1+0xa28] ;  /* 0x000a280001007983 */ /* 0x001ea20000300800 */
[----:B------:R-:W-:-:S04]  /*34cb0*/  FADD R6, R24, R6 ;  /* 0x0000000618067221 */ /* 0x000fc80000000000 */
[----:B------:R-:W-:-:S04]  /*34cc0*/  FADD R6, R18, R6 ;  /* 0x0000000612067221 */ /* 0x000fc80000000000 */
[----:B------:R-:W-:-:S04]  /*34cd0*/  FADD R6, R8, R6 ;  /* 0x0000000608067221 */ /* 0x000fc80000000000 */
[----:B------:R-:W-:Y:S01]  /*34ce0*/  FADD R6, R12, R6 ;  /* 0x000000060c067221 */ /* 0x000fe20000000000 */
[----:B------:R-:W-:-:S04]  /*34cf0*/  FADD R5, R27, R5 ;  /* 0x000000051b057221 */ /* 0x000fc80000000000 */
[----:B------:R-:W-:-:S04]  /*34d00*/  FADD R5, R26, R5 ;  /* 0x000000051a057221 */ /* 0x000fc80000000000 */
[----:B------:R-:W-:Y:S01]  /*34d10*/  FADD R5, R17, R5 ;  /* 0x0000000511057221 */ /* 0x000fe20000000000 */
[----:B------:R-:W-:Y:S01]  /*34d20*/  FADD R10, R25, R7 ;  /* 0x00000007190a7221 */ /* 0x000fe20000000000 */
[----:B------:R-:W-:Y:S01]  /*34d30*/  FADD R4, R9, R4 ;  /* 0x0000000409047221 */ /* 0x000fe20000000000 */
[----:B------:R-:W0:Y:S04]  /*34d40*/  SHFL.BFLY PT, R7, R6, 0x2, 0x1f ;  /* 0x0c401f0006077f89 */ /* 0x000e2800000e0000 */
[----:B------:R-:W1:Y:S01]  /*34d50*/  SHFL.BFLY PT, R11, R10, 0x2, 0x1f ;  /* 0x0c401f000a0b7f89 */ /* 0x000e6200000e0000 */
[----:B------:R-:W3:Y:S01]  /*34d60*/  S2R R25, SR_TID.X ;  /* 0x0000000000197919 */ /* 0x000ee20000002100 */
[----:B0-----:R-:W-:Y:S01]  /*34d70*/  FADD R7, R6, R7 ;  /* 0x0000000706077221 */ /* 0x001fe20000000000 */
[----:B-1----:R-:W-:Y:S01]  /*34d80*/  FADD R11, R10, R11 ;  /* 0x0000000b0a0b7221 */ /* 0x002fe20000000000 */
[----:B---3--:R-:W-:-:S04]  /*34d90*/  LOP3.LUT R25, R25, 0x7f, RZ, 0xc0, !PT ;  /* 0x0000007f19197812 */ /* 0x008fc800078ec0ff */
[----:B------:R-:W-:Y:S01]  /*34da0*/  LEA R25, R25, UR6, 0x2 ;  /* 0x0000000619197c11 */ /* 0x000fe2000f8e10ff */
[----:B--2---:R-:W-:Y:S04]  /*34db0*/  STL [R1+0x2a50], R0 ;  /* 0x002a500001007387 */ /* 0x004fe80000100800 */
[----:B------:R-:W2:Y:S01]  /*34dc0*/  LDL.64 R12, [R1+0x1a78] ;  /* 0x001a7800010c7983 */ /* 0x000ea20000100a00 */
[----:B------:R-:W-:-:S03]  /*34dd0*/  FADD R8, R0, R5 ;  /* 0x0000000500087221 */ /* 0x000fc60000000000 */
[----:B------:R-:W3:Y:S04]  /*34de0*/  LDL.64 R18, [R1+0x1940] ;  /* 0x0019400001127983 */ /* 0x000ee80000100a00 */
[----:B------:R-:W0:Y:S04]  /*34df0*/  SHFL.BFLY PT, R5, R4, 0x2, 0x1f ;  /* 0x0c401f0004057f89 */ /* 0x000e2800000e0000 */
[----:B------:R-:W1:Y:S04]  /*34e00*/  SHFL.BFLY PT, R9, R8, 0x2, 0x1f ;  /* 0x0c401f0008097f89 */ /* 0x000e6800000e0000 */
[----:B------:R-:W3:Y:S04]  /*34e10*/  LDL.64 R14, [R1+0x1938] ;  /* 0x00193800010e7983 */ /* 0x000ee80000100a00 */
[----:B------:R-:W3:Y:S04]  /*34e20*/  LDL.64 R22, [R1+0x1930] ;  /* 0x0019300001167983 */ /* 0x000ee80000100a00 */
[----:B------:R-:W3:Y:S04]  /*34e30*/  LDL.64 R26, [R1+0x1920] ;  /* 0x00192000011a7983 */ /* 0x000ee80000100a00 */
[----:B------:R-:W3:Y:S04]  /*34e40*/  LDL.64 R16, [R1+0x1928] ;  /* 0x0019280001107983 */ /* 0x000ee80000100a00 */
[----:B------:R-:W3:Y:S01]  /*34e50*/  LDL.64 R20, [R1+0x1918] ;  /* 0x0019180001147983 */ /* 0x000ee20000100a00 */
[----:B0-----:R-:W-:Y:S01]  /*34e60*/  FADD R5, R4, R5 ;  /* 0x0000000504057221 */ /* 0x001fe20000000000 */
[----:B-1----:R-:W-:-:S02]  /*34e70*/  FADD R9, R8, R9 ;  /* 0x0000000908097221 */ /* 0x002fc40000000000 */
[----:B------:R-:W0:Y:S04]  /*34e80*/  SHFL.BFLY PT, R4, R11, 0x1, 0x1f ;  /* 0x0c201f000b047f89 */ /* 0x000e2800000e0000 */
[----:B------:R-:W1:Y:S04]  /*34e90*/  SHFL.BFLY PT, R8, R7, 0x1, 0x1f ;  /* 0x0c201f0007087f89 */ /* 0x000e6800000e0000 */
[----:B------:R-:W4:Y:S04]  /*34ea0*/  SHFL.BFLY PT, R6, R9, 0x1, 0x1f ;  /* 0x0c201f0009067f89 */ /* 0x000f2800000e0000 */
[----:B------:R-:W4:Y:S01]  /*34eb0*/  SHFL.BFLY PT, R10, R5, 0x1, 0x1f ;  /* 0x0c201f00050a7f89 */ /* 0x000f2200000e0000 */
[----:B0-----:R-:W-:Y:S01]  /*34ec0*/  FADD R4, R11, R4 ;  /* 0x000000040b047221 */ /* 0x001fe20000000000 */
[----:B-1----:R-:W-:Y:S01]  /*34ed0*/  FADD R7, R7, R8 ;  /* 0x0000000807077221 */ /* 0x002fe20000000000 */
[----:B----4-:R-:W-:Y:S01]  /*34ee0*/  FADD R6, R9, R6 ;  /* 0x0000000609067221 */ /* 0x010fe20000000000 */
[----:B------:R-:W-:-:S02]  /*34ef0*/  FADD R5, R5, R10 ;  /* 0x0000000a05057221 */ /* 0x000fc40000000000 */
[----:B------:R-:W-:Y:S04]  /*34f00*/  @!P0 STS [R3], R4 ;  /* 0x0000000403008388 */ /* 0x000fe80000000800 */
[----:B------:R-:W-:Y:S04]  /*34f10*/  @!P0 STS [R3+0x80], R6 ;  /* 0x0000800603008388 */ /* 0x000fe80000000800 */
[----:B------:R-:W-:Y:S04]  /*34f20*/  @!P0 STS [R3+0x100], R7 ;  /* 0x0001000703008388 */ /* 0x000fe80000000800 */
[----:B------:R-:W-:Y:S01]  /*34f30*/  @!P0 STS [R3+0x180], R5 ;  /* 0x0001800503008388 */ /* 0x000fe20000000800 */
[----:B------:R-:W-:Y:S06]  /*34f40*/  BAR.SYNC.DEFER_BLOCKING 0x0 ;  /* 0x0000000000007b1d */ /* 0x000fec0000010000 */
[----:B------:R-:W0:Y:S04]  /*34f50*/  LDS R3, [R25] ;  /* 0x0000000019037984 */ /* 0x000e280000000800 */
[----:B0-----:R-:W0:Y:S02]  /*34f60*/  SHFL.BFLY PT, R4, R3, 0x2, 0x1f ;  /* 0x0c401f0003047f89 */ /* 0x001e2400000e0000 */
[----:B0-----:R-:W-:-:S05]  /*34f70*/  FADD R3, R3, R4 ;  /* 0x0000000403037221 */ /* 0x001fca0000000000 */
[----:B------:R-:W0:Y:S02]  /*34f80*/  SHFL.BFLY PT, R4, R3, 0x1, 0x1f ;  /* 0x0c201f0003047f89 */ /* 0x000e2400000e0000 */
[----:B0-----:R-:W-:-:S05]  /*34f90*/  FADD R3, R3, R4 ;  /* 0x0000000403037221 */ /* 0x001fca0000000000 */
[----:B------:R0:W-:Y:S01]  /*34fa0*/  @!P0 STS [R25], R3 ;  /* 0x0000000319008388 */ /* 0x0001e20000000800 */
[----:B------:R-:W-:Y:S01]  /*34fb0*/  BAR.SYNC.DEFER_BLOCKING 0x0 ;  /* 0x0000000000007b1d */ /* 0x000fe20000010000 */
[----:B------:R-:W-:-:S05]  /*34fc0*/  IMAD.WIDE R4, R2, 0x2, R28 ;  /* 0x0000000202047825 */ /* 0x000fca00078e021c */
[----:B0-----:R-:W4:Y:S04]  /*34fd0*/  LDL.64 R24, [R1+0x1900] ;  /* 0x0019000001187983 */ /* 0x001f280000100a00 */
[----:B------:R-:W4:Y:S01]  /*34fe0*/  LDG.E.U16 R5, desc[UR10][R4.64] ;  /* 0x0000000a04057981 */ /* 0x000f22000c1e1500 */
[----:B--2---:R-:W-:-:S04]  /*34ff0*/  IMAD.WIDE R6, R2, 0x2, R12 ;  /* 0x0000000202067825 */ /* 0x004fc800078e020c */
[C---:B---3--:R-:W-:Y:S01]  /*35000*/  IMAD.WIDE R8, R2.reuse, 0x2, R18 ;  /* 0x0000000202087825 */ /* 0x048fe200078e0212 */
[----:B------:R-:W2:Y:S04]  /*35010*/  LDL.64 R12, [R1+0x1910] ;  /* 0x00191000010c7983 */ /* 0x000ea80000100a00 */
[----:B------:R-:W3:Y:S04]  /*35020*/  LDL.64 R18, [R1+0x18f8] ;  /* 0x0018f80001127983 */ /* 0x000ee80000100a00 */
[----:B------:R-:W2:Y:S04]  /*35030*/  LDG.E.U16 R7, desc[UR10][R6.64] ;  /* 0x0000000a06077981 */ /* 0x000ea8000c1e1500 */
[----:B------:R0:W3:Y:S01]  /*35040*/  LDG.E.U16 R0, desc[UR10][R8.64] ;  /* 0x0000000a08007981 */ /* 0x0000e2000c1e1500 */
[----:B------:R-:W-:-:S03]  /*35050*/  IMAD.WIDE R10, R2, 0x2, R14 ;  /* 0x00000002020a7825 */ /* 0x000fc600078e020e */
[----:B------:R-:W3:Y:S04]  /*35060*/  LDL.64 R14, [R1+0x1908] ;  /* 0x00190800010e7983 */ /* 0x000ee80000100a00 */
[----:B------:R1:W3:Y:S01]  /*35070*/  LDG.E.U16 R3, desc[UR10][R10.64] ;  /* 0x0000000a0a037981 */ /* 0x0002e2000c1e1500 */
[----:B0-----:R-:W-:-:S05]  /*35080*/  IMAD.WIDE R8, R2, 0x2, R26 ;  /* 0x0000000202087825 */ /* 0x001fca00078e021a */
[----:B------:R-:W3:Y:S01]  /*35090*/  LDG.E.U16 R27, desc[UR10][R8.64] ;  /* 0x0000000a081b7981 */ /* 0x000ee2000c1e1500 */
[----:B-1----:R-:W-:-:S03]  /*350a0*/  IMAD.WIDE R10, R2, 0x2, R20 ;  /* 0x00000002020a7825 */ /* 0x002fc600078e0214 */
[----:B----4-:R0:W-:Y:S02]  /*350b0*/  STL [R1+0x9d4], R5 ;  /* 0x0009d40501007387 */ /* 0x0101e40000100800 */
[----:B0-----:R-:W-:-:S05]  /*350c0*/  IMAD.WIDE R4, R2, 0x2, R22 ;  /* 0x0000000202047825 */ /* 0x001fca00078e0216 */
[----:B------:R0:W4:Y:S04]  /*350d0*/  LDG.E.U16 R21, desc[UR10][R4.64] ;  /* 0x0000000a04157981 */ /* 0x000128000c1e1500 */
[----:B--2---:R1:W-:Y:S04]  /*350e0*/  STL [R1+0x9d0], R7 ;  /* 0x0009d00701007387 */ /* 0x0043e80000100800 */
[----:B------:R-:W2:Y:S01]  /*350f0*/  LDL.64 R22, [R1+0x1a70] ;  /* 0x001a700001167983 */ /* 0x000ea20000100a00 */
[----:B-1----:R-:W-:-:S03]  /*35100*/  IMAD.WIDE R6, R2, 0x2, R16 ;  /* 0x0000000202067825 */ /* 0x002fc600078e0210 */
[----:B------:R-:W2:Y:S04]  /*35110*/  LDL.64 R16, [R1+0x18f0] ;  /* 0x0018f00001107983 */ /* 0x000ea80000100a00 */
[----:B------:R1:W2:Y:S04]  /*35120*/  LDG.E.U16 R26, desc[UR10][R6.64] ;  /* 0x0000000a061a7981 */ /* 0x0002a8000c1e1500 */
[----:B---3--:R3:W-:Y:S01]  /*35130*/  STL [R1+0x9e4], R0 ;  /* 0x0009e40001007387 */ /* 0x0087e20000100800 */
[----:B------:R-:W-:-:S03]  /*35140*/  IMAD.WIDE R12, R2, 0x2, R12 ;  /* 0x00000002020c7825 */ /* 0x000fc600078e020c */
[----:B---3--:R3:W3:Y:S04]  /*35150*/  LDG.E.U16 R0, desc[UR10][R10.64] ;  /* 0x0000000a0a007981 */ /* 0x0086e8000c1e1500 */
[----:B------:R0:W-:Y:S04]  /*35160*/  STL [R1+0x9e0], R3 ;  /* 0x0009e00301007387 */ /* 0x0001e80000100800 */
[----:B0-----:R0:W3:Y:S01]  /*35170*/  LDG.E.U16 R3, desc[UR10][R12.64] ;  /* 0x0000000a0c037981 */ /* 0x0010e2000c1e1500 */
[----:B------:R-:W-:-:S04]  /*35180*/  IMAD.WIDE R4, R2, 0x2, R14 ;  /* 0x0000000202047825 */ /* 0x000fc800078e020e */
[----:B-1----:R-:W-:-:S04]  /*35190*/  IMAD.WIDE R6, R2, 0x2, R24 ;  /* 0x0000000202067825 */ /* 0x002fc800078e0218 */
[C---:B------:R-:W-:Y:S01]  /*351a0*/  IMAD.WIDE R8, R2.reuse, 0x2, R18 ;  /* 0x0000000202087825 */ /* 0x040fe200078e0212 */
[----:B------:R-:W3:Y:S04]  /*351b0*/  LDG.E.U16 R5, desc[UR10][R4.64] ;  /* 0x0000000a04057981 */ /* 0x000ee8000c1e1500 */
[----:B------:R-:W3:Y:S04]  /*351c0*/  LDG.E.U16 R6, desc[UR10][R6.64] ;  /* 0x0000000a06067981 */ /* 0x000ee8000c1e1500 */
[----:B------:R-:W3:Y:S04]  /*351d0*/  LDG.E.U16 R7, desc[UR10][R8.64] ;  /* 0x0000000a08077981 */ /* 0x000ee8000c1e1500 */
[----:B----4-:R1:W-:Y:S04]  /*351e0*/  STL [R1+0x9dc], R21 ;  /* 0x0009dc1501007387 */ /* 0x0103e80000100800 */
[----:B------:R-:W4:Y:S04]  /*351f0*/  LDL.64 R14, [R1+0x18e0] ;  /* 0x0018e000010e7983 */ /* 0x000f280000100a00 */
[----:B-1----:R-:W4:Y:S04]  /*35200*/  LDL.64 R20, [R1+0x18e8] ;  /* 0x0018e80001147983 */ /* 0x002f280000100a00 */
[----:B------:R-:W-:Y:S04]  /*35210*/  STL [R1+0x9b4], R27 ;  /* 0x0009b41b01007387 */ /* 0x000fe80000100800 */
[----:B--2---:R1:W-:Y:S04]  /*35220*/  STL [R1+0x9d8], R26 ;  /* 0x0009d81a01007387 */ /* 0x0043e80000100800 */
[----:B------:R-:W2:Y:S04]  /*35230*/  LDL.64 R8, [R1+0x18d8] ;  /* 0x0018d80001087983 */ /* 0x000ea80000100a00 */
[----:B------:R-:W2:Y:S04]  /*35240*/  LDL.64 R18, [R1+0x18c8] ;  /* 0x0018c80001127983 */ /* 0x000ea80000100a00 */
[----:B-1----:R-:W2:Y:S01]  /*35250*/  LDL.64 R26, [R1+0x18d0] ;  /* 0x0018d000011a7983 */ /* 0x002ea20000100a00 */
[----:B---3--:R-:W-:-:S04]  /*35260*/  IMAD.WIDE R10, R2, 0x2, R22 ;  /* 0x00000002020a7825 */ /* 0x008fc800078e0216 */
[C---:B0-----:R-:W-:Y:S02]  /*35270*/  IMAD.WIDE R12, R2.reuse, 0x2, R16 ;  /* 0x00000002020c7825 */ /* 0x041fe400078e0210 */
[----:B------:R-:W3:Y:S04]  /*35280*/  LDL.64 R16, [R1+0x18c0] ;  /* 0x0018c00001107983 */ /* 0x000ee80000100a00 */
[----:B------:R0:W-:Y:S04]  /*35290*/  STL [R1+0x9cc], R0 ;  /* 0x0009cc0001007387 */ /* 0x0001e80000100800 */
[----:B0-----:R-:W3:Y:S04]  /*352a0*/  LDG.E.U16 R0, desc[UR10][R10.64] ;  /* 0x0000000a0a007981 */ /* 0x001ee8000c1e1500 */
[----:B------:R0:W-:Y:S04]  /*352b0*/  STL [R1+0x9c8], R3 ;  /* 0x0009c80301007387 */ /* 0x0001e80000100800 */
[----:B------:R-:W3:Y:S04]  /*352c0*/  LDL.64 R24, [R1+0x18b8] ;  /* 0x0018b80001187983 */ /* 0x000ee80000100a00 */
[----:B------:R-:W3:Y:S04]  /*352d0*/  LDL.64 R22, [R1+0x18b0] ;  /* 0x0018b00001167983 */ /* 0x000ee80000100a00 */
[----:B0-----:R0:W3:Y:S04]  /*352e0*/  LDG.E.U16 R3, desc[UR10][R12.64] ;  /* 0x0000000a0c037981 */ /* 0x0010e8000c1e1500 */
[----:B------:R-:W-:Y:S04]  /*352f0*/  STL [R1+0x9c4], R5 ;  /* 0x0009c40501007387 */ /* 0x000fe80000100800 */
[----:B------:R-:W-:Y:S04]  /*35300*/  STL [R1+0x9bc], R7 ;  /* 0x0009bc0701007387 */ /* 0x000fe80000100800 */
[----:B------:R4:W-:Y:S02]  /*35310*/  STL [R1+0x9c0], R6 ;  /* 0x0009c00601007387 */ /* 0x0009e40000100800 */
[----:B----4-:R-:W-:-:S02]  /*35320*/  IMAD.WIDE R6, R2, 0x2, R14 ;  /* 0x0000000202067825 */ /* 0x010fc400078e020e */
[----:B------:R-:W4:Y:S02]  /*35330*/  LDL.64 R14, [R1+0x18a0] ;  /* 0x0018a000010e7983 */ /* 0x000f240000100a00 */
[C---:B------:R-:W-:Y:S02]  /*35340*/  IMAD.WIDE R4, R2.reuse, 0x2, R20 ;  /* 0x0000000202047825 */ /* 0x040fe400078e0214 */
[----:B------:R-:W4:Y:S02]  /*35350*/  LDL.64 R20, [R1+0x18a8] ;  /* 0x0018a80001147983 */ /* 0x000f240000100a00 */
[----:B--2---:R-:W-:-:S04]  /*35360*/  IMAD.WIDE R8, R2, 0x2, R8 ;  /* 0x0000000202087825 */ /* 0x004fc800078e0208 */
[C---:B0-----:R-:W-:Y:S02]  /*35370*/  IMAD.WIDE R12, R2.reuse, 0x2, R18 ;  /* 0x00000002020c7825 */ /* 0x041fe400078e0212 */
[----:B------:R0:W2:Y:S02]  /*35380*/  LDG.E.U16 R19, desc[UR10][R4.64] ;  /* 0x0000000a04137981 */ /* 0x0000a4000c1e1500 */
[C---:B------:R-:W-:Y:S02]  /*35390*/  IMAD.WIDE R10, R2.reuse, 0x2, R26 ;  /* 0x00000002020a7825 */ /* 0x040fe400078e021a */
[----:B------:R-:W4:Y:S04]  /*353a0*/  LDG.E.U16 R27, desc[UR10][R8.64] ;  /* 0x0000000a081b7981 */ /* 0x000f28000c1e1500 */
[----:B------:R1:W4:Y:S04]  /*353b0*/  LDG.E.U16 R26, desc[UR10][R6.64] ;  /* 0x0000000a061a7981 */ /* 0x000328000c1e1500 */
[----:B---3--:R3:W-:Y:S04]  /*353c0*/  STL [R1+0x9b8], R0 ;  /* 0x0009b80001007387 */ /* 0x0087e80000100800 */
        /* <DEDUP_REMOVED lines=9> */
[----:B--2---:R1:W-:Y:S04]  /*35460*/  STL [R1+0x9b0], R19 ;  /* 0x0009b01301007387 */ /* 0x0043e80000100800 */
[----:B------:R-:W2:Y:S04]  /*35470*/  LDL.64 R16, [R1+0x1890] ;  /* 0x0018900001107983 */ /* 0x000ea80000100a00 */
[----:B-1----:R-:W2:Y:S04]  /*35480*/  LDL.64 R18, [R1+0x1898] ;  /* 0x0018980001127983 */ /* 0x002ea80000100a00 */
[----:B----4-:R-:W-:Y:S04]  /*35490*/  STL [R1+0x9a8], R27 ;  /* 0x0009a81b01007387 */ /* 0x010fe80000100800 */
[----:B------:R1:W-:Y:S04]  /*354a0*/  STL [R1+0x9ac], R26 ;  /* 0x0009ac1a01007387 */ /* 0x0003e80000100800 */
[----:B------:R-:W4:Y:S04]  /*354b0*/  LDL.64 R8, [R1+0x1a68] ;  /* 0x001a680001087983 */ /* 0x000f280000100a00 */
[----:B------:R-:W4:Y:S04]  /*354c0*/  LDL.64 R22, [R1+0x1888] ;  /* 0x0018880001167983 */ /* 0x000f280000100a00 */
[----:B-1----:R-:W4:Y:S01]  /*354d0*/  LDL.64 R26, [R1+0x1a60] ;  /* 0x001a6000011a7983 */ /* 0x002f220000100a00 */
        /* <DEDUP_REMOVED lines=12> */
[----:B--2---:R-:W-:-:S02]  /*355a0*/  IMAD.WIDE R6, R2, 0x2, R16 ;  /* 0x0000000202067825 */ /* 0x004fc400078e0210 */
[----:B------:R-:W2:Y:S02]  /*355b0*/  LDL.64 R16, [R1+0x1860] ;  /* 0x0018600001107983 */ /* 0x000ea40000100a00 */
[----:B------:R-:W-:-:S04]  /*355c0*/  IMAD.WIDE R4, R2, 0x2, R18 ;  /* 0x0000000202047825 */ /* 0x000fc800078e0212 */
[----:B----4-:R-:W-:-:S04]  /*355d0*/  IMAD.WIDE R8, R2, 0x2, R8 ;  /* 0x0000000202087825 */ /* 0x010fc800078e0208 */
[C---:B0-----:R-:W-:Y:S01]  /*355e0*/  IMAD.WIDE R12, R2.reuse, 0x2, R22 ;  /* 0x00000002020c7825 */ /* 0x041fe200078e0216 */
[----:B------:R-:W4:Y:S04]  /*355f0*/  LDL.64 R18, [R1+0x1868] ;  /* 0x0018680001127983 */ /* 0x000f280000100a00 */
[----:B------:R0:W2:Y:S01]  /*35600*/  LDG.E.U16 R23, desc[UR10][R4.64] ;  /* 0x0000000a04177981 */ /* 0x0000a2000c1e1500 */
[----:B------:R-:W-:-:S03]  /*35610*/  IMAD.WIDE R10, R2, 0x2, R26 ;  /* 0x00000002020a7825 */ /* 0x000fc600078e021a */
        /* <DEDUP_REMOVED lines=980> */
[----:B---3--:R-:W-:-:S03]  /*39360*/  IMAD.WIDE R10, R2, 0x2, R18 ;  /* 0x00000002020a7825 */ /* 0x008fc600078e0212 */
[----:B------:R-:W3:Y:S01]  /*39370*/  LDL.64 R18, [R1+0x11c8] ;  /* 0x0011c80001127983 */ /* 0x000ee20000100a00 */
[----:B0-----:R-:W-:-:S03]  /*39380*/  IMAD.WIDE R12, R2, 0x2, R16 ;  /* 0x00000002020c7825 */ /* 0x001fc600078e0210 */
        /* <DEDUP_REMOVED lines=75> */
[----:B------:R-:W4:Y:S01]  /*39840*/  LDL.64 R24, [R1+0x1130] ;  /* 0x0011300001187983 */ /* 0x000f220000100a00 */
[----:B---3--:R-:W-:-:S03]  /*39850*/  IMAD.WIDE R10, R2, 0x2, R20 ;  /* 0x00000002020a7825 */ /* 0x008fc600078e0214 */
[----:B------:R-:W3:Y:S04]  /*39860*/  LDL.64 R22, [R1+0x1128] ;  /* 0x0011280001167983 */ /* 0x000ee80000100a00 */
[----:B-1----:R-:W3:Y:S01]  /*39870*/  LDL.64 R26, [R1+0x1138] ;  /* 0x00113800011a7983 */ /* 0x002ee20000100a00 */
        /* <DEDUP_REMOVED lines=17> */
[----:B---3--:R-:W-:-:S03]  /*39990*/  IMAD.WIDE R10, R2, 0x2, R26 ;  /* 0x00000002020a7825 */ /* 0x008fc600078e021a */
[----:B------:R-:W3:Y:S04]  /*399a0*/  LDG.E.U16 R27, desc[UR10][R8.64] ;  /* 0x0000000a081b7981 */ /* 0x000ee8000c1e1500 */
[----:B------:R1:W3:Y:S04]  /*399b0*/  LDG.E.U16 R26, desc[UR10][R6.64] ;  /* 0x0000000a061a7981 */ /* 0x0002e8000c1e1500 */
[----:B------:R0:W-:Y:S04]  /*399c0*/  STL [R1+0x2fc], R0 ;  /* 0x0002fc0001007387 */ /* 0x0001e80000100800 */
[----:B0-----:R4:W4:Y:S04]  /*399d0*/  LDG.E.U16 R0, desc[UR10][R10.64] ;  /* 0x0000000a0a007981 */ /* 0x001928000c1e1500 */
[----:B------:R0:W-:Y:S04]  /*399e0*/  STL [R1+0x318], R3 ;  /* 0x0003180301007387 */ /* 0x0001e80000100800 */
[----:B0-----:R0:W4:Y:S01]  /*399f0*/  LDG.E.U16 R3, desc[UR10][R12.64] ;  /* 0x0000000a0c037981 */ /* 0x001122000c1e1500 */
[----:B------:R-:W-:-:S04]  /*39a00*/  IMAD.WIDE R4, R2, 0x2, R22 ;  /* 0x0000000202047825 */ /* 0x000fc800078e0216 */
[C---:B-1----:R-:W-:Y:S02]  /*39a10*/  IMAD.WIDE R6, R2.reuse, 0x2, R20 ;  /* 0x0000000202067825 */ /* 0x042fe400078e0214 */
[----:B------:R-:W4:Y:S02]  /*39a20*/  LDG.E.U16 R5, desc[UR10][R4.64] ;  /* 0x0000000a04057981 */ /* 0x000f24000c1e1500 */
[C---:B------:R-:W-:Y:S02]  /*39a30*/  IMAD.WIDE R8, R2.reuse, 0x2, R18 ;  /* 0x0000000202087825 */ /* 0x040fe400078e0212 */
[----:B------:R-:W4:Y:S04]  /*39a40*/  LDG.E.U16 R6, desc[UR10][R6.64] ;  /* 0x0000000a06067981 */ /* 0x000f28000c1e1500 */
[----:B------:R-:W4:Y:S04]  /*39a50*/  LDG.E.U16 R7, desc[UR10][R8.64] ;  /* 0x0000000a08077981 */ /* 0x000f28000c1e1500 */
[----:B--2---:R1:W-:Y:S04]  /*39a60*/  STL [R1+0x314], R25 ;  /* 0x0003141901007387 */ /* 0x0043e80000100800 */
[----:B------:R-:W2:Y:S04]  /*39a70*/  LDL.64 R22, [R1+0x10f8] ;  /* 0x0010f80001167983 */ /* 0x000ea80000100a00 */
[----:B-1----:R-:W2:Y:S04]  /*39a80*/  LDL.64 R24, [R1+0x1100] ;  /* 0x0011000001187983 */ /* 0x002ea80000100a00 */
[----:B---3--:R-:W-:Y:S04]  /*39a90*/  STL [R1+0x30c], R27 ;  /* 0x00030c1b01007387 */ /* 0x008fe80000100800 */
[----:B------:R1:W-:Y:S04]  /*39aa0*/  STL [R1+0x310], R26 ;  /* 0x0003101a01007387 */ /* 0x0003e80000100800 */
[----:B------:R-:W3:Y:S01]  /*39ab0*/  LDL.64 R20, [R1+0x10e0] ;  /* 0x0010e00001147983 */ /* 0x000ee20000100a00 */
[----:B----4-:R-:W-:-:S04]  /*39ac0*/  IMAD.WIDE R10, R2, 0x2, R16 ;  /* 0x00000002020a7825 */ /* 0x010fc800078e0210 */
[C---:B0-----:R-:W-:Y:S01]  /*39ad0*/  IMAD.WIDE R12, R2.reuse, 0x2, R14 ;  /* 0x00000002020c7825 */ /* 0x041fe200078e020e */
[----:B------:R-:W4:Y:S04]  /*39ae0*/  LDL.64 R8, [R1+0x10f0] ;  /* 0x0010f00001087983 */ /* 0x000f280000100a00 */
[----:B------:R-:W4:Y:S04]  /*39af0*/  LDL.64 R14, [R1+0x10d8] ;  /* 0x0010d800010e7983 */ /* 0x000f280000100a00 */
[----:B-1----:R-:W4:Y:S04]  /*39b00*/  LDL.64 R26, [R1+0x10e8] ;  /* 0x0010e800011a7983 */ /* 0x002f280000100a00 */
[----:B------:R0:W-:Y:S04]  /*39b10*/  STL [R1+0x308], R0 ;  /* 0x0003080001007387 */ /* 0x0001e80000100800 */
[----:B0-----:R-:W4:Y:S04]  /*39b20*/  LDG.E.U16 R0, desc[UR10][R10.64] ;  /* 0x0000000a0a007981 */ /* 0x001f28000c1e1500 */
[----:B------:R0:W-:Y:S04]  /*39b30*/  STL [R1+0x304], R3 ;  /* 0x0003040301007387 */ /* 0x0001e80000100800 */
[----:B------:R-:W4:Y:S04]  /*39b40*/  LDL.64 R18, [R1+0x10d0] ;  /* 0x0010d00001127983 */ /* 0x000f280000100a00 */
[----:B------:R-:W4:Y:S04]  /*39b50*/  LDL.64 R16, [R1+0x10c8] ;  /* 0x0010c80001107983 */ /* 0x000f280000100a00 */
[----:B0-----:R3:W4:Y:S04]  /*39b60*/  LDG.E.U16 R3, desc[UR10][R12.64] ;  /* 0x0000000a0c037981 */ /* 0x001728000c1e1500 */
[----:B------:R2:W-:Y:S04]  /*39b70*/  STL [R1+0x2e0], R5 ;  /* 0x0002e00501007387 */ /* 0x0005e80000100800 */
[----:B------:R-:W-:Y:S04]  /*39b80*/  STL [R1+0x2f8], R7 ;  /* 0x0002f80701007387 */ /* 0x000fe80000100800 */
[----:B------:R0:W-:Y:S01]  /*39b90*/  STL [R1+0x2dc], R6 ;  /* 0x0002dc0601007387 */ /* 0x0001e20000100800 */
[----:B--2---:R-:W-:-:S04]  /*39ba0*/  IMAD.WIDE R4, R2, 0x2, R24 ;  /* 0x0000000202047825 */ /* 0x004fc800078e0218 */
[----:B---3--:R-:W-:-:S04]  /*39bb0*/  IMAD.WIDE R12, R2, 0x2, R20 ;  /* 0x00000002020c7825 */ /* 0x008fc800078e0214 */
[C---:B0-----:R-:W-:Y:S01]  /*39bc0*/  IMAD.WIDE R6, R2.reuse, 0x2, R22 ;  /* 0x0000000202067825 */ /* 0x041fe200078e0216 */
[----:B------:R-:W2:Y:S04]  /*39bd0*/  LDL.64 R24, [R1+0x10c0] ;  /* 0x0010c00001187983 */ /* 0x000ea80000100a00 */
[----:B------:R0:W3:Y:S04]  /*39be0*/  LDG.E.U16 R21, desc[UR10][R4.64] ;  /* 0x0000000a04157981 */ /* 0x0000e8000c1e1500 */
[----:B------:R-:W2:Y:S01]  /*39bf0*/  LDL.64 R22, [R1+0x10b8] ;  /* 0x0010b80001167983 */ /* 0x000ea20000100a00 */
[----:B----4-:R-:W-:-:S03]  /*39c00*/  IMAD.WIDE R8, R2, 0x2, R8 ;  /* 0x0000000202087825 */ /* 0x010fc600078e0208 */
[----:B------:R1:W-:Y:S04]  /*39c10*/  STL [R1+0x2f4], R0 ;  /* 0x0002f40001007387 */ /* 0x0003e80000100800 */
[----:B-1----:R1:W4:Y:S04]  /*39c20*/  LDG.E.U16 R0, desc[UR10][R6.64] ;  /* 0x0000000a06007981 */ /* 0x002328000c1e1500 */
[----:B------:R0:W-:Y:S04]  /*39c30*/  STL [R1+0x2f0], R3 ;  /* 0x0002f00301007387 */ /* 0x0001e80000100800 */
[----:B0-----:R0:W4:Y:S01]  /*39c40*/  LDG.E.U16 R3, desc[UR10][R8.64] ;  /* 0x0000000a08037981 */ /* 0x001122000c1e1500 */
[----:B------:R-:W-:-:S04]  /*39c50*/  IMAD.WIDE R10, R2, 0x2, R26 ;  /* 0x00000002020a7825 */ /* 0x000fc800078e021a */
[----:B------:R-:W-:-:S04]  /*39c60*/  IMAD.WIDE R4, R2, 0x2, R14 ;  /* 0x0000000202047825 */ /* 0x000fc800078e020e */
[C---:B-1----:R-:W-:Y:S01]  /*39c70*/  IMAD.WIDE R6, R2.reuse, 0x2, R18 ;  /* 0x0000000202067825 */ /* 0x042fe200078e0212 */
[----:B------:R-:W4:Y:S04]  /*39c80*/  LDG.E.U16 R27, desc[UR10][R12.64] ;  /* 0x0000000a0c1b7981 */ /* 0x000f28000c1e1500 */
[----:B------:R2:W4:Y:S04]  /*39c90*/  LDG.E.U16 R26, desc[UR10][R10.64] ;  /* 0x0000000a0a1a7981 */ /* 0x000528000c1e1500 */
[----:B------:R-:W4:Y:S04]  /*39ca0*/  LDG.E.U16 R5, desc[UR10][R4.64] ;  /* 0x0000000a04057981 */ /* 0x000f28000c1e1500 */
[----:B------:R-:W4:Y:S01]  /*39cb0*/  LDG.E.U16 R6, desc[UR10][R6.64] ;  /* 0x0000000a06067981 */ /* 0x000f22000c1e1500 */
[----:B0-----:R-:W-:-:S05]  /*39cc0*/  IMAD.WIDE R8, R2, 0x2, R16 ;  /* 0x0000000202087825 */ /* 0x001fca00078e0210 */
[----:B------:R-:W4:Y:S04]  /*39cd0*/  LDG.E.U16 R7, desc[UR10][R8.64] ;  /* 0x0000000a08077981 */ /* 0x000f28000c1e1500 */
[----:B---3--:R0:W-:Y:S04]  /*39ce0*/  STL [R1+0x2ec], R21 ;  /* 0x0002ec1501007387 */ /* 0x0081e80000100800 */
[----:B------:R-:W3:Y:S04]  /*39cf0*/  LDL.64 R14, [R1+0x10a8] ;  /* 0x0010a800010e7983 */ /* 0x000ee80000100a00 */
[----:B------:R-:W3:Y:S01]  /*39d00*/  LDL.64 R8, [R1+0x10a0] ;  /* 0x0010a00001087983 */ /* 0x000ee20000100a00 */
[----:B--2---:R-:W-:-:S03]  /*39d10*/  IMAD.WIDE R10, R2, 0x2, R24 ;  /* 0x00000002020a7825 */ /* 0x004fc600078e0218 */
[----:B------:R-:W2:Y:S04]  /*39d20*/  LDL.64 R18, [R1+0x1098] ;  /* 0x0010980001127983 */ /* 0x000ea80000100a00 */
[----:B------:R-:W2:Y:S04]  /*39d30*/  LDL.64 R16, [R1+0x1090] ;  /* 0x0010900001107983 */ /* 0x000ea80000100a00 */
[----:B0-----:R-:W2:Y:S01]  /*39d40*/  LDL.64 R20, [R1+0x10b0] ;  /* 0x0010b00001147983 */ /* 0x001ea20000100a00 */
[----:B------:R-:W-:-:S03]  /*39d50*/  IMAD.WIDE R12, R2, 0x2, R22 ;  /* 0x00000002020c7825 */ /* 0x000fc600078e0216 */
[----:B----4-:R0:W-:Y:S04]  /*39d60*/  STL [R1+0x2e8], R0 ;  /* 0x0002e80001007387 */ /* 0x0101e80000100800 */
[----:B0-----:R2:W4:Y:S04]  /*39d70*/  LDG.E.U16 R0, desc[UR10][R10.64] ;  /* 0x0000000a0a007981 */ /* 0x001528000c1e1500 */
[----:B------:R0:W-:Y:S04]  /*39d80*/  STL [R1+0x2e4], R3 ;  /* 0x0002e40301007387 */ /* 0x0001e80000100800 */
[----:B0-----:R0:W4:Y:S04]  /*39d90*/  LDG.E.U16 R3, desc[UR10][R12.64] ;  /* 0x0000000a0c037981 */ /* 0x001128000c1e1500 */
[----:B------:R-:W-:Y:S04]  /*39da0*/  STL [R1+0x2bc], R27 ;  /* 0x0002bc1b01007387 */ /* 0x000fe80000100800 */
[----:B------:R1:W-:Y:S04]  /*39db0*/  STL [R1+0x2c0], R26 ;  /* 0x0002c01a01007387 */ /* 0x0003e80000100800 */
[----:B------:R-:W4:Y:S04]  /*39dc0*/  LDL.64 R24, [R1+0x1080] ;  /* 0x0010800001187983 */ /* 0x000f280000100a00 */
[----:B------:R-:W4:Y:S04]  /*39dd0*/  LDL.64 R22, [R1+0x1078] ;  /* 0x0010780001167983 */ /* 0x000f280000100a00 */
[----:B-1----:R-:W4:Y:S04]  /*39de0*/  LDL.64 R26, [R1+0x1088] ;  /* 0x00108800011a7983 */ /* 0x002f280000100a00 */
[----:B------:R-:W-:Y:S04]  /*39df0*/  STL [R1+0x2d8], R5 ;  /* 0x0002d80501007387 */ /* 0x000fe80000100800 */
[----:B------:R-:W-:Y:S04]  /*39e00*/  STL [R1+0x2d0], R7 ;  /* 0x0002d00701007387 */ /* 0x000fe80000100800 */
[----:B------:R3:W-:Y:S02]  /*39e10*/  STL [R1+0x2d4], R6 ;  /* 0x0002d40601007387 */ /* 0x0007e40000100800 */
[----:B---3--:R-:W-:-:S04]  /*39e20*/  IMAD.WIDE R6, R2, 0x2, R14 ;  /* 0x0000000202067825 */ /* 0x008fc800078e020e */
[----:B------:R-:W-:-:S04]  /*39e30*/  IMAD.WIDE R8, R2, 0x2, R8 ;  /* 0x0000000202087825 */ /* 0x000fc800078e0208 */
[C---:B--2---:R-:W-:Y:S01]  /*39e40*/  IMAD.WIDE R10, R2.reuse, 0x2, R18 ;  /* 0x00000002020a7825 */ /* 0x044fe200078e0212 */
[----:B------:R-:W2:Y:S04]  /*39e50*/  LDL.64 R14, [R1+0x1068] ;  /* 0x00106800010e7983 */ /* 0x000ea80000100a00 */
[----:B------:R-:W3:Y:S04]  /*39e60*/  LDG.E.U16 R7, desc[UR10][R6.64] ;  /* 0x0000000a06077981 */ /* 0x000ee8000c1e1500 */
[----:B------:R-:W2:Y:S01]  /*39e70*/  LDG.E.U16 R9, desc[UR10][R8.64] ;  /* 0x0000000a08097981 */ /* 0x000ea2000c1e1500 */
[----:B------:R-:W-:-:S03]  /*39e80*/  IMAD.WIDE R4, R2, 0x2, R20 ;  /* 0x0000000202047825 */ /* 0x000fc600078e0214 */
[----:B------:R-:W2:Y:S04]  /*39e90*/  LDL.64 R20, [R1+0x1070] ;  /* 0x0010700001147983 */ /* 0x000ea80000100a00 */
[----:B------:R-:W2:Y:S01]  /*39ea0*/  LDG.E.U16 R5, desc[UR10][R4.64] ;  /* 0x0000000a04057981 */ /* 0x000ea2000c1e1500 */
[----:B0-----:R-:W-:-:S03]  /*39eb0*/  IMAD.WIDE R12, R2, 0x2, R16 ;  /* 0x00000002020c7825 */ /* 0x001fc600078e0210 */
[----:B----4-:R0:W-:Y:S04]  /*39ec0*/  STL [R1+0x2cc], R0 ;  /* 0x0002cc0001007387 */ /* 0x0101e80000100800 */
[----:B0-----:R0:W4:Y:S04]  /*39ed0*/  LDG.E.U16 R0, desc[UR10][R10.64] ;  /* 0x0000000a0a007981 */ /* 0x001128000c1e1500 */
[----:B------:R1:W-:Y:S04]  /*39ee0*/  STL [R1+0x2c8], R3 ;  /* 0x0002c80301007387 */ /* 0x0003e80000100800 */
[----:B------:R-:W4:Y:S04]  /*39ef0*/  LDL.64 R18, [R1+0x1060] ;  /* 0x0010600001127983 */ /* 0x000f280000100a00 */
[----:B------:R-:W4:Y:S04]  /*39f00*/  LDL.64 R16, [R1+0x1058] ;  /* 0x0010580001107983 */ /* 0x000f280000100a00 */
[----:B-1----:R1:W4:Y:S04]  /*39f10*/  LDG.E.U16 R3, desc[UR10][R12.64] ;  /* 0x0000000a0c037981 */ /* 0x002328000c1e1500 */
[----:B--2---:R2:W-:Y:S04]  /*39f20*/  STL [R1+0x2c4], R5 ;  /* 0x0002c40501007387 */ /* 0x0045e80000100800 */
[----:B---3--:R-:W-:Y:S04]  /*39f30*/  STL [R1+0x2a0], R7 ;  /* 0x0002a00701007387 */ /* 0x008fe80000100800 */
[----:B------:R3:W-:Y:S01]  /*39f40*/  STL [R1+0x29c], R9 ;  /* 0x00029c0901007387 */ /* 0x0007e20000100800 */
[----:B--2---:R-:W-:-:S04]  /*39f50*/  IMAD.WIDE R4, R2, 0x2, R26 ;  /* 0x0000000202047825 */ /* 0x004fc800078e021a */
[----:B---3--:R-:W-:-:S04]  /*39f60*/  IMAD.WIDE R8, R2, 0x2, R22 ;  /* 0x0000000202087825 */ /* 0x008fc800078e0216 */
[C---:B------:R-:W-:Y:S01]  /*39f70*/  IMAD.WIDE R6, R2.reuse, 0x2, R24 ;  /* 0x0000000202067825 */ /* 0x040fe200078e0218 */
[----:B------:R-:W2:Y:S04]  /*39f80*/  LDL.64 R22, [R1+0x1040] ;  /* 0x0010400001167983 */ /* 0x000ea80000100a00 */
[----:B------:R-:W3:Y:S04]  /*39f90*/  LDG.E.U16 R5, desc[UR10][R4.64] ;  /* 0x0000000a04057981 */ /* 0x000ee8000c1e1500 */
[----:B------:R-:W2:Y:S04]  /*39fa0*/  LDG.E.U16 R27, desc[UR10][R8.64] ;  /* 0x0000000a081b7981 */ /* 0x000ea8000c1e1500 */
[----:B------:R4:W2:Y:S01]  /*39fb0*/  LDG.E.U16 R26, desc[UR10][R6.64] ;  /* 0x0000000a061a7981 */ /* 0x0008a2000c1e1500 */
[----:B0-----:R-:W-:-:S03]  /*39fc0*/  IMAD.WIDE R10, R2, 0x2, R20 ;  /* 0x00000002020a7825 */ /* 0x001fc600078e0214 */
[----:B------:R-:W2:Y:S04]  /*39fd0*/  LDL.64 R24, [R1+0x1048] ;  /* 0x0010480001187983 */ /* 0x000ea80000100a00 */
[----:B------:R-:W2:Y:S01]  /*39fe0*/  LDL.64 R8, [R1+0x1050] ;  /* 0x0010500001087983 */ /* 0x000ea20000100a00 */
[----:B-1----:R-:W-:-:S03]  /*39ff0*/  IMAD.WIDE R12, R2, 0x2, R14 ;  /* 0x00000002020c7825 */ /* 0x002fc600078e020e */
[----:B------:R-:W2:Y:S04]  /*3a000*/  LDL.64 R14, [R1+0x1038] ;  /* 0x00103800010e7983 */ /* 0x000ea80000100a00 */
[----:B----4-:R0:W-:Y:S04]  /*3a010*/  STL [R1+0x2b8], R0 ;  /* 0x0002b80001007387 */ /* 0x0101e80000100800 */
[----:B------:R-:W4:Y:S04]  /*3a020*/  LDL.64 R20, [R1+0x1030] ;  /* 0x0010300001147983 */ /* 0x000f280000100a00 */
[----:B0-----:R-:W4:Y:S04]  /*3a030*/  LDG.E.U16 R0, desc[UR10][R10.64] ;  /* 0x0000000a0a007981 */ /* 0x001f28000c1e1500 */
[----:B------:R0:W-:Y:S04]  /*3a040*/  STL [R1+0x2b4], R3 ;  /* 0x0002b40301007387 */ /* 0x0001e80000100800 */
[----:B0-----:R2:W4:Y:S01]  /*3a050*/  LDG.E.U16 R3, desc[UR10][R12.64] ;  /* 0x0000000a0c037981 */ /* 0x001522000c1e1500 */
[----:B------:R-:W-:-:S03]  /*3a060*/  IMAD.WIDE R6, R2, 0x2, R16 ;  /* 0x0000000202067825 */ /* 0x000fc600078e0210 */
[----:B---3--:R0:W-:Y:S01]  /*3a070*/  STL [R1+0x2b0], R5 ;  /* 0x0002b00501007387 */ /* 0x0081e20000100800 */
[----:B--2---:R-:W-:-:S03]  /*3a080*/  IMAD.WIDE R12, R2, 0x2, R22 ;  /* 0x00000002020c7825 */ /* 0x004fc600078e0216 */
[----:B------:R-:W2:Y:S04]  /*3a090*/  LDG.E.U16 R23, desc[UR10][R6.64] ;  /* 0x0000000a06177981 */ /* 0x000ea8000c1e1500 */
[----:B------:R-:W-:Y:S01]  /*3a0a0*/  STL [R1+0x2a8], R27 ;  /* 0x0002a81b01007387 */ /* 0x000fe20000100800 */
[----:B0-----:R-:W-:-:S04]  /*3a0b0*/  IMAD.WIDE R4, R2, 0x2, R18 ;  /* 0x0000000202047825 */ /* 0x001fc800078e0212 */
[C---:B------:R-:W-:Y:S01]  /*3a0c0*/  IMAD.WIDE R8, R2.reuse, 0x2, R8 ;  /* 0x0000000202087825 */ /* 0x040fe200078e0208 */
[----:B------:R0:W-:Y:S04]  /*3a0d0*/  STL [R1+0x2ac], R26 ;  /* 0x0002ac1a01007387 */ /* 0x0001e80000100800 */
[----:B------:R1:W3:Y:S01]  /*3a0e0*/  LDG.E.U16 R22, desc[UR10][R4.64] ;  /* 0x0000000a04167981 */ /* 0x0002e2000c1e1500 */
[----:B------:R-:W-:-:S03]  /*3a0f0*/  IMAD.WIDE R10, R2, 0x2, R24 ;  /* 0x00000002020a7825 */ /* 0x000fc600078e0218 */
[----:B------:R-:W3:Y:S04]  /*3a100*/  LDL.64 R18, [R1+0x1020] ;  /* 0x0010200001127983 */ /* 0x000ee80000100a00 */
[----:B------:R-:W3:Y:S04]  /*3a110*/  LDL.64 R16, [R1+0x1018] ;  /* 0x0010180001107983 */ /* 0x000ee80000100a00 */
[----:B------:R-:W3:Y:S04]  /*3a120*/  LDG.E.U16 R9, desc[UR10][R8.64] ;  /* 0x0000000a08097981 */ /* 0x000ee8000c1e1500 */
[----:B0-----:R-:W3:Y:S04]  /*3a130*/  LDL.64 R26, [R1+0x1028] ;  /* 0x00102800011a7983 */ /* 0x001ee80000100a00 */
[----:B----4-:R0:W-:Y:S04]  /*3a140*/  STL [R1+0x2a4], R0 ;  /* 0x0002a40001007387 */ /* 0x0101e80000100800 */
[----:B0-----:R0:W4:Y:S04]  /*3a150*/  LDG.E.U16 R0, desc[UR10][R10.64] ;  /* 0x0000000a0a007981 */ /* 0x001128000c1e1500 */
[----:B------:R0:W-:Y:S01]  /*3a160*/  STL [R1+0x280], R3 ;  /* 0x0002800301007387 */ /* 0x0001e20000100800 */
[----:B-1----:R-:W-:-:S04]  /*3a170*/  IMAD.WIDE R4, R2, 0x2, R14 ;  /* 0x0000000202047825 */ /* 0x002fc800078e020e */
[C---:B------:R-:W-:Y:S01]  /*3a180*/  IMAD.WIDE R6, R2.reuse, 0x2, R20 ;  /* 0x0000000202067825 */ /* 0x040fe200078e0214 */
[----:B------:R-:W4:Y:S04]  /*3a190*/  LDL.64 R14, [R1+0x1010] ;  /* 0x00101000010e7983 */ /* 0x000f280000100a00 */
[----:B------:R-:W4:Y:S04]  /*3a1a0*/  LDL.64 R24, [R1+0x1000] ;  /* 0x0010000001187983 */ /* 0x000f280000100a00 */
[----:B------:R-:W4:Y:S04]  /*3a1b0*/  LDG.E.U16 R4, desc[UR10][R4.64] ;  /* 0x0000000a04047981 */ /* 0x000f28000c1e1500 */
[----:B0-----:R0:W4:Y:S04]  /*3a1c0*/  LDG.E.U16 R3, desc[UR10][R12.64] ;  /* 0x0000000a0c037981 */ /* 0x001128000c1e1500 */
[----:B------:R-:W4:Y:S04]  /*3a1d0*/  LDG.E.U16 R5, desc[UR10][R6.64] ;  /* 0x0000000a06057981 */ /* 0x000f28000c1e1500 */
[----:B--2---:R-:W-:Y:S04]  /*3a1e0*/  STL [R1+0x298], R23 ;  /* 0x0002981701007387 */ /* 0x004fe80000100800 */
[----:B---3--:R1:W-:Y:S04]  /*3a1f0*/  STL [R1+0x27c], R22 ;  /* 0x00027c1601007387 */ /* 0x0083e80000100800 */
[----:B------:R-:W2:Y:S01]  /*3a200*/  LDL.64 R20, [R1+0xff0] ;  /* 0x000ff00001147983 */ /* 0x000ea20000100a00 */
[----:B------:R-:W-:-:S03]  /*3a210*/  IMAD.WIDE R10, R2, 0x2, R18 ;  /* 0x00000002020a7825 */ /* 0x000fc600078e0212 */
[----:B-1----:R-:W3:Y:S04]  /*3a220*/  LDL.64 R22, [R1+0xff8] ;  /* 0x000ff80001167983 */ /* 0x002ee80000100a00 */
[----:B------:R1:W-:Y:S04]  /*3a230*/  STL [R1+0x294], R9 ;  /* 0x0002940901007387 */ /* 0x0003e80000100800 */
[----:B------:R-:W2:Y:S01]  /*3a240*/  LDL.64 R6, [R1+0x1008] ;  /* 0x0010080001067983 */ /* 0x000ea20000100a00 */
[----:B-1----:R-:W-:-:S06]  /*3a250*/  IMAD.WIDE R8, R2, 0x2, R26 ;  /* 0x0000000202087825 */ /* 0x002fcc00078e021a */
[----:B------:R-:W3:Y:S01]  /*3a260*/  LDG.E.U16 R9, desc[UR10][R8.64] ;  /* 0x0000000a08097981 */ /* 0x000ee2000c1e1500 */
[----:B0-----:R-:W-:-:S03]  /*3a270*/  IMAD.WIDE R12, R2, 0x2, R16 ;  /* 0x00000002020c7825 */ /* 0x001fc600078e0210 */
[----:B----4-:R0:W-:Y:S04]  /*3a280*/  STL [R1+0x290], R0 ;  /* 0x0002900001007387 */ /* 0x0101e80000100800 */
[----:B0-----:R0:W4:Y:S04]  /*3a290*/  LDG.E.U16 R0, desc[UR10][R10.64] ;  /* 0x0000000a0a007981 */ /* 0x001128000c1e1500 */
[----:B------:R1:W-:Y:S04]  /*3a2a0*/  STL [R1+0x28c], R3 ;  /* 0x00028c0301007387 */ /* 0x0003e80000100800 */
[----:B------:R-:W4:Y:S04]  /*3a2b0*/  LDL.64 R26, [R1+0xfe8] ;  /* 0x000fe800011a7983 */ /* 0x000f280000100a00 */
[----:B------:R-:W4:Y:S04]  /*3a2c0*/  LDL.64 R18, [R1+0xfe0] ;  /* 0x000fe00001127983 */ /* 0x000f280000100a00 */
[----:B------:R-:W4:Y:S04]  /*3a2d0*/  LDL.64 R16, [R1+0xfd8] ;  /* 0x000fd80001107983 */ /* 0x000f280000100a00 */
[----:B-1----:R1:W4:Y:S04]  /*3a2e0*/  LDG.E.U16 R3, desc[UR10][R12.64] ;  /* 0x0000000a0c037981 */ /* 0x002328000c1e1500 */
[----:B------:R-:W-:Y:S04]  /*3a2f0*/  STL [R1+0x284], R5 ;  /* 0x0002840501007387 */ /* 0x000fe80000100800 */
[----:B------:R0:W-:Y:S02]  /*3a300*/  STL [R1+0x288], R4 ;  /* 0x0002880401007387 */ /* 0x0001e40000100800 */
[----:B0-----:R-:W-:-:S02]  /*3a310*/  IMAD.WIDE R4, R2, 0x2, R14 ;  /* 0x0000000202047825 */ /* 0x001fc400078e020e */
[----:B------:R-:W4:Y:S04]  /*3a320*/  LDL.64 R14, [R1+0xfd0] ;  /* 0x000fd000010e7983 */ /* 0x000f280000100a00 */
[----:B------:R-:W4:Y:S01]  /*3a330*/  LDG.E.U16 R4, desc[UR10][R4.64] ;  /* 0x0000000a04047981 */ /* 0x000f22000c1e1500 */
[----:B--2---:R-:W-:-:S05]  /*3a340*/  IMAD.WIDE R6, R2, 0x2, R6 ;  /* 0x0000000202067825 */ /* 0x004fca00078e0206 */
[----:B------:R0:W2:Y:S04]  /*3a350*/  LDG.E.U16 R5, desc[UR10][R6.64] ;  /* 0x0000000a06057981 */ /* 0x0000a8000c1e1500 */
[----:B---3--:R3:W-:Y:S02]  /*3a360*/  STL [R1+0x260], R9 ;  /* 0x0002600901007387 */ /* 0x0087e40000100800 */
[C---:B---3--:R-:W-:Y:S02]  /*3a370*/  IMAD.WIDE R8, R2.reuse, 0x2, R24 ;  /* 0x0000000202087825 */ /* 0x048fe400078e0218 */
[----:B------:R-:W3:Y:S02]  /*3a380*/  LDL.64 R24, [R1+0xfc8] ;  /* 0x000fc80001187983 */ /* 0x000ee40000100a00 */
[----:B------:R-:W-:-:S04]  /*3a390*/  IMAD.WIDE R10, R2, 0x2, R22 ;  /* 0x00000002020a7825 */ /* 0x000fc800078e0216 */
[----:B-1----:R-:W-:-:S06]  /*3a3a0*/  IMAD.WIDE R12, R2, 0x2, R20 ;  /* 0x00000002020c7825 */ /* 0x002fcc00078e0214 */
[----:B------:R-:W3:Y:S04]  /*3a3b0*/  LDG.E.U16 R13, desc[UR10][R12.64] ;  /* 0x0000000a0c0d7981 */ /* 0x000ee8000c1e1500 */
[----:B----4-:R1:W-:Y:S04]  /*3a3c0*/  STL [R1+0x25c], R0 ;  /* 0x00025c0001007387 */ /* 0x0103e80000100800 */
[----:B------:R-:W4:Y:S04]  /*3a3d0*/  LDL.64 R22, [R1+0xfc0] ;  /* 0x000fc00001167983 */ /* 0x000f280000100a00 */
[----:B-1----:R1:W3:Y:S04]  /*3a3e0*/  LDG.E.U16 R0, desc[UR10][R8.64] ;  /* 0x0000000a08007981 */ /* 0x0022e8000c1e1500 */
[----:B------:R1:W-:Y:S01]  /*3a3f0*/  STL [R1+0x278], R3 ;  /* 0x0002780301007387 */ /* 0x0003e20000100800 */
[----:B0-----:R-:W-:-:S03]  /*3a400*/  IMAD.WIDE R6, R2, 0x2, R16 ;  /* 0x0000000202067825 */ /* 0x001fc600078e0210 */
[----:B------:R-:W4:Y:S04]  /*3a410*/  LDL.64 R20, [R1+0xfb8] ;  /* 0x000fb80001147983 */ /* 0x000f280000100a00 */
[----:B------:R-:W4:Y:S04]  /*3a420*/  LDL.64 R16, [R1+0xfb0] ;  /* 0x000fb00001107983 */ /* 0x000f280000100a00 */
[----:B-1----:R0:W4:Y:S01]  /*3a430*/  LDG.E.U16 R3, desc[UR10][R10.64] ;  /* 0x0000000a0a037981 */ /* 0x002122000c1e1500 */
[----:B------:R-:W-:-:S04]  /*3a440*/  IMAD.WIDE R8, R2, 0x2, R18 ;  /* 0x0000000202087825 */ /* 0x000fc800078e0212 */
[C---:B0-----:R-:W-:Y:S02]  /*3a450*/  IMAD.WIDE R10, R2.reuse, 0x2, R26 ;  /* 0x00000002020a7825 */ /* 0x041fe400078e021a */
[----:B------:R-:W4:Y:S04]  /*3a460*/  LDG.E.U16 R26, desc[UR10][R8.64] ;  /* 0x0000000a081a7981 */ /* 0x000f28000c1e1500 */
[----:B------:R-:W4:Y:S04]  /*3a470*/  LDG.E.U16 R27, desc[UR10][R6.64] ;  /* 0x0000000a061b7981 */ /* 0x000f28000c1e1500 */
[----:B--2---:R-:W-:Y:S04]  /*3a480*/  STL [R1+0x270], R5 ;  /* 0x0002700501007387 */ /* 0x004fe80000100800 */
[----:B------:R0:W-:Y:S02]  /*3a490*/  STL [R1+0x274], R4 ;  /* 0x0002740401007387 */ /* 0x0001e40000100800 */
[----:B0-----:R-:W-:-:S02]  /*3a4a0*/  IMAD.WIDE R4, R2, 0x2, R14 ;  /* 0x0000000202047825 */ /* 0x001fc400078e020e */
[----:B------:R-:W2:Y:S04]  /*3a4b0*/  LDL.64 R14, [R1+0xfa8] ;  /* 0x000fa800010e7983 */ /* 0x000ea80000100a00 */
[----:B---3--:R0:W-:Y:S04]  /*3a4c0*/  STL [R1+0x26c], R0 ;  /* 0x00026c0001007387 */ /* 0x0081e80000100800 */
[----:B------:R-:W3:Y:S04]  /*3a4d0*/  LDL.64 R18, [R1+0xfa0] ;  /* 0x000fa00001127983 */ /* 0x000ee80000100a00 */
[----:B0-----:R-:W2:Y:S04]  /*3a4e0*/  LDG.E.U16 R0, desc[UR10][R10.64] ;  /* 0x0000000a0a007981 */ /* 0x001ea8000c1e1500 */
[----:B----4-:R0:W-:Y:S04]  /*3a4f0*/  STL [R1+0x268], R3 ;  /* 0x0002680301007387 */ /* 0x0101e80000100800 */
[----:B------:R-:W4:Y:S04]  /*3a500*/  LDL.64 R10, [R1+0xf98] ;  /* 0x000f9800010a7983 */ /* 0x000f280000100a00 */
[----:B------:R1:W-:Y:S04]  /*3a510*/  STL [R1+0x264], R13 ;  /* 0x0002640d01007387 */ /* 0x0003e80000100800 */
[----:B0-----:R0:W3:Y:S04]  /*3a520*/  LDG.E.U16 R3, desc[UR10][R4.64] ;  /* 0x0000000a04037981 */ /* 0x0010e8000c1e1500 */
[----:B-1----:R-:W3:Y:S01]  /*3a530*/  LDL.64 R12, [R1+0xf90] ;  /* 0x000f9000010c7983 */ /* 0x002ee20000100a00 */
[----:B0-----:R-:W-:-:S03]  /*3a540*/  IMAD.WIDE R4, R2, 0x2, R20 ;  /* 0x0000000202047825 */ /* 0x001fc600078e0214 */
[----:B------:R-:W3:Y:S01]  /*3a550*/  LDL.64 R20, [R1+0xf88] ;  /* 0x000f880001147983 */ /* 0x000ee20000100a00 */
[----:B------:R-:W-:-:S04]  /*3a560*/  IMAD.WIDE R8, R2, 0x2, R24 ;  /* 0x0000000202087825 */ /* 0x000fc800078e0218 */
[C---:B------:R-:W-:Y:S01]  /*3a570*/  IMAD.WIDE R6, R2.reuse, 0x2, R22 ;  /* 0x0000000202067825 */ /* 0x040fe200078e0216 */
[----:B--2---:R0:W-:Y:S04]  /*3a580*/  STL [R1+0x204], R0 ;  /* 0x0002040001007387 */ /* 0x0041e80000100800 */
[----:B------:R1:W-:Y:S04]  /*3a590*/  STL [R1+0x228], R26 ;  /* 0x0002281a01007387 */ /* 0x0003e80000100800 */
[----:B------:R2:W-:Y:S04]  /*3a5a0*/  STL [R1+0x254], R27 ;  /* 0x0002541b01007387 */ /* 0x0005e80000100800 */
[----:B0-----:R0:W4:Y:S04]  /*3a5b0*/  LDG.E.U16 R0, desc[UR10][R8.64] ;  /* 0x0000000a08007981 */ /* 0x001128000c1e1500 */
[----:B-1----:R1:W4:Y:S04]  /*3a5c0*/  LDG.E.U16 R26, desc[UR10][R6.64] ;  /* 0x0000000a061a7981 */ /* 0x002328000c1e1500 */
[----:B--2---:R3:W2:Y:S01]  /*3a5d0*/  LDG.E.U16 R27, desc[UR10][R4.64] ;  /* 0x0000000a041b7981 */ /* 0x0046a2000c1e1500 */
[----:B0-----:R-:W-:-:S04]  /*3a5e0*/  IMAD.WIDE R8, R2, 0x2, R14 ;  /* 0x0000000202087825 */ /* 0x001fc800078e020e */
[C---:B-1----:R-:W-:Y:S01]  /*3a5f0*/  IMAD.WIDE R6, R2.reuse, 0x2, R16 ;  /* 0x0000000202067825 */ /* 0x042fe200078e0210 */
[----:B------:R-:W2:Y:S04]  /*3a600*/  LDL.64 R14, [R1+0xf78] ;  /* 0x000f7800010e7983 */ /* 0x000ea80000100a00 */
[----:B------:R-:W2:Y:S01]  /*3a610*/  LDL.64 R16, [R1+0xf80] ;  /* 0x000f800001107983 */ /* 0x000ea20000100a00 */
[----:B---3--:R-:W-:-:S03]  /*3a620*/  IMAD.WIDE R4, R2, 0x2, R18 ;  /* 0x0000000202047825 */ /* 0x008fc600078e0212 */
[----:B------:R-:W3:Y:S04]  /*3a630*/  LDL.64 R18, [R1+0xf70] ;  /* 0x000f700001127983 */ /* 0x000ee80000100a00 */
[----:B------:R-:W3:Y:S04]  /*3a640*/  LDG.E.U16 R22, desc[UR10][R6.64] ;  /* 0x0000000a06167981 */ /* 0x000ee8000c1e1500 */
[----:B------:R4:W3:Y:S04]  /*3a650*/  LDG.E.U16 R24, desc[UR10][R4.64] ;  /* 0x0000000a04187981 */ /* 0x0008e8000c1e1500 */
[----:B------:R0:W3:Y:S01]  /*3a660*/  LDG.E.U16 R23, desc[UR10][R8.64] ;  /* 0x0000000a08177981 */ /* 0x0000e2000c1e1500 */
[----:B----4-:R-:W-:-:S04]  /*3a670*/  IMAD.WIDE R4, R2, 0x2, R10 ;  /* 0x0000000202047825 */ /* 0x010fc800078e020a */
[C---:B------:R-:W-:Y:S01]  /*3a680*/  IMAD.WIDE R6, R2.reuse, 0x2, R12 ;  /* 0x0000000202067825 */ /* 0x040fe200078e020c */
[----:B------:R-:W4:Y:S04]  /*3a690*/  LDL.64 R10, [R1+0xf68] ;  /* 0x000f6800010a7983 */ /* 0x000f280000100a00 */
[----:B------:R-:W4:Y:S01]  /*3a6a0*/  LDL.64 R12, [R1+0xf60] ;  /* 0x000f6000010c7983 */ /* 0x000f220000100a00 */
[----:B0-----:R-:W-:-:S03]  /*3a6b0*/  IMAD.WIDE R8, R2, 0x2, R20 ;  /* 0x0000000202087825 */ /* 0x001fc600078e0214 */
[----:B------:R-:W4:Y:S04]  /*3a6c0*/  LDL.64 R20, [R1+0xf58] ;  /* 0x000f580001147983 */ /* 0x000f280000100a00 */
[----:B------:R0:W-:Y:S04]  /*3a6d0*/  STL [R1+0x258], R3 ;  /* 0x0002580301007387 */ /* 0x0001e80000100800 */
[----:B------:R-:W4:Y:S04]  /*3a6e0*/  LDG.E.U16 R25, desc[UR10][R4.64] ;  /* 0x0000000a04197981 */ /* 0x000f28000c1e1500 */
[----:B0-----:R2:W4:Y:S04]  /*3a6f0*/  LDG.E.U16 R3, desc[UR10][R6.64] ;  /* 0x0000000a06037981 */ /* 0x001528000c1e1500 */
[----:B------:R0:W-:Y:S04]  /*3a700*/  STL [R1+0x244], R0 ;  /* 0x0002440001007387 */ /* 0x0001e80000100800 */
[----:B0-----:R3:W4:Y:S01]  /*3a710*/  LDG.E.U16 R0, desc[UR10][R8.64] ;  /* 0x0000000a08007981 */ /* 0x001722000c1e1500 */
[----:B--2---:R-:W-:-:S04]  /*3a720*/  IMAD.WIDE R6, R2, 0x2, R14 ;  /* 0x0000000202067825 */ /* 0x004fc800078e020e */
[C---:B------:R-:W-:Y:S01]  /*3a730*/  IMAD.WIDE R4, R2.reuse, 0x2, R16 ;  /* 0x0000000202047825 */ /* 0x040fe200078e0210 */
[----:B------:R-:W2:Y:S04]  /*3a740*/  LDL.64 R14, [R1+0xf48] ;  /* 0x000f4800010e7983 */ /* 0x000ea80000100a00 */
[----:B------:R-:W2:Y:S01]  /*3a750*/  LDL.64 R16, [R1+0xf50] ;  /* 0x000f500001107983 */ /* 0x000ea20000100a00 */
[----:B---3--:R-:W-:-:S03]  /*3a760*/  IMAD.WIDE R8, R2, 0x2, R18 ;  /* 0x0000000202087825 */ /* 0x008fc600078e0212 */
[----:B------:R-:W3:Y:S04]  /*3a770*/  LDL.64 R18, [R1+0xf40] ;  /* 0x000f400001127983 */ /* 0x000ee80000100a00 */
[----:B------:R0:W-:Y:S04]  /*3a780*/  STL [R1+0x248], R26 ;  /* 0x0002481a01007387 */ /* 0x0001e80000100800 */
[----:B------:R-:W-:Y:S04]  /*3a790*/  STL [R1+0x250], R27 ;  /* 0x0002501b01007387 */ /* 0x000fe80000100800 */
[----:B------:R1:W-:Y:S04]  /*3a7a0*/  STL [R1+0x24c], R22 ;  /* 0x00024c1601007387 */ /* 0x0003e80000100800 */
[----:B0-----:R-:W3:Y:S04]  /*3a7b0*/  LDG.E.U16 R26, desc[UR10][R4.64] ;  /* 0x0000000a041a7981 */ /* 0x001ee8000c1e1500 */
[----:B-1----:R4:W3:Y:S04]  /*3a7c0*/  LDG.E.U16 R22, desc[UR10][R8.64] ;  /* 0x0000000a08167981 */ /* 0x0028e8000c1e1500 */
[----:B------:R0:W3:Y:S01]  /*3a7d0*/  LDG.E.U16 R27, desc[UR10][R6.64] ;  /* 0x0000000a061b7981 */ /* 0x0000e2000c1e1500 */
[----:B----4-:R-:W-:-:S04]  /*3a7e0*/  IMAD.WIDE R8, R2, 0x2, R10 ;  /* 0x0000000202087825 */ /* 0x010fc800078e020a */
[C---:B0-----:R-:W-:Y:S01]  /*3a7f0*/  IMAD.WIDE R6, R2.reuse, 0x2, R12 ;  /* 0x0000000202067825 */ /* 0x041fe200078e020c */
[----:B------:R-:W4:Y:S04]  /*3a800*/  LDL.64 R10, [R1+0xf38] ;  /* 0x000f3800010a7983 */ /* 0x000f280000100a00 */
[----:B------:R-:W4:Y:S01]  /*3a810*/  LDL.64 R12, [R1+0xf30] ;  /* 0x000f3000010c7983 */ /* 0x000f220000100a00 */
[----:B------:R-:W-:-:S03]  /*3a820*/  IMAD.WIDE R4, R2, 0x2, R20 ;  /* 0x0000000202047825 */ /* 0x000fc600078e0214 */
[----:B------:R-:W4:Y:S04]  /*3a830*/  LDL.64 R20, [R1+0xf28] ;  /* 0x000f280001147983 */ /* 0x000f280000100a00 */
[----:B------:R0:W-:Y:S04]  /*3a840*/  STL [R1+0x1e8], R23 ;  /* 0x0001e81701007387 */ /* 0x0001e80000100800 */
[----:B------:R1:W-:Y:S04]  /*3a850*/  STL [R1+0x224], R24 ;  /* 0x0002241801007387 */ /* 0x0003e80000100800 */
[----:B------:R1:W-:Y:S04]  /*3a860*/  STL [R1+0x240], R25 ;  /* 0x0002401901007387 */ /* 0x0003e80000100800 */
[----:B0-----:R-:W4:Y:S04]  /*3a870*/  LDG.E.U16 R23, desc[UR10][R8.64] ;  /* 0x0000000a08177981 */ /* 0x001f28000c1e1500 */
[----:B-1----:R2:W4:Y:S04]  /*3a880*/  LDG.E.U16 R24, desc[UR10][R6.64] ;  /* 0x0000000a06187981 */ /* 0x002528000c1e1500 */
[----:B------:R0:W4:Y:S01]  /*3a890*/  LDG.E.U16 R25, desc[UR10][R4.64] ;  /* 0x0000000a04197981 */ /* 0x000122000c1e1500 */
[----:B--2---:R-:W-:-:S04]  /*3a8a0*/  IMAD.WIDE R6, R2, 0x2, R14 ;  /* 0x0000000202067825 */ /* 0x004fc800078e020e */
[C---:B0-----:R-:W-:Y:S01]  /*3a8b0*/  IMAD.WIDE R4, R2.reuse, 0x2, R16 ;  /* 0x0000000202047825 */ /* 0x041fe200078e0210 */
[----:B------:R-:W2:Y:S04]  /*3a8c0*/  LDL.64 R14, [R1+0xf18] ;  /* 0x000f1800010e7983 */ /* 0x000ea80000100a00 */
[----:B------:R-:W2:Y:S04]  /*3a8d0*/  LDL.64 R16, [R1+0xf20] ;  /* 0x000f200001107983 */ /* 0x000ea80000100a00 */
[----:B------:R0:W-:Y:S01]  /*3a8e0*/  STL [R1+0x23c], R3 ;  /* 0x00023c0301007387 */ /* 0x0001e20000100800 */
[----:B---3--:R-:W-:-:S03]  /*3a8f0*/  IMAD.WIDE R8, R2, 0x2, R18 ;  /* 0x0000000202087825 */ /* 0x008fc600078e0212 */
[----:B------:R-:W3:Y:S04]  /*3a900*/  LDL.64 R18, [R1+0xf10] ;  /* 0x000f100001127983 */ /* 0x000ee80000100a00 */
[----:B------:R1:W-:Y:S04]  /*3a910*/  STL [R1+0x238], R0 ;  /* 0x0002380001007387 */ /* 0x0003e80000100800 */
[----:B0-----:R4:W3:Y:S04]  /*3a920*/  LDG.E.U16 R3, desc[UR10][R4.64] ;  /* 0x0000000a04037981 */ /* 0x0018e8000c1e1500 */
[----:B------:R0:W-:Y:S04]  /*3a930*/  STL [R1+0x234], R26 ;  /* 0x0002341a01007387 */ /* 0x0001e80000100800 */
[----:B-1----:R1:W3:Y:S04]  /*3a940*/  LDG.E.U16 R0, desc[UR10][R6.64] ;  /* 0x0000000a06007981 */ /* 0x0022e8000c1e1500 */
[----:B0-----:R0:W3:Y:S01]  /*3a950*/  LDG.E.U16 R26, desc[UR10][R8.64] ;  /* 0x0000000a081a7981 */ /* 0x0010e2000c1e1500 */
[----:B----4-:R-:W-:-:S04]  /*3a960*/  IMAD.WIDE R4, R2, 0x2, R10 ;  /* 0x0000000202047825 */ /* 0x010fc800078e020a */
[C---:B-1----:R-:W-:Y:S01]  /*3a970*/  IMAD.WIDE R6, R2.reuse, 0x2, R12 ;  /* 0x0000000202067825 */ /* 0x042fe200078e020c */
[----:B------:R-:W4:Y:S04]  /*3a980*/  LDL.64 R10, [R1+0xf08] ;  /* 0x000f0800010a7983 */ /* 0x000f280000100a00 */
[----:B------:R-:W4:Y:S04]  /*3a990*/  LDL.64 R12, [R1+0xf00] ;  /* 0x000f0000010c7983 */ /* 0x000f280000100a00 */
[----:B------:R1:W-:Y:S01]  /*3a9a0*/  STL [R1+0x230], R27 ;  /* 0x0002301b01007387 */ /* 0x0003e20000100800 */
[----:B0-----:R-:W-:-:S03]  /*3a9b0*/  IMAD.WIDE R8, R2, 0x2, R20 ;  /* 0x0000000202087825 */ /* 0x001fc600078e0214 */
[----:B------:R-:W-:Y:S04]  /*3a9c0*/  STL [R1+0x1c4], R23 ;  /* 0x0001c41701007387 */ /* 0x000fe80000100800 */
[----:B------:R0:W-:Y:S04]  /*3a9d0*/  STL [R1+0x22c], R22 ;  /* 0x00022c1601007387 */ /* 0x0001e80000100800 */
[----:B-1----:R2:W4:Y:S04]  /*3a9e0*/  LDG.E.U16 R27, desc[UR10][R4.64] ;  /* 0x0000000a041b7981 */ /* 0x002528000c1e1500 */
[----:B0-----:R-:W4:Y:S04]  /*3a9f0*/  LDL.64 R22, [R1+0xef8] ;  /* 0x000ef80001167983 */ /* 0x001f280000100a00 */
[----:B------:R0:W-:Y:S04]  /*3aa00*/  STL [R1+0x208], R24 ;  /* 0x0002081801007387 */ /* 0x0001e80000100800 */
[----:B------:R1:W-:Y:S04]  /*3aa10*/  STL [R1+0x220], R25 ;  /* 0x0002201901007387 */ /* 0x0003e80000100800 */
[----:B------:R-:W4:Y:S04]  /*3aa20*/  LDL.64 R20, [R1+0xee8] ;  /* 0x000ee80001147983 */ /* 0x000f280000100a00 */
[----:B0-----:R-:W4:Y:S04]  /*3aa30*/  LDG.E.U16 R24, desc[UR10][R6.64] ;  /* 0x0000000a06187981 */ /* 0x001f28000c1e1500 */
[----:B-1----:R0:W4:Y:S01]  /*3aa40*/  LDG.E.U16 R25, desc[UR10][R8.64] ;  /* 0x0000000a08197981 */ /* 0x002122000c1e1500 */
[----:B--2---:R-:W-:-:S04]  /*3aa50*/  IMAD.WIDE R4, R2, 0x2, R14 ;  /* 0x0000000202047825 */ /* 0x004fc800078e020e */
[C---:B0-----:R-:W-:Y:S01]  /*3aa60*/  IMAD.WIDE R8, R2.reuse, 0x2, R16 ;  /* 0x0000000202087825 */ /* 0x041fe200078e0210 */
[----:B------:R-:W2:Y:S04]  /*3aa70*/  LDL.64 R14, [R1+0xee0] ;  /* 0x000ee000010e7983 */ /* 0x000ea80000100a00 */
[----:B------:R-:W2:Y:S01]  /*3aa80*/  LDL.64 R16, [R1+0xef0] ;  /* 0x000ef00001107983 */ /* 0x000ea20000100a00 */
[----:B---3--:R-:W-:-:S03]  /*3aa90*/  IMAD.WIDE R6, R2, 0x2, R18 ;  /* 0x0000000202067825 */ /* 0x008fc600078e0212 */
[----:B------:R0:W-:Y:S04]  /*3aaa0*/  STL [R1+0x21c], R3 ;  /* 0x00021c0301007387 */ /* 0x0001e80000100800 */
[----:B------:R1:W-:Y:S04]  /*3aab0*/  STL [R1+0x218], R0 ;  /* 0x0002180001007387 */ /* 0x0003e80000100800 */
[----:B0-----:R-:W3:Y:S04]  /*3aac0*/  LDG.E.U16 R3, desc[UR10][R8.64] ;  /* 0x0000000a08037981 */ /* 0x001ee8000c1e1500 */
[----:B------:R0:W-:Y:S04]  /*3aad0*/  STL [R1+0x214], R26 ;  /* 0x0002141a01007387 */ /* 0x0001e80000100800 */
[----:B-1----:R4:W3:Y:S04]  /*3aae0*/  LDG.E.U16 R0, desc[UR10][R4.64] ;  /* 0x0000000a04007981 */ /* 0x0028e8000c1e1500 */
[----:B------:R-:W3:Y:S04]  /*3aaf0*/  LDL.64 R18, [R1+0xed0] ;  /* 0x000ed00001127983 */ /* 0x000ee80000100a00 */
[----:B0-----:R0:W3:Y:S01]  /*3ab00*/  LDG.E.U16 R26, desc[UR10][R6.64] ;  /* 0x0000000a061a7981 */ /* 0x0010e2000c1e1500 */
[----:B----4-:R-:W-:-:S03]  /*3ab10*/  IMAD.WIDE R4, R2, 0x2, R10 ;  /* 0x0000000202047825 */ /* 0x010fc600078e020a */
[----:B------:R-:W4:Y:S01]  /*3ab20*/  LDL.64 R10, [R1+0xed8] ;  /* 0x000ed800010a7983 */ /* 0x000f220000100a00 */
[----:B0-----:R-:W-:-:S03]  /*3ab30*/  IMAD.WIDE R6, R2, 0x2, R12 ;  /* 0x0000000202067825 */ /* 0x001fc600078e020c */
[----:B------:R-:W4:Y:S04]  /*3ab40*/  LDL.64 R12, [R1+0xec8] ;  /* 0x000ec800010c7983 */ /* 0x000f280000100a00 */
[----:B------:R0:W-:Y:S01]  /*3ab50*/  STL [R1+0x210], R27 ;  /* 0x0002101b01007387 */ /* 0x0001e20000100800 */
[----:B------:R-:W-:-:S03]  /*3ab60*/  IMAD.WIDE R8, R2, 0x2, R22 ;  /* 0x0000000202087825 */ /* 0x000fc600078e0216 */
[----:B------:R-:W4:Y:S04]  /*3ab70*/  LDG.E.U16 R23, desc[UR10][R4.64] ;  /* 0x0000000a04177981 */ /* 0x000f28000c1e1500 */
[----:B0-----:R-:W4:Y:S04]  /*3ab80*/  LDG.E.U16 R27, desc[UR10][R6.64] ;  /* 0x0000000a061b7981 */ /* 0x001f28000c1e1500 */
[----:B------:R0:W-:Y:S04]  /*3ab90*/  STL [R1+0x20c], R24 ;  /* 0x00020c1801007387 */ /* 0x0001e80000100800 */
[----:B0-----:R0:W4:Y:S02]  /*3aba0*/  LDG.E.U16 R24, desc[UR10][R8.64] ;  /* 0x0000000a08187981 */ /* 0x001124000c1e1500 */
[----:B0-----:R-:W-:-:S04]  /*3abb0*/  IMAD.WIDE R8, R2, 0x2, R20 ;  /* 0x0000000202087825 */ /* 0x001fc800078e0214 */
[----:B--2---:R-:W-:-:S04]  /*3abc0*/  IMAD.WIDE R4, R2, 0x2, R14 ;  /* 0x0000000202047825 */ /* 0x004fc800078e020e */
[C---:B------:R-:W-:Y:S01]  /*3abd0*/  IMAD.WIDE R6, R2.reuse, 0x2, R16 ;  /* 0x0000000202067825 */ /* 0x040fe200078e0210 */
[----:B------:R-:W2:Y:S04]  /*3abe0*/  LDL.64 R14, [R1+0xeb8] ;  /* 0x000eb800010e7983 */ /* 0x000ea80000100a00 */
[----:B------:R-:W2:Y:S04]  /*3abf0*/  LDL.64 R16, [R1+0xec0] ;  /* 0x000ec00001107983 */ /* 0x000ea80000100a00 */
[----:B------:R0:W-:Y:S04]  /*3ac00*/  STL [R1+0xfc], R25 ;  /* 0x0000fc1901007387 */ /* 0x0001e80000100800 */
[----:B------:R-:W2:Y:S04]  /*3ac10*/  LDL.64 R20, [R1+0xeb0] ;  /* 0x000eb00001147983 */ /* 0x000ea80000100a00 */
[----:B0-----:R-:W2:Y:S04]  /*3ac20*/  LDG.E.U16 R25, desc[UR10][R6.64] ;  /* 0x0000000a06197981 */ /* 0x001ea8000c1e1500 */
[----:B---3--:R0:W-:Y:S04]  /*3ac30*/  STL [R1+0x1e4], R3 ;  /* 0x0001e40301007387 */ /* 0x0081e80000100800 */
[----:B------:R1:W-:Y:S04]  /*3ac40*/  STL [R1+0x200], R0 ;  /* 0x0002000001007387 */ /* 0x0003e80000100800 */
[----:B0-----:R-:W3:Y:S04]  /*3ac50*/  LDG.E.U16 R3, desc[UR10][R8.64] ;  /* 0x0000000a08037981 */ /* 0x001ee8000c1e1500 */
[----:B-1----:R4:W3:Y:S02]  /*3ac60*/  LDG.E.U16 R0, desc[UR10][R4.64] ;  /* 0x0000000a04007981 */ /* 0x0028e4000c1e1500 */
[----:B----4-:R-:W-:-:S04]  /*3ac70*/  IMAD.WIDE R4, R2, 0x2, R10 ;  /* 0x0000000202047825 */ /* 0x010fc800078e020a */
[C---:B------:R-:W-:Y:S01]  /*3ac80*/  IMAD.WIDE R8, R2.reuse, 0x2, R12 ;  /* 0x0000000202087825 */ /* 0x040fe200078e020c */
[----:B------:R-:W4:Y:S04]  /*3ac90*/  LDL.64 R10, [R1+0xea8] ;  /* 0x000ea800010a7983 */ /* 0x000f280000100a00 */
[----:B------:R-:W4:Y:S01]  /*3aca0*/  LDL.64 R12, [R1+0xea0] ;  /* 0x000ea000010c7983 */ /* 0x000f220000100a00 */
[----:B------:R-:W-:-:S03]  /*3acb0*/  IMAD.WIDE R6, R2, 0x2, R18 ;  /* 0x0000000202067825 */ /* 0x000fc600078e0212 */
[----:B------:R0:W-:Y:S04]  /*3acc0*/  STL [R1+0x1fc], R26 ;  /* 0x0001fc1a01007387 */ /* 0x0001e80000100800 */
[----:B------:R1:W-:Y:S04]  /*3acd0*/  STL [R1+0x1f8], R23 ;  /* 0x0001f81701007387 */ /* 0x0003e80000100800 */
[----:B0-----:R-:W4:Y:S04]  /*3ace0*/  LDG.E.U16 R26, desc[UR10][R4.64] ;  /* 0x0000000a041a7981 */ /* 0x001f28000c1e1500 */
[----:B-1----:R-:W4:Y:S04]  /*3acf0*/  LDL.64 R22, [R1+0xe98] ;  /* 0x000e980001167983 */ /* 0x002f280000100a00 */
[----:B------:R0:W-:Y:S04]  /*3ad00*/  STL [R1+0x1f4], R27 ;  /* 0x0001f41b01007387 */ /* 0x0001e80000100800 */
[----:B------:R1:W-:Y:S04]  /*3ad10*/  STL [R1+0x1f0], R24 ;  /* 0x0001f01801007387 */ /* 0x0003e80000100800 */
[----:B0-----:R2:W4:Y:S04]  /*3ad20*/  LDG.E.U16 R27, desc[UR10][R6.64] ;  /* 0x0000000a061b7981 */ /* 0x001528000c1e1500 */
[----:B------:R-:W4:Y:S04]  /*3ad30*/  LDL.64 R18, [R1+0xe90] ;  /* 0x000e900001127983 */ /* 0x000f280000100a00 */
[----:B-1----:R0:W4:Y:S01]  /*3ad40*/  LDG.E.U16 R24, desc[UR10][R8.64] ;  /* 0x0000000a08187981 */ /* 0x002122000c1e1500 */
[----:B--2---:R-:W-:-:S04]  /*3ad50*/  IMAD.WIDE R6, R2, 0x2, R14 ;  /* 0x0000000202067825 */ /* 0x004fc800078e020e */
[----:B------:R-:W-:-:S04]  /*3ad60*/  IMAD.WIDE R4, R2, 0x2, R16 ;  /* 0x0000000202047825 */ /* 0x000fc800078e0210 */
[C---:B0-----:R-:W-:Y:S01]  /*3ad70*/  IMAD.WIDE R8, R2.reuse, 0x2, R20 ;  /* 0x0000000202087825 */ /* 0x041fe200078e0214 */
[----:B------:R-:W2:Y:S04]  /*3ad80*/  LDL.64 R16, [R1+0xe88] ;  /* 0x000e880001107983 */ /* 0x000ea80000100a00 */
[----:B------:R-:W2:Y:S04]  /*3ad90*/  LDL.64 R14, [R1+0xe80] ;  /* 0x000e8000010e7983 */ /* 0x000ea80000100a00 */
[----:B------:R0:W-:Y:S04]  /*3ada0*/  STL [R1+0x1ec], R25 ;  /* 0x0001ec1901007387 */ /* 0x0001e80000100800 */
[----:B0-----:R-:W2:Y:S04]  /*3adb0*/  LDG.E.U16 R25, desc[UR10][R4.64] ;  /* 0x0000000a04197981 */ /* 0x001ea8000c1e1500 */
[----:B---3--:R0:W-:Y:S04]  /*3adc0*/  STL [R1+0xe4], R3 ;  /* 0x0000e40301007387 */ /* 0x0081e80000100800 */
[----:B------:R1:W-:Y:S04]  /*3add0*/  STL [R1+0x1c8], R0 ;  /* 0x0001c80001007387 */ /* 0x0003e80000100800 */
[----:B------:R-:W3:Y:S04]  /*3ade0*/  LDL.64 R20, [R1+0xe78] ;  /* 0x000e780001147983 */ /* 0x000ee80000100a00 */
[----:B0-----:R4:W3:Y:S04]  /*3adf0*/  LDG.E.U16 R3, desc[UR10][R6.64] ;  /* 0x0000000a06037981 */ /* 0x0018e8000c1e1500 */
[----:B-1----:R0:W3:Y:S01]  /*3ae00*/  LDG.E.U16 R0, desc[UR10][R8.64] ;  /* 0x0000000a08007981 */ /* 0x0020e2000c1e1500 */
[----:B----4-:R-:W-:-:S03]  /*3ae10*/  IMAD.WIDE R6, R2, 0x2, R12 ;  /* 0x0000000202067825 */ /* 0x010fc600078e020c */
[----:B------:R-:W4:Y:S01]  /*3ae20*/  LDL.64 R12, [R1+0xe68] ;  /* 0x000e6800010c7983 */ /* 0x000f220000100a00 */
[----:B0-----:R-:W-:-:S03]  /*3ae30*/  IMAD.WIDE R8, R2, 0x2, R10 ;  /* 0x0000000202087825 */ /* 0x001fc600078e020a */
[----:B------:R-:W4:Y:S04]  /*3ae40*/  LDL.64 R10, [R1+0xe70] ;  /* 0x000e7000010a7983 */ /* 0x000f280000100a00 */
[----:B------:R0:W-:Y:S01]  /*3ae50*/  STL [R1+0x1e0], R26 ;  /* 0x0001e01a01007387 */ /* 0x0001e20000100800 */
[----:B------:R-:W-:-:S03]  /*3ae60*/  IMAD.WIDE R4, R2, 0x2, R22 ;  /* 0x0000000202047825 */ /* 0x000fc600078e0216 */
[----:B------:R-:W4:Y:S04]  /*3ae70*/  LDG.E.U16 R22, desc[UR10][R6.64] ;  /* 0x0000000a06167981 */ /* 0x000f28000c1e1500 */
[----:B0-----:R0:W4:Y:S04]  /*3ae80*/  LDG.E.U16 R26, desc[UR10][R8.64] ;  /* 0x0000000a081a7981 */ /* 0x001128000c1e1500 */
[----:B------:R1:W4:Y:S01]  /*3ae90*/  LDG.E.U16 R23, desc[UR10][R4.64] ;  /* 0x0000000a04177981 */ /* 0x000322000c1e1500 */
[----:B0-----:R-:W-:-:S03]  /*3aea0*/  IMAD.WIDE R8, R2, 0x2, R18 ;  /* 0x0000000202087825 */ /* 0x001fc600078e0212 */
[----:B------:R-:W4:Y:S01]  /*3aeb0*/  LDL.64 R18, [R1+0xe58] ;  /* 0x000e580001127983 */ /* 0x000f220000100a00 */
[----:B--2---:R-:W-:-:S04]  /*3aec0*/  IMAD.WIDE R6, R2, 0x2, R16 ;  /* 0x0000000202067825 */ /* 0x004fc800078e0210 */
[C---:B-1----:R-:W-:Y:S01]  /*3aed0*/  IMAD.WIDE R4, R2.reuse, 0x2, R14 ;  /* 0x0000000202047825 */ /* 0x042fe200078e020e */
[----:B------:R-:W2:Y:S04]  /*3aee0*/  LDL.64 R16, [R1+0xe60] ;  /* 0x000e600001107983 */ /* 0x000ea80000100a00 */
[----:B------:R-:W2:Y:S04]  /*3aef0*/  LDL.64 R14, [R1+0xe50] ;  /* 0x000e5000010e7983 */ /* 0x000ea80000100a00 */
[----:B------:R0:W-:Y:S04]  /*3af00*/  STL [R1+0x1dc], R27 ;  /* 0x0001dc1b01007387 */ /* 0x0001e80000100800 */
[----:B------:R1:W-:Y:S04]  /*3af10*/  STL [R1+0x1d8], R24 ;  /* 0x0001d81801007387 */ /* 0x0003e80000100800 */
[----:B0-----:R-:W2:Y:S04]  /*3af20*/  LDG.E.U16 R27, desc[UR10][R8.64] ;  /* 0x0000000a081b7981 */ /* 0x001ea8000c1e1500 */
[----:B-1----:R3:W2:Y:S04]  /*3af30*/  LDG.E.U16 R24, desc[UR10][R6.64] ;  /* 0x0000000a06187981 */ /* 0x0026a8000c1e1500 */
[----:B------:R0:W-:Y:S04]  /*3af40*/  STL [R1+0x1d4], R25 ;  /* 0x0001d41901007387 */ /* 0x0001e80000100800 */
[----:B0-----:R4:W2:Y:S01]  /*3af50*/  LDG.E.U16 R25, desc[UR10][R4.64] ;  /* 0x0000000a04197981 */ /* 0x0018a2000c1e1500 */
[----:B---3--:R-:W-:-:S04]  /*3af60*/  IMAD.WIDE R6, R2, 0x2, R20 ;  /* 0x0000000202067825 */ /* 0x008fc800078e0214 */
[----:B----4-:R-:W-:-:S04]  /*3af70*/  IMAD.WIDE R4, R2, 0x2, R12 ;  /* 0x0000000202047825 */ /* 0x010fc800078e020c */
[C---:B------:R-:W-:Y:S02]  /*3af80*/  IMAD.WIDE R8, R2.reuse, 0x2, R10 ;  /* 0x0000000202087825 */ /* 0x040fe400078e020a */
[----:B------:R-:W3:Y:S04]  /*3af90*/  LDL.64 R10, [R1+0xe48] ;  /* 0x000e4800010a7983 */ /* 0x000ee80000100a00 */
[----:B------:R0:W-:Y:S04]  /*3afa0*/  STL [R1+0x1d0], R3 ;  /* 0x0001d00301007387 */ /* 0x0001e80000100800 */
[----:B------:R-:W4:Y:S04]  /*3afb0*/  LDL.64 R12, [R1+0xe40] ;  /* 0x000e4000010c7983 */ /* 0x000f280000100a00 */
[----:B------:R-:W3:Y:S04]  /*3afc0*/  LDL.64 R20, [R1+0xe38] ;  /* 0x000e380001147983 */ /* 0x000ee80000100a00 */
[----:B------:R1:W-:Y:S04]  /*3afd0*/  STL [R1+0x1cc], R0 ;  /* 0x0001cc0001007387 */ /* 0x0003e80000100800 */
[----:B0-----:R-:W3:Y:S04]  /*3afe0*/  LDG.E.U16 R3, desc[UR10][R6.64] ;  /* 0x0000000a06037981 */ /* 0x001ee8000c1e1500 */
[----:B-1----:R2:W3:Y:S02]  /*3aff0*/  LDG.E.U16 R0, desc[UR10][R8.64] ;  /* 0x0000000a08007981 */ /* 0x0024e4000c1e1500 */
[----:B--2---:R-:W-:-:S02]  /*3b000*/  IMAD.WIDE R8, R2, 0x2, R16 ;  /* 0x0000000202087825 */ /* 0x004fc400078e0210 */
[----:B---3--:R0:W-:Y:S04]  /*3b010*/  STL [R1+0x2a98], R0 ;  /* 0x002a980001007387 */ /* 0x0081e80000100800 */
[----:B------:R1:W-:Y:S04]  /*3b020*/  STL [R1+0xc0], R26 ;  /* 0x0000c01a01007387 */ /* 0x0003e80000100800 */
[----:B------:R-:W2:Y:S04]  /*3b030*/  LDL.64 R16, [R1+0xe30] ;  /* 0x000e300001107983 */ /* 0x000ea80000100a00 */
[----:B0-----:R-:W3:Y:S04]  /*3b040*/  LDG.E.U16 R0, desc[UR10][R8.64] ;  /* 0x0000000a08007981 */ /* 0x001ee8000c1e1500 */
[----:B-1----:R0:W3:Y:S02]  /*3b050*/  LDG.E.U16 R26, desc[UR10][R4.64] ;  /* 0x0000000a041a7981 */ /* 0x0020e4000c1e1500 */
[----:B0-----:R-:W-:-:S02]  /*3b060*/  IMAD.WIDE R4, R2, 0x2, R14 ;  /* 0x0000000202047825 */ /* 0x001fc400078e020e */
[----:B------:R-:W3:Y:S04]  /*3b070*/  LDL.64 R14, [R1+0xe28] ;  /* 0x000e2800010e7983 */ /* 0x000ee80000100a00 */
[----:B------:R-:W-:Y:S04]  /*3b080*/  STL [R1+0x1a8], R23 ;  /* 0x0001a81701007387 */ /* 0x000fe80000100800 */
[----:B------:R0:W-:Y:S04]  /*3b090*/  STL [R1+0x160], R22 ;  /* 0x0001601601007387 */ /* 0x0001e80000100800 */
[----:B0-----:R-:W3:Y:S01]  /*3b0a0*/  LDL.64 R22, [R1+0xe20] ;  /* 0x000e200001167983 */ /* 0x001ee20000100a00 */
[----:B------:R-:W-:-:S03]  /*3b0b0*/  IMAD.WIDE R6, R2, 0x2, R18 ;  /* 0x0000000202067825 */ /* 0x000fc600078e0212 */
[----:B------:R0:W-:Y:S01]  /*3b0c0*/  STL [R1+0x1b0], R27 ;  /* 0x0001b01b01007387 */ /* 0x0001e20000100800 */
[----:B------:R-:W-:-:S03]  /*3b0d0*/  IMAD.WIDE R8, R2, 0x2, R10 ;  /* 0x0000000202087825 */ /* 0x000fc600078e020a */
[----:B------:R1:W-:Y:S04]  /*3b0e0*/  STL [R1+0x1b8], R24 ;  /* 0x0001b81801007387 */ /* 0x0003e80000100800 */
[----:B------:R-:W3:Y:S04]  /*3b0f0*/  LDL.64 R10, [R1+0xe10] ;  /* 0x000e1000010a7983 */ /* 0x000ee80000100a00 */
[----:B------:R-:W3:Y:S04]  /*3b100*/  LDL.64 R18, [R1+0xe18] ;  /* 0x000e180001127983 */ /* 0x000ee80000100a00 */
[----:B0-----:R4:W3:Y:S04]  /*3b110*/  LDG.E.U16 R27, desc[UR10][R6.64] ;  /* 0x0000000a061b7981 */ /* 0x0018e8000c1e1500 */
[----:B-1----:R0:W3:Y:S01]  /*3b120*/  LDG.E.U16 R24, desc[UR10][R4.64] ;  /* 0x0000000a04187981 */ /* 0x0020e2000c1e1500 */
[----:B----4-:R-:W-:-:S03]  /*3b130*/  IMAD.WIDE R6, R2, 0x2, R12 ;  /* 0x0000000202067825 */ /* 0x010fc600078e020c */
[----:B------:R-:W4:Y:S04]  /*3b140*/  LDL.64 R12, [R1+0xe08] ;  /* 0x000e0800010c7983 */ /* 0x000f280000100a00 */
[----:B------:R1:W-:Y:S01]  /*3b150*/  STL [R1+0x1c0], R25 ;  /* 0x0001c01901007387 */ /* 0x0003e20000100800 */
[----:B0-----:R-:W-:-:S03]  /*3b160*/  IMAD.WIDE R4, R2, 0x2, R20 ;  /* 0x0000000202047825 */ /* 0x001fc600078e0214 */
[----:B------:R0:W-:Y:S04]  /*3b170*/  STL [R1+0x1bc], R3 ;  /* 0x0001bc0301007387 */ /* 0x0001e80000100800 */
[----:B-1----:R-:W4:Y:S04]  /*3b180*/  LDG.E.U16 R25, desc[UR10][R8.64] ;  /* 0x0000000a08197981 */ /* 0x002f28000c1e1500 */
[----:B0-----:R2:W4:Y:S02]  /*3b190*/  LDG.E.U16 R3, desc[UR10][R6.64] ;  /* 0x0000000a06037981 */ /* 0x001524000c1e1500 */
[----:B--2---:R-:W-:-:S02]  /*3b1a0*/  IMAD.WIDE R6, R2, 0x2, R16 ;  /* 0x0000000202067825 */ /* 0x004fc400078e0210 */
[----:B---3--:R0:W-:Y:S04]  /*3b1b0*/  STL [R1+0xa0], R26 ;  /* 0x0000a01a01007387 */ /* 0x0081e80000100800 */
[----:B------:R-:W2:Y:S04]  /*3b1c0*/  LDL.64 R16, [R1+0xdf8] ;  /* 0x000df80001107983 */ /* 0x000ea80000100a00 */
[----:B------:R-:W3:Y:S04]  /*3b1d0*/  LDL.64 R20, [R1+0xe00] ;  /* 0x000e000001147983 */ /* 0x000ee80000100a00 */
[----:B0-----:R0:W3:Y:S01]  /*3b1e0*/  LDG.E.U16 R26, desc[UR10][R4.64] ;  /* 0x0000000a041a7981 */ /* 0x0010e2000c1e1500 */
[----:B------:R-:W-:-:S03]  /*3b1f0*/  IMAD.WIDE R8, R2, 0x2, R14 ;  /* 0x0000000202087825 */ /* 0x000fc600078e020e */
[----:B------:R-:W3:Y:S04]  /*3b200*/  LDL.64 R14, [R1+0xdf0] ;  /* 0x000df000010e7983 */ /* 0x000ee80000100a00 */
[----:B------:R1:W-:Y:S01]  /*3b210*/  STL [R1+0x15c], R0 ;  /* 0x00015c0001007387 */ /* 0x0003e20000100800 */
[----:B0-----:R-:W-:-:S03]  /*3b220*/  IMAD.WIDE R4, R2, 0x2, R22 ;  /* 0x0000000202047825 */ /* 0x001fc600078e0216 */
[----:B-1----:R-:W3:Y:S04]  /*3b230*/  LDG.E.U16 R0, desc[UR10][R8.64] ;  /* 0x0000000a08007981 */ /* 0x002ee8000c1e1500 */
[----:B------:R0:W3:Y:S04]  /*3b240*/  LDG.E.U16 R23, desc[UR10][R6.64] ;  /* 0x0000000a06177981 */ /* 0x0000e8000c1e1500 */
[----:B------:R1:W-:Y:S01]  /*3b250*/  STL [R1+0x1a4], R27 ;  /* 0x0001a41b01007387 */ /* 0x0003e20000100800 */
[----:B0-----:R-:W-:-:S03]  /*3b260*/  IMAD.WIDE R6, R2, 0x2, R10 ;  /* 0x0000000202067825 */ /* 0x001fc600078e020a */
[----:B------:R-:W3:Y:S04]  /*3b270*/  LDL.64 R10, [R1+0xde8] ;  /* 0x000de800010a7983 */ /* 0x000ee80000100a00 */
[----:B-1----:R0:W3:Y:S01]  /*3b280*/  LDG.E.U16 R27, desc[UR10][R4.64] ;  /* 0x0000000a041b7981 */ /* 0x0020e2000c1e1500 */
[----:B----4-:R-:W-:-:S03]  /*3b290*/  IMAD.WIDE R8, R2, 0x2, R12 ;  /* 0x0000000202087825 */ /* 0x010fc600078e020c */
[----:B------:R-:W4:Y:S04]  /*3b2a0*/  LDL.64 R12, [R1+0xde0] ;  /* 0x000de000010c7983 */ /* 0x000f280000100a00 */
[----:B------:R1:W-:Y:S01]  /*3b2b0*/  STL [R1+0x1ac], R24 ;  /* 0x0001ac1801007387 */ /* 0x0003e20000100800 */
[----:B0-----:R-:W-:-:S03]  /*3b2c0*/  IMAD.WIDE R4, R2, 0x2, R18 ;  /* 0x0000000202047825 */ /* 0x001fc600078e0212 */
[----:B------:R0:W-:Y:S04]  /*3b2d0*/  STL [R1+0x194], R25 ;  /* 0x0001941901007387 */ /* 0x0001e80000100800 */
[----:B------:R-:W4:Y:S04]  /*3b2e0*/  LDL.64 R18, [R1+0xdd8] ;  /* 0x000dd80001127983 */ /* 0x000f280000100a00 */
[----:B------:R0:W-:Y:S04]  /*3b2f0*/  STL [R1+0x19c], R3 ;  /* 0x00019c0301007387 */ /* 0x0001e80000100800 */
[----:B-1----:R-:W4:Y:S04]  /*3b300*/  LDG.E.U16 R24, desc[UR10][R4.64] ;  /* 0x0000000a04187981 */ /* 0x002f28000c1e1500 */
[----:B0-----:R2:W4:Y:S04]  /*3b310*/  LDG.E.U16 R25, desc[UR10][R6.64] ;  /* 0x0000000a06197981 */ /* 0x001528000c1e1500 */
[----:B------:R3:W4:Y:S01]  /*3b320*/  LDG.E.U16 R3, desc[UR10][R8.64] ;  /* 0x0000000a08037981 */ /* 0x000722000c1e1500 */
[----:B--2---:R-:W-:-:S03]  /*3b330*/  IMAD.WIDE R6, R2, 0x2, R16 ;  /* 0x0000000202067825 */ /* 0x004fc600078e0210 */
[----:B------:R-:W2:Y:S01]  /*3b340*/  LDL.64 R16, [R1+0xdd0] ;  /* 0x000dd00001107983 */ /* 0x000ea20000100a00 */
[----:B---3--:R-:W-:-:S03]  /*3b350*/  IMAD.WIDE R8, R2, 0x2, R14 ;  /* 0x0000000202087825 */ /* 0x008fc600078e020e */
[----:B------:R-:W3:Y:S04]  /*3b360*/  LDL.64 R14, [R1+0xdc8] ;  /* 0x000dc800010e7983 */ /* 0x000ee80000100a00 */
[----:B------:R-:W-:Y:S04]  /*3b370*/  STL [R1+0x1a0], R26 ;  /* 0x0001a01a01007387 */ /* 0x000fe80000100800 */
[----:B------:R0:W-:Y:S04]  /*3b380*/  STL [R1+0x198], R23 ;  /* 0x0001981701007387 */ /* 0x0001e80000100800 */
[----:B0-----:R-:W2:Y:S04]  /*3b390*/  LDL.64 R22, [R1+0xdc0] ;  /* 0x000dc00001167983 */ /* 0x001ea80000100a00 */
[----:B------:R0:W-:Y:S04]  /*3b3a0*/  STL [R1+0x64], R0 ;  /* 0x0000640001007387 */ /* 0x0001e80000100800 */
[----:B0-----:R4:W2:Y:S01]  /*3b3b0*/  LDG.E.U16 R0, desc[UR10][R6.64] ;  /* 0x0000000a06007981 */ /* 0x0018a2000c1e1500 */
[----:B------:R-:W-:-:S05]  /*3b3c0*/  IMAD.WIDE R4, R2, 0x2, R20 ;  /* 0x0000000202047825 */ /* 0x000fca00078e0214 */
[----:B------:R0:W3:Y:S01]  /*3b3d0*/  LDG.E.U16 R26, desc[UR10][R4.64] ;  /* 0x0000000a041a7981 */ /* 0x0000e2000c1e1500 */
[----:B----4-:R-:W-:-:S04]  /*3b3e0*/  IMAD.WIDE R6, R2, 0x2, R12 ;  /* 0x0000000202067825 */ /* 0x010fc800078e020c */
[C---:B0-----:R-:W-:Y:S01]  /*3b3f0*/  IMAD.WIDE R4, R2.reuse, 0x2, R18 ;  /* 0x0000000202047825 */ /* 0x041fe200078e0212 */
[----:B--2---:R0:W-:Y:S04]  /*3b400*/  STL [R1+0x2ab0], R0 ;  /* 0x002ab00001007387 */ /* 0x0041e80000100800 */
[----:B------:R1:W-:Y:S04]  /*3b410*/  STL [R1+0x144], R27 ;  /* 0x0001441b01007387 */ /* 0x0003e80000100800 */
[----:B------:R-:W2:Y:S04]  /*3b420*/  LDL.64 R12, [R1+0xda8] ;  /* 0x000da800010c7983 */ /* 0x000ea80000100a00 */
[----:B------:R-:W4:Y:S04]  /*3b430*/  LDL.64 R20, [R1+0xdb0] ;  /* 0x000db00001147983 */ /* 0x000f280000100a00 */
[----:B0-----:R-:W4:Y:S04]  /*3b440*/  LDG.E.U16 R0, desc[UR10][R4.64] ;  /* 0x0000000a04007981 */ /* 0x001f28000c1e1500 */
[----:B-1----:R0:W4:Y:S02]  /*3b450*/  LDG.E.U16 R27, desc[UR10][R8.64] ;  /* 0x0000000a081b7981 */ /* 0x002124000c1e1500 */
[----:B0-----:R-:W-:-:S02]  /*3b460*/  IMAD.WIDE R8, R2, 0x2, R10 ;  /* 0x0000000202087825 */ /* 0x001fc400078e020a */
[----:B------:R-:W4:Y:S04]  /*3b470*/  LDL.64 R10, [R1+0xdb8] ;  /* 0x000db800010a7983 */ /* 0x000f280000100a00 */
[----:B------:R0:W-:Y:S04]  /*3b480*/  STL [R1+0x190], R24 ;  /* 0x0001901801007387 */ /* 0x0001e80000100800 */
[----:B------:R1:W-:Y:S01]  /*3b490*/  STL [R1+0x18c], R25 ;  /* 0x00018c1901007387 */ /* 0x0003e20000100800 */
[----:B------:R-:W-:-:S03]  /*3b4a0*/  IMAD.WIDE R4, R2, 0x2, R16 ;  /* 0x0000000202047825 */ /* 0x000fc600078e0210 */
[----:B------:R-:W4:Y:S04]  /*3b4b0*/  LDL.64 R18, [R1+0xd98] ;  /* 0x000d980001127983 */ /* 0x000f280000100a00 */
[----:B------:R-:W4:Y:S04]  /*3b4c0*/  LDL.64 R16, [R1+0xda0] ;  /* 0x000da00001107983 */ /* 0x000f280000100a00 */
[----:B0-----:R0:W4:Y:S04]  /*3b4d0*/  LDG.E.U16 R24, desc[UR10][R8.64] ;  /* 0x0000000a08187981 */ /* 0x001128000c1e1500 */
[----:B-1----:R3:W4:Y:S01]  /*3b4e0*/  LDG.E.U16 R25, desc[UR10][R6.64] ;  /* 0x0000000a06197981 */ /* 0x002722000c1e1500 */
[----:B0-----:R-:W-:-:S03]  /*3b4f0*/  IMAD.WIDE R8, R2, 0x2, R22 ;  /* 0x0000000202087825 */ /* 0x001fc600078e0216 */
[----:B------:R-:W4:Y:S01]  /*3b500*/  LDG.E.U16 R23, desc[UR10][R4.64] ;  /* 0x0000000a04177981 */ /* 0x000f22000c1e1500 */
[----:B---3--:R-:W-:-:S03]  /*3b510*/  IMAD.WIDE R6, R2, 0x2, R14 ;  /* 0x0000000202067825 */ /* 0x008fc600078e020e */
[----:B------:R-:W3:Y:S04]  /*3b520*/  LDL.64 R14, [R1+0xd90] ;  /* 0x000d9000010e7983 */ /* 0x000ee80000100a00 */
[----:B------:R0:W-:Y:S04]  /*3b530*/  STL [R1+0x188], R3 ;  /* 0x0001880301007387 */ /* 0x0001e80000100800 */
[----:B------:R1:W-:Y:S04]  /*3b540*/  STL [R1+0x184], R26 ;  /* 0x0001841a01007387 */ /* 0x0003e80000100800 */
[----:B0-----:R-:W3:Y:S04]  /*3b550*/  LDG.E.U16 R3, desc[UR10][R6.64] ;  /* 0x0000000a06037981 */ /* 0x001ee8000c1e1500 */
[----:B-1----:R2:W3:Y:S02]  /*3b560*/  LDG.E.U16 R26, desc[UR10][R8.64] ;  /* 0x0000000a081a7981 */ /* 0x0024e4000c1e1500 */
[----:B--2---:R-:W-:-:S04]  /*3b570*/  IMAD.WIDE R8, R2, 0x2, R12 ;  /* 0x0000000202087825 */ /* 0x004fc800078e020c */
[C---:B----4-:R-:W-:Y:S01]  /*3b580*/  IMAD.WIDE R6, R2.reuse, 0x2, R20 ;  /* 0x0000000202067825 */ /* 0x050fe200078e0214 */
[----:B------:R-:W2:Y:S03]  /*3b590*/  LDL.64 R12, [R1+0xd80] ;  /* 0x000d8000010c7983 */ /* 0x000ea60000100a00 */
[C---:B------:R-:W-:Y:S02]  /*3b5a0*/  IMAD.WIDE R4, R2.reuse, 0x2, R10 ;  /* 0x0000000202047825 */ /* 0x040fe400078e020a */
[----:B------:R-:W4:Y:S04]  /*3b5b0*/  LDL.64 R10, [R1+0xd88] ;  /* 0x000d8800010a7983 */ /* 0x000f280000100a00 */
[----:B------:R0:W-:Y:S04]  /*3b5c0*/  STL [R1+0x17c], R27 ;  /* 0x00017c1b01007387 */ /* 0x0001e80000100800 */
[----:B------:R-:W4:Y:S04]  /*3b5d0*/  LDL.64 R20, [R1+0xd78] ;  /* 0x000d780001147983 */ /* 0x000f280000100a00 */
[----:B------:R1:W-:Y:S04]  /*3b5e0*/  STL [R1+0x60], R24 ;  /* 0x0000601801007387 */ /* 0x0003e80000100800 */
[----:B0-----:R0:W4:Y:S04]  /*3b5f0*/  LDG.E.U16 R27, desc[UR10][R4.64] ;  /* 0x0000000a041b7981 */ /* 0x001128000c1e1500 */
[----:B------:R0:W-:Y:S04]  /*3b600*/  STL [R1+0x13c], R25 ;  /* 0x00013c1901007387 */ /* 0x0001e80000100800 */
[----:B-1----:R-:W4:Y:S04]  /*3b610*/  LDG.E.U16 R24, desc[UR10][R6.64] ;  /* 0x0000000a06187981 */ /* 0x002f28000c1e1500 */
[----:B0-----:R0:W4:Y:S01]  /*3b620*/  LDG.E.U16 R25, desc[UR10][R8.64] ;  /* 0x0000000a08197981 */ /* 0x001122000c1e1500 */
[----:B------:R-:W-:-:S03]  /*3b630*/  IMAD.WIDE R4, R2, 0x2, R18 ;  /* 0x0000000202047825 */ /* 0x000fc600078e0212 */
[----:B------:R-:W4:Y:S01]  /*3b640*/  LDL.64 R18, [R1+0xd68] ;  /* 0x000d680001127983 */ /* 0x000f220000100a00 */
[----:B0-----:R-:W-:-:S03]  /*3b650*/  IMAD.WIDE R8, R2, 0x2, R16 ;  /* 0x0000000202087825 */ /* 0x001fc600078e0210 */
[----:B------:R-:W4:Y:S04]  /*3b660*/  LDL.64 R16, [R1+0xd70] ;  /* 0x000d700001107983 */ /* 0x000f280000100a00 */
[----:B------:R0:W-:Y:S04]  /*3b670*/  STL [R1+0x178], R0 ;  /* 0x0001780001007387 */ /* 0x0001e80000100800 */
[----:B------:R1:W-:Y:S04]  /*3b680*/  STL [R1+0x174], R23 ;  /* 0x0001741701007387 */ /* 0x0003e80000100800 */
[----:B0-----:R-:W4:Y:S04]  /*3b690*/  LDG.E.U16 R0, desc[UR10][R8.64] ;  /* 0x0000000a08007981 */ /* 0x001f28000c1e1500 */
[----:B-1----:R-:W4:Y:S01]  /*3b6a0*/  LDL.64 R22, [R1+0xd60] ;  /* 0x000d600001167983 */ /* 0x002f220000100a00 */
[----:B---3--:R-:W-:-:S03]  /*3b6b0*/  IMAD.WIDE R6, R2, 0x2, R14 ;  /* 0x0000000202067825 */ /* 0x008fc600078e020e */
[----:B------:R0:W-:Y:S04]  /*3b6c0*/  STL [R1+0x170], R3 ;  /* 0x0001700301007387 */ /* 0x0001e80000100800 */
[----:B------:R1:W-:Y:S04]  /*3b6d0*/  STL [R1+0x16c], R26 ;  /* 0x00016c1a01007387 */ /* 0x0003e80000100800 */
[----:B------:R-:W3:Y:S04]  /*3b6e0*/  LDL.64 R14, [R1+0xd58] ;  /* 0x000d5800010e7983 */ /* 0x000ee80000100a00 */
[----:B0-----:R-:W3:Y:S04]  /*3b6f0*/  LDG.E.U16 R3, desc[UR10][R4.64] ;  /* 0x0000000a04037981 */ /* 0x001ee8000c1e1500 */
[----:B-1----:R2:W3:Y:S02]  /*3b700*/  LDG.E.U16 R26, desc[UR10][R6.64] ;  /* 0x0000000a061a7981 */ /* 0x0024e4000c1e1500 */
[----:B--2---:R-:W-:-:S02]  /*3b710*/  IMAD.WIDE R6, R2, 0x2, R12 ;  /* 0x0000000202067825 */ /* 0x004fc400078e020c */
[----:B------:R-:W2:Y:S02]  /*3b720*/  LDL.64 R12, [R1+0xd48] ;  /* 0x000d4800010c7983 */ /* 0x000ea40000100a00 */
[----:B----4-:R-:W-:-:S04]  /*3b730*/  IMAD.WIDE R4, R2, 0x2, R10 ;  /* 0x0000000202047825 */ /* 0x010fc800078e020a */
[C---:B------:R-:W-:Y:S01]  /*3b740*/  IMAD.WIDE R8, R2.reuse, 0x2, R20 ;  /* 0x0000000202087825 */ /* 0x040fe200078e0214 */
[----:B------:R-:W4:Y:S04]  /*3b750*/  LDL.64 R10, [R1+0xd50] ;  /* 0x000d5000010a7983 */ /* 0x000f280000100a00 */
[----:B------:R0:W-:Y:S04]  /*3b760*/  STL [R1+0x168], R27 ;  /* 0x0001681b01007387 */ /* 0x0001e80000100800 */
[----:B------:R1:W-:Y:S04]  /*3b770*/  STL [R1+0x164], R24 ;  /* 0x0001641801007387 */ /* 0x0003e80000100800 */
[----:B------:R1:W-:Y:S04]  /*3b780*/  STL [R1+0x50], R25 ;  /* 0x0000501901007387 */ /* 0x0003e80000100800 */
[----:B0-----:R-:W4:Y:S04]  /*3b790*/  LDG.E.U16 R27, desc[UR10][R4.64] ;  /* 0x0000000a041b7981 */ /* 0x001f28000c1e1500 */
[----:B------:R-:W4:Y:S04]  /*3b7a0*/  LDL.64 R20, [R1+0xd40] ;  /* 0x000d400001147983 */ /* 0x000f280000100a00 */
[----:B-1----:R0:W4:Y:S04]  /*3b7b0*/  LDG.E.U16 R24, desc[UR10][R6.64] ;  /* 0x0000000a06187981 */ /* 0x002128000c1e1500 */
[----:B------:R1:W4:Y:S01]  /*3b7c0*/  LDG.E.U16 R25, desc[UR10][R8.64] ;  /* 0x0000000a08197981 */ /* 0x000322000c1e1500 */
[----:B0-----:R-:W-:-:S04]  /*3b7d0*/  IMAD.WIDE R6, R2, 0x2, R16 ;  /* 0x0000000202067825 */ /* 0x001fc800078e0210 */
[C---:B-1----:R-:W-:Y:S01]  /*3b7e0*/  IMAD.WIDE R8, R2.reuse, 0x2, R18 ;  /* 0x0000000202087825 */ /* 0x042fe200078e0212 */
[----:B------:R-:W4:Y:S04]  /*3b7f0*/  LDL.64 R16, [R1+0xd38] ;  /* 0x000d380001107983 */ /* 0x000f280000100a00 */
[----:B------:R-:W4:Y:S01]  /*3b800*/  LDL.64 R18, [R1+0xd30] ;  /* 0x000d300001127983 */ /* 0x000f220000100a00 */
[----:B------:R-:W-:-:S03]  /*3b810*/  IMAD.WIDE R4, R2, 0x2, R22 ;  /* 0x0000000202047825 */ /* 0x000fc600078e0216 */
[----:B------:R-:W4:Y:S04]  /*3b820*/  LDG.E.U16 R23, desc[UR10][R8.64] ;  /* 0x0000000a08177981 */ /* 0x000f28000c1e1500 */
[----:B------:R-:W4:Y:S04]  /*3b830*/  LDG.E.U16 R22, desc[UR10][R6.64] ;  /* 0x0000000a06167981 */ /* 0x000f28000c1e1500 */
[----:B------:R0:W-:Y:S04]  /*3b840*/  STL [R1+0x120], R0 ;  /* 0x0001200001007387 */ /* 0x0001e80000100800 */
[----:B0-----:R3:W4:Y:S02]  /*3b850*/  LDG.E.U16 R0, desc[UR10][R4.64] ;  /* 0x0000000a04007981 */ /* 0x001724000c1e1500 */
[----:B---3--:R-:W-:-:S02]  /*3b860*/  IMAD.WIDE R4, R2, 0x2, R14 ;  /* 0x0000000202047825 */ /* 0x008fc400078e020e */
[----:B------:R-:W3:Y:S02]  /*3b870*/  LDL.64 R14, [R1+0xd20] ;  /* 0x000d2000010e7983 */ /* 0x000ee40000100a00 */
[----:B--2---:R-:W-:-:S04]  /*3b880*/  IMAD.WIDE R8, R2, 0x2, R12 ;  /* 0x0000000202087825 */ /* 0x004fc800078e020c */
[C---:B----4-:R-:W-:Y:S02]  /*3b890*/  IMAD.WIDE R6, R2.reuse, 0x2, R10 ;  /* 0x0000000202067825 */ /* 0x050fe400078e020a */
[----:B------:R-:W2:Y:S04]  /*3b8a0*/  LDL.64 R10, [R1+0xd28] ;  /* 0x000d2800010a7983 */ /* 0x000ea80000100a00 */
[----:B------:R0:W-:Y:S04]  /*3b8b0*/  STL [R1+0x158], R3 ;  /* 0x0001580301007387 */ /* 0x0001e80000100800 */
[----:B------:R-:W4:Y:S04]  /*3b8c0*/  LDL.64 R12, [R1+0xd18] ;  /* 0x000d1800010c7983 */ /* 0x000f280000100a00 */
[----:B------:R1:W-:Y:S04]  /*3b8d0*/  STL [R1+0x154], R26 ;  /* 0x0001541a01007387 */ /* 0x0003e80000100800 */
[----:B0-----:R0:W2:Y:S04]  /*3b8e0*/  LDG.E.U16 R3, desc[UR10][R4.64] ;  /* 0x0000000a04037981 */ /* 0x0010a8000c1e1500 */
[----:B-1----:R1:W2:Y:S04]  /*3b8f0*/  LDG.E.U16 R26, desc[UR10][R6.64] ;  /* 0x0000000a061a7981 */ /* 0x0022a8000c1e1500 */
[----:B------:R1:W-:Y:S01]  /*3b900*/  STL [R1+0x150], R27 ;  /* 0x0001501b01007387 */ /* 0x0003e20000100800 */
[----:B0-----:R-:W-:-:S03]  /*3b910*/  IMAD.WIDE R4, R2, 0x2, R20 ;  /* 0x0000000202047825 */ /* 0x001fc600078e0214 */
[----:B-1----:R0:W2:Y:S01]  /*3b920*/  LDG.E.U16 R27, desc[UR10][R8.64] ;  /* 0x0000000a081b7981 */ /* 0x0020a2000c1e1500 */
[----:B------:R-:W-:-:S03]  /*3b930*/  IMAD.WIDE R6, R2, 0x2, R16 ;  /* 0x0000000202067825 */ /* 0x000fc600078e0210 */
[----:B------:R-:W2:Y:S04]  /*3b940*/  LDL.64 R16, [R1+0xd10] ;  /* 0x000d100001107983 */ /* 0x000ea80000100a00 */
[----:B------:R-:W-:Y:S04]  /*3b950*/  STL [R1+0x148], R25 ;  /* 0x0001481901007387 */ /* 0x000fe80000100800 */
[----:B------:R1:W-:Y:S04]  /*3b960*/  STL [R1+0x14c], R24 ;  /* 0x00014c1801007387 */ /* 0x0003e80000100800 */
[----:B-1----:R-:W2:Y:S04]  /*3b970*/  LDL.64 R24, [R1+0xd08] ;  /* 0x000d080001187983 */ /* 0x002ea80000100a00 */
[----:B------:R-:W-:Y:S04]  /*3b980*/  STL [R1+0x4c], R23 ;  /* 0x00004c1701007387 */ /* 0x000fe80000100800 */
[----:B------:R1:W-:Y:S04]  /*3b990*/  STL [R1+0x140], R22 ;  /* 0x0001401601007387 */ /* 0x0003e80000100800 */
[----:B-1----:R-:W2:Y:S04]  /*3b9a0*/  LDL.64 R22, [R1+0xd00] ;  /* 0x000d000001167983 */ /* 0x002ea80000100a00 */
[----:B------:R1:W-:Y:S04]  /*3b9b0*/  STL [R1+0x11c], R0 ;  /* 0x00011c0001007387 */ /* 0x0003e80000100800 */
[----:B-1----:R-:W2:Y:S01]  /*3b9c0*/  LDG.E.U16 R0, desc[UR10][R4.64] ;  /* 0x0000000a04007981 */ /* 0x002ea2000c1e1500 */
[----:B0-----:R-:W-:-:S03]  /*3b9d0*/  IMAD.WIDE R8, R2, 0x2, R18 ;  /* 0x0000000202087825 */ /* 0x001fc600078e0212 */
[----:B------:R3:W2:Y:S02]  /*3b9e0*/  LDG.E.U16 R19, desc[UR10][R6.64] ;  /* 0x0000000a06137981 */ /* 0x0006a4000c1e1500 */
[----:B---3--:R-:W-:-:S04]  /*3b9f0*/  IMAD.WIDE R6, R2, 0x2, R14 ;  /* 0x0000000202067825 */ /* 0x008fc800078e020e */
[C---:B----4-:R-:W-:Y:S01]  /*3ba00*/  IMAD.WIDE R4, R2.reuse, 0x2, R12 ;  /* 0x0000000202047825 */ /* 0x050fe200078e020c */
[----:B--2---:R-:W-:Y:S04]  /*3ba10*/  STL [R1+0x2ab8], R0 ;  /* 0x002ab80001007387 */ /* 0x004fe80000100800 */
[----:B------:R0:W-:Y:S04]  /*3ba20*/  STL [R1+0x138], R3 ;  /* 0x0001380301007387 */ /* 0x0001e80000100800 */
[----:B------:R-:W2:Y:S04]  /*3ba30*/  LDL.64 R14, [R1+0xcf0] ;  /* 0x000cf000010e7983 */ /* 0x000ea80000100a00 */
[----:B------:R-:W3:Y:S04]  /*3ba40*/  LDL.64 R12, [R1+0xce8] ;  /* 0x000ce800010c7983 */ /* 0x000ee80000100a00 */
[----:B0-----:R0:W4:Y:S02]  /*3ba50*/  LDG.E.U16 R3, desc[UR10][R8.64] ;  /* 0x0000000a08037981 */ /* 0x001124000c1e1500 */
[----:B0-----:R-:W-:-:S02]  /*3ba60*/  IMAD.WIDE R8, R2, 0x2, R10 ;  /* 0x0000000202087825 */ /* 0x001fc400078e020a */
[----:B------:R-:W4:Y:S04]  /*3ba70*/  LDL.64 R10, [R1+0xcf8] ;  /* 0x000cf800010a7983 */ /* 0x000f280000100a00 */
[----:B------:R0:W4:Y:S04]  /*3ba80*/  LDG.E.U16 R0, desc[UR10][R8.64] ;  /* 0x0000000a08007981 */ /* 0x000128000c1e1500 */
[----:B------:R1:W-:Y:S04]  /*3ba90*/  STL [R1+0x134], R26 ;  /* 0x0001341a01007387 */ /* 0x0003e80000100800 */
[----:B------:R0:W-:Y:S04]  /*3baa0*/  STL [R1+0x130], R27 ;  /* 0x0001301b01007387 */ /* 0x0001e80000100800 */
[----:B------:R-:W4:Y:S04]  /*3bab0*/  LDL.64 R20, [R1+0xce0] ;  /* 0x000ce00001147983 */ /* 0x000f280000100a00 */
[----:B------:R0:W-:Y:S04]  /*3bac0*/  STL [R1+0x128], R19 ;  /* 0x0001281301007387 */ /* 0x0001e80000100800 */
[----:B-1----:R-:W4:Y:S04]  /*3bad0*/  LDG.E.U16 R26, desc[UR10][R6.64] ;  /* 0x0000000a061a7981 */ /* 0x002f28000c1e1500 */
[----:B0-----:R0:W4:Y:S04]  /*3bae0*/  LDG.E.U16 R27, desc[UR10][R4.64] ;  /* 0x0000000a041b7981 */ /* 0x001128000c1e1500 */
[----:B------:R-:W4:Y:S01]  /*3baf0*/  LDL.64 R18, [R1+0xcd8] ;  /* 0x000cd80001127983 */ /* 0x000f220000100a00 */
[----:B------:R-:W-:-:S05]  /*3bb00*/  IMAD.WIDE R8, R2, 0x2, R22 ;  /* 0x0000000202087825 */ /* 0x000fca00078e0216 */
[----:B------:R-:W4:Y:S01]  /*3bb10*/  LDG.E.U16 R22, desc[UR10][R8.64] ;  /* 0x0000000a08167981 */ /* 0x000f22000c1e1500 */
[----:B0-----:R-:W-:-:S04]  /*3bb20*/  IMAD.WIDE R4, R2, 0x2, R16 ;  /* 0x0000000202047825 */ /* 0x001fc800078e0210 */
[C---:B------:R-:W-:Y:S01]  /*3bb30*/  IMAD.WIDE R6, R2.reuse, 0x2, R24 ;  /* 0x0000000202067825 */ /* 0x040fe200078e0218 */
[----:B------:R-:W4:Y:S04]  /*3bb40*/  LDL.64 R16, [R1+0xcd0] ;  /* 0x000cd00001107983 */ /* 0x000f280000100a00 */
[----:B------:R-:W4:Y:S04]  /*3bb50*/  LDG.E.U16 R24, desc[UR10][R4.64] ;  /* 0x0000000a04187981 */ /* 0x000f28000c1e1500 */
[----:B------:R2:W4:Y:S02]  /*3bb60*/  LDG.E.U16 R25, desc[UR10][R6.64] ;  /* 0x0000000a06197981 */ /* 0x000524000c1e1500 */
[----:B--2---:R-:W-:-:S04]  /*3bb70*/  IMAD.WIDE R6, R2, 0x2, R14 ;  /* 0x0000000202067825 */ /* 0x004fc800078e020e */
[C---:B---3--:R-:W-:Y:S01]  /*3bb80*/  IMAD.WIDE R8, R2.reuse, 0x2, R12 ;  /* 0x0000000202087825 */ /* 0x048fe200078e020c */
[----:B------:R-:W2:Y:S04]  /*3bb90*/  LDL.64 R14, [R1+0xcc0] ;  /* 0x000cc000010e7983 */ /* 0x000ea80000100a00 */
[----:B------:R-:W3:Y:S01]  /*3bba0*/  LDL.64 R12, [R1+0xcb8] ;  /* 0x000cb800010c7983 */ /* 0x000ee20000100a00 */
[----:B----4-:R-:W-:-:S03]  /*3bbb0*/  IMAD.WIDE R4, R2, 0x2, R10 ;  /* 0x0000000202047825 */ /* 0x010fc600078e020a */
[----:B------:R-:W4:Y:S04]  /*3bbc0*/  LDL.64 R10, [R1+0xcc8] ;  /* 0x000cc800010a7983 */ /* 0x000f280000100a00 */
[----:B------:R0:W2:Y:S04]  /*3bbd0*/  LDG.E.U16 R23, desc[UR10][R4.64] ;  /* 0x0000000a04177981 */ /* 0x0000a8000c1e1500 */
[----:B------:R1:W-:Y:S04]  /*3bbe0*/  STL [R1+0x124], R3 ;  /* 0x0001240301007387 */ /* 0x0003e80000100800 */
[----:B------:R0:W-:Y:S04]  /*3bbf0*/  STL [R1+0x48], R0 ;  /* 0x0000480001007387 */ /* 0x0001e80000100800 */
[----:B-1----:R-:W3:Y:S04]  /*3bc00*/  LDG.E.U16 R3, desc[UR10][R6.64] ;  /* 0x0000000a06037981 */ /* 0x002ee8000c1e1500 */
[----:B0-----:R0:W3:Y:S01]  /*3bc10*/  LDG.E.U16 R0, desc[UR10][R8.64] ;  /* 0x0000000a08007981 */ /* 0x0010e2000c1e1500 */
[----:B------:R-:W-:-:S03]  /*3bc20*/  IMAD.WIDE R4, R2, 0x2, R18 ;  /* 0x0000000202047825 */ /* 0x000fc600078e0212 */
[----:B------:R-:W-:Y:S04]  /*3bc30*/  STL [R1+0x118], R27 ;  /* 0x0001181b01007387 */ /* 0x000fe80000100800 */
[----:B------:R1:W-:Y:S01]  /*3bc40*/  STL [R1+0x100], R26 ;  /* 0x0001001a01007387 */ /* 0x0003e20000100800 */
[----:B0-----:R-:W-:-:S04]  /*3bc50*/  IMAD.WIDE R8, R2, 0x2, R20 ;  /* 0x0000000202087825 */ /* 0x001fc800078e0214 */
[C---:B------:R-:W-:Y:S01]  /*3bc60*/  IMAD.WIDE R6, R2.reuse, 0x2, R16 ;  /* 0x0000000202067825 */ /* 0x040fe200078e0210 */
[----:B-1----:R-:W3:Y:S04]  /*3bc70*/  LDL.64 R26, [R1+0xcb0] ;  /* 0x000cb000011a7983 */ /* 0x002ee80000100a00 */
[----:B------:R-:W-:Y:S04]  /*3bc80*/  STL [R1+0x110], R25 ;  /* 0x0001101901007387 */ /* 0x000fe80000100800 */
[----:B------:R0:W-:Y:S04]  /*3bc90*/  STL [R1+0x114], R24 ;  /* 0x0001141801007387 */ /* 0x0001e80000100800 */
[----:B------:R4:W3:Y:S04]  /*3bca0*/  LDG.E.U16 R17, desc[UR10][R4.64] ;  /* 0x0000000a04117981 */ /* 0x0008e8000c1e1500 */
[----:B------:R-:W3:Y:S04]  /*3bcb0*/  LDG.E.U16 R16, desc[UR10][R8.64] ;  /* 0x0000000a08107981 */ /* 0x000ee8000c1e1500 */
[----:B0-----:R-:W3:Y:S01]  /*3bcc0*/  LDL.64 R24, [R1+0xca8] ;  /* 0x000ca80001187983 */ /* 0x001ee20000100a00 */
[----:B----4-:R-:W-:-:S03]  /*3bcd0*/  IMAD.WIDE R4, R2, 0x2, R10 ;  /* 0x0000000202047825 */ /* 0x010fc600078e020a */
[----:B--2---:R-:W-:Y:S04]  /*3bce0*/  STL [R1+0x108], R23 ;  /* 0x0001081701007387 */ /* 0x004fe80000100800 */
[----:B------:R0:W-:Y:S04]  /*3bcf0*/  STL [R1+0x10c], R22 ;  /* 0x00010c1601007387 */ /* 0x0001e80000100800 */
[----:B------:R-:W2:Y:S04]  /*3bd00*/  LDG.E.U16 R5, desc[UR10][R4.64] ;  /* 0x0000000a04057981 */ /* 0x000ea8000c1e1500 */
[----:B0-----:R-:W4:Y:S04]  /*3bd10*/  LDL.64 R22, [R1+0xca0] ;  /* 0x000ca00001167983 */ /* 0x001f280000100a00 */
[----:B---3--:R0:W-:Y:S04]  /*3bd20*/  STL [R1+0x104], R3 ;  /* 0x0001040301007387 */ /* 0x0081e80000100800 */
[----:B------:R-:W3:Y:S04]  /*3bd30*/  LDL.64 R10, [R1+0xc98] ;  /* 0x000c9800010a7983 */ /* 0x000ee80000100a00 */
[----:B------:R-:W2:Y:S04]  /*3bd40*/  LDL.64 R20, [R1+0xc90] ;  /* 0x000c900001147983 */ /* 0x000ea80000100a00 */
[----:B------:R-:W2:Y:S04]  /*3bd50*/  LDL.64 R18, [R1+0xc88] ;  /* 0x000c880001127983 */ /* 0x000ea80000100a00 */
[----:B------:R1:W-:Y:S04]  /*3bd60*/  STL [R1+0x20], R0 ;  /* 0x0000200001007387 */ /* 0x0003e80000100800 */
[----:B0-----:R0:W2:Y:S02]  /*3bd70*/  LDG.E.U16 R3, desc[UR10][R6.64] ;  /* 0x0000000a06037981 */ /* 0x0010a4000c1e1500 */
[----:B0-----:R-:W-:-:S05]  /*3bd80*/  IMAD.WIDE R6, R2, 0x2, R14 ;  /* 0x0000000202067825 */ /* 0x001fca00078e020e */
[----:B-1----:R0:W3:Y:S04]  /*3bd90*/  LDG.E.U16 R0, desc[UR10][R6.64] ;  /* 0x0000000a06007981 */ /* 0x0020e8000c1e1500 */
[----:B------:R-:W-:Y:S04]  /*3bda0*/  STL [R1+0xf8], R17 ;  /* 0x0000f81101007387 */ /* 0x000fe80000100800 */
[----:B------:R1:W-:Y:S01]  /*3bdb0*/  STL [R1+0xdc], R16 ;  /* 0x0000dc1001007387 */ /* 0x0003e20000100800 */
[----:B------:R-:W-:-:S03]  /*3bdc0*/  IMAD.WIDE R8, R2, 0x2, R12 ;  /* 0x0000000202087825 */ /* 0x000fc600078e020c */
[----:B-1----:R-:W3:Y:S01]  /*3bdd0*/  LDL.64 R16, [R1+0xc80] ;  /* 0x000c800001107983 */ /* 0x002ee20000100a00 */
[----:B0-----:R-:W-:-:S03]  /*3bde0*/  IMAD.WIDE R6, R2, 0x2, R26 ;  /* 0x0000000202067825 */ /* 0x001fc600078e021a */
[----:B--2---:R0:W-:Y:S04]  /*3bdf0*/  STL [R1+0xf4], R3 ;  /* 0x0000f40301007387 */ /* 0x0041e80000100800 */
[----:B------:R-:W2:Y:S04]  /*3be00*/  LDL.64 R14, [R1+0xc78] ;  /* 0x000c7800010e7983 */ /* 0x000ea80000100a00 */
[----:B------:R-:W2:Y:S04]  /*3be10*/  LDL.64 R12, [R1+0xc70] ;  /* 0x000c7000010c7983 */ /* 0x000ea80000100a00 */
[----:B------:R4:W-:Y:S04]  /*3be20*/  STL [R1+0xf0], R5 ;  /* 0x0000f00501007387 */ /* 0x0009e80000100800 */
[----:B0-----:R0:W2:Y:S01]  /*3be30*/  LDG.E.U16 R3, desc[UR10][R8.64] ;  /* 0x0000000a08037981 */ /* 0x0010a2000c1e1500 */
[----:B----4-:R-:W-:-:S03]  /*3be40*/  IMAD.WIDE R4, R2, 0x2, R22 ;  /* 0x0000000202047825 */ /* 0x010fc600078e0216 */
[----:B---3--:R1:W-:Y:S04]  /*3be50*/  STL [R1+0xec], R0 ;  /* 0x0000ec0001007387 */ /* 0x0083e80000100800 */
[----:B------:R3:W4:Y:S01]  /*3be60*/  LDG.E.U16 R22, desc[UR10][R6.64] ;  /* 0x0000000a06167981 */ /* 0x000722000c1e1500 */
[----:B0-----:R-:W-:-:S03]  /*3be70*/  IMAD.WIDE R8, R2, 0x2, R24 ;  /* 0x0000000202087825 */ /* 0x001fc600078e0218 */
[----:B-1----:R0:W4:Y:S04]  /*3be80*/  LDG.E.U16 R0, desc[UR10][R4.64] ;  /* 0x0000000a04007981 */ /* 0x002128000c1e1500 */
[----:B------:R1:W4:Y:S01]  /*3be90*/  LDG.E.U16 R23, desc[UR10][R8.64] ;  /* 0x0000000a08177981 */ /* 0x000322000c1e1500 */
[----:B---3--:R-:W-:-:S04]  /*3bea0*/  IMAD.WIDE R6, R2, 0x2, R20 ;  /* 0x0000000202067825 */ /* 0x008fc800078e0214 */
[----:B0-----:R-:W-:-:S04]  /*3beb0*/  IMAD.WIDE R4, R2, 0x2, R10 ;  /* 0x0000000202047825 */ /* 0x001fc800078e020a */
[C---:B-1----:R-:W-:Y:S01]  /*3bec0*/  IMAD.WIDE R8, R2.reuse, 0x2, R18 ;  /* 0x0000000202087825 */ /* 0x042fe200078e0212 */
[----:B------:R-:W3:Y:S04]  /*3bed0*/  LDL.64 R10, [R1+0xc68] ;  /* 0x000c6800010a7983 */ /* 0x000ee80000100a00 */
[----:B------:R0:W3:Y:S04]  /*3bee0*/  LDG.E.U16 R21, desc[UR10][R4.64] ;  /* 0x0000000a04157981 */ /* 0x0000e8000c1e1500 */
[----:B------:R-:W3:Y:S04]  /*3bef0*/  LDG.E.U16 R19, desc[UR10][R8.64] ;  /* 0x0000000a08137981 */ /* 0x000ee8000c1e1500 */
[----:B------:R2:W3:Y:S01]  /*3bf00*/  LDG.E.U16 R18, desc[UR10][R6.64] ;  /* 0x0000000a06127981 */ /* 0x0004e2000c1e1500 */
[----:B0-----:R-:W-:-:S03]  /*3bf10*/  IMAD.WIDE R4, R2, 0x2, R16 ;  /* 0x0000000202047825 */ /* 0x001fc600078e0210 */
[----:B------:R-:W3:Y:S01]  /*3bf20*/  LDL.64 R16, [R1+0xc58] ;  /* 0x000c580001107983 */ /* 0x000ee20000100a00 */
[----:B--2---:R-:W-:-:S04]  /*3bf30*/  IMAD.WIDE R6, R2, 0x2, R14 ;  /* 0x0000000202067825 */ /* 0x004fc800078e020e */
[C---:B------:R-:W-:Y:S02]  /*3bf40*/  IMAD.WIDE R8, R2.reuse, 0x2, R12 ;  /* 0x0000000202087825 */ /* 0x040fe400078e020c */
[----:B------:R-:W2:Y:S04]  /*3bf50*/  LDG.E.U16 R7, desc[UR10][R6.64] ;  /* 0x0000000a06077981 */ /* 0x000ea8000c1e1500 */
[----:B------:R0:W-:Y:S04]  /*3bf60*/  STL [R1+0xe8], R3 ;  /* 0x0000e80301007387 */ /* 0x0001e80000100800 */
[----:B------:R-:W2:Y:S04]  /*3bf70*/  LDL.64 R26, [R1+0xc50] ;  /* 0x000c5000011a7983 */ /* 0x000ea80000100a00 */
[----:B------:R-:W2:Y:S04]  /*3bf80*/  LDL.64 R24, [R1+0xc48] ;  /* 0x000c480001187983 */ /* 0x000ea80000100a00 */
[----:B0-----:R-:W2:Y:S04]  /*3bf90*/  LDG.E.U16 R3, desc[UR10][R4.64] ;  /* 0x0000000a04037981 */ /* 0x001ea8000c1e1500 */
[----:B------:R-:W2:Y:S04]  /*3bfa0*/  LDL.64 R4, [R1+0xc60] ;  /* 0x000c600001047983 */ /* 0x000ea80000100a00 */
[----:B----4-:R-:W-:Y:S04]  /*3bfb0*/  STL [R1+0x1c], R23 ;  /* 0x00001c1701007387 */ /* 0x010fe80000100800 */
[----:B------:R0:W-:Y:S04]  /*3bfc0*/  STL [R1+0xe0], R22 ;  /* 0x0000e01601007387 */ /* 0x0001e80000100800 */
[----:B0-----:R-:W4:Y:S04]  /*3bfd0*/  LDL.64 R22, [R1+0xc40] ;  /* 0x000c400001167983 */ /* 0x001f280000100a00 */
[----:B------:R0:W-:Y:S04]  /*3bfe0*/  STL [R1+0xc4], R0 ;  /* 0x0000c40001007387 */ /* 0x0001e80000100800 */
[----:B---3--:R1:W-:Y:S04]  /*3bff0*/  STL [R1+0xd8], R21 ;  /* 0x0000d81501007387 */ /* 0x0083e80000100800 */
[----:B0-----:R0:W3:Y:S04]  /*3c000*/  LDG.E.U16 R0, desc[UR10][R8.64] ;  /* 0x0000000a08007981 */ /* 0x0010e8000c1e1500 */
[----:B-1----:R-:W3:Y:S04]  /*3c010*/  LDL.64 R20, [R1+0xc30] ;  /* 0x000c300001147983 */ /* 0x002ee80000100a00 */
[----:B------:R-:W-:Y:S04]  /*3c020*/  STL [R1+0xd0], R19 ;  /* 0x0000d01301007387 */ /* 0x000fe80000100800 */
[----:B------:R1:W-:Y:S04]  /*3c030*/  STL [R1+0xd4], R18 ;  /* 0x0000d41201007387 */ /* 0x0003e80000100800 */
[----:B------:R-:W3:Y:S04]  /*3c040*/  LDL.64 R14, [R1+0xc30] ;  /* 0x000c3000010e7983 */ /* 0x000ee80000100a00 */
[----:B------:R-:W4:Y:S01]  /*3c050*/  LDL.64 R12, [R1+0xc28] ;  /* 0x000c2800010c7983 */ /* 0x000f220000100a00 */
[----:B0-----:R-:W-:-:S02]  /*3c060*/  IMAD.WIDE R8, R2, 0x2, R10 ;  /* 0x0000000202087825 */ /* 0x001fc400078e020a */
[----:B------:R-:W0:Y:S01]  /*3c070*/  LDC R10, c[0x0][0x3d8] ;  /* 0x0000f600ff0a7b82 */ /* 0x000e220000000800 */
[----:B-1----:R-:W4:Y:S07]  /*3c080*/  LDL.64 R18, [R1+0xc28] ;  /* 0x000c280001127983 */ /* 0x002f2e0000100a00 */
[----:B------:R-:W1:Y:S01]  /*3c090*/  LDC R11, c[0x0][0x3d8] ;  /* 0x0000f600ff0b7b82 */ /* 0x000e620000000800 */
[----:B--2---:R2:W-:Y:S04]  /*3c0a0*/  STL [R1+0xcc], R3 ;  /* 0x0000cc0301007387 */ /* 0x0045e80000100800 */
[----:B------:R0:W-:Y:S03]  /*3c0b0*/  STL [R1+0xc8], R7 ;  /* 0x0000c80701007387 */ /* 0x0001e60000100800 */
[----:B--2---:R-:W2:Y:S01]  /*3c0c0*/  LDC R3, c[0x0][0x3d8] ;  /* 0x0000f600ff037b82 */ /* 0x004ea20000000800 */
[----:B0-----:R-:W-:-:S04]  /*3c0d0*/  IMAD.WIDE R6, R2, 0x2, R4 ;  /* 0x0000000202067825 */ /* 0x001fc800078e0204 */
[C---:B------:R-:W-:Y:S02]  /*3c0e0*/  IMAD.WIDE R4, R2.reuse, 0x2, R16 ;  /* 0x0000000202047825 */ /* 0x040fe400078e0210 */
[----:B------:R-:W2:Y:S04]  /*3c0f0*/  LDL.64 R16, [R1+0xc38] ;  /* 0x000c380001107983 */ /* 0x000ea80000100a00 */
[----:B---3--:R-:W3:Y:S04]  /*3c100*/  LDG.E.U16 R14, desc[UR10][R8.64] ;  /* 0x0000000a080e7981 */ /* 0x008ee8000c1e1500 */
[----:B----4-:R0:W4:Y:S04]  /*3c110*/  LDG.E.U16 R13, desc[UR10][R6.64] ;  /* 0x0000000a060d7981 */ /* 0x010128000c1e1500 */
[----:B------:R1:W4:Y:S04]  /*3c120*/  LDG.E.U16 R12, desc[UR10][R4.64] ;  /* 0x0000000a040c7981 */ /* 0x000328000c1e1500 */
[----:B------:R1:W-:Y:S01]  /*3c130*/  STL [R1+0xbc], R0 ;  /* 0x0000bc0001007387 */ /* 0x0003e20000100800 */
[----:B0-----:R-:W-:-:S04]  /*3c140*/  IMAD.WIDE R6, R2, 0x2, R24 ;  /* 0x0000000202067825 */ /* 0x001fc800078e0218 */
[----:B-1----:R-:W-:-:S04]  /*3c150*/  IMAD.WIDE R4, R2, 0x2, R26 ;  /* 0x0000000202047825 */ /* 0x002fc800078e021a */
[C---:B------:R-:W-:Y:S02]  /*3c160*/  IMAD.WIDE R8, R2.reuse, 0x2, R22 ;  /* 0x0000000202087825 */ /* 0x040fe400078e0216 */
[----:B------:R2:W4:Y:S04]  /*3c170*/  LDG.E.U16 R22, desc[UR10][R6.64] ;  /* 0x0000000a06167981 */ /* 0x000528000c1e1500 */
[----:B------:R0:W4:Y:S04]  /*3c180*/  LDG.E.U16 R0, desc[UR10][R4.64] ;  /* 0x0000000a04007981 */ /* 0x000128000c1e1500 */
[----:B------:R1:W4:Y:S01]  /*3c190*/  LDG.E.U16 R23, desc[UR10][R8.64] ;  /* 0x0000000a08177981 */ /* 0x000322000c1e1500 */
[----:B--2---:R-:W-:-:S03]  /*3c1a0*/  IMAD.WIDE R6, R2, 0x2, R16 ;  /* 0x0000000202067825 */ /* 0x004fc600078e0210 */
[----:B---3--:R2:W-:Y:S04]  /*3c1b0*/  STL [R1+0x18], R14 ;  /* 0x0000180e01007387 */ /* 0x0085e80000100800 */
[----:B----4-:R3:W-:Y:S04]  /*3c1c0*/  STL [R1+0xa4], R13 ;  /* 0x0000a40d01007387 */ /* 0x0107e80000100800 */
[----:B------:R4:W-:Y:S01]  /*3c1d0*/  STL [R1+0xb8], R12 ;  /* 0x0000b80c01007387 */ /* 0x0009e20000100800 */
[-C--:B--2---:R-:W-:Y:S01]  /*3c1e0*/  LEA R14, R10, R28.reuse, 0x2 ;  /* 0x0000001c0a0e7211 */ /* 0x084fe200078e10ff */
[----:B---3--:R-:W-:Y:S01]  /*3c1f0*/  IMAD.MOV.U32 R13, RZ, RZ, R19 ;  /* 0x000000ffff0d7224 */ /* 0x008fe200078e0013 */
[----:B----4-:R-:W-:-:S02]  /*3c200*/  LEA R12, R3, R28, 0x3 ;  /* 0x0000001c030c7211 */ /* 0x010fc400078e18ff */
[----:B------:R-:W-:Y:S01]  /*3c210*/  MOV R15, R21 ;  /* 0x00000015000f7202 */ /* 0x000fe20000000f00 */
[----:B------:R-:W2:Y:S01]  /*3c220*/  LDC R10, c[0x0][0x3d8] ;  /* 0x0000f600ff0a7b82 */ /* 0x000ea20000000800 */
[----:B------:R-:W-:Y:S04]  /*3c230*/  STL [R1+0xc30], R14 ;  /* 0x000c300e01007387 */ /* 0x000fe80000100800 */
[----:B------:R3:W-:Y:S01]  /*3c240*/  STL [R1+0xc28], R12 ;  /* 0x000c280c01007387 */ /* 0x0007e20000100800 */
[----:B0-----:R-:W-:-:S03]  /*3c250*/  IMAD.WIDE R4, R2, 0x2, R12 ;  /* 0x0000000202047825 */ /* 0x001fc600078e020c */
[----:B------:R-:W4:Y:S04]  /*3c260*/  LDL.64 R26, [R1+0xc18] ;  /* 0x000c1800011a7983 */ /* 0x000f280000100a00 */
[----:B------:R-:W2:Y:S01]  /*3c270*/  LDL.64 R24, [R1+0xc10] ;  /* 0x000c100001187983 */ /* 0x000ea20000100a00 */
[----:B-1----:R-:W-:Y:S01]  /*3c280*/  IMAD.WIDE R8, R2, 0x2, R14 ;  /* 0x0000000202087825 */ /* 0x002fe200078e020e */
[----:B------:R-:W0:Y:S08]  /*3c290*/  LDC R3, c[0x0][0x3d8] ;  /* 0x0000f600ff037b82 */ /* 0x000e300000000800 */
[----:B------:R-:W1:Y:S01]  /*3c2a0*/  LDC R13, c[0x0][0x3d8] ;  /* 0x0000f600ff0d7b82 */ /* 0x000e620000000800 */
[----:B---3--:R-:W3:Y:S04]  /*3c2b0*/  LDG.E.U16 R12, desc[UR10][R6.64] ;  /* 0x0000000a060c7981 */ /* 0x008ee8000c1e1500 */
[----:B------:R-:W3:Y:S04]  /*3c2c0*/  LDL.64 R6, [R1+0xc20] ;  /* 0x000c200001067983 */ /* 0x000ee80000100a00 */
[----:B----4-:R-:W4:Y:S04]  /*3c2d0*/  LDL.64 R26, [R1+0xc18] ;  /* 0x000c1800011a7983 */ /* 0x010f280000100a00 */
[----:B--2---:R-:W0:Y:S04]  /*3c2e0*/  LDL.64 R24, [R1+0xc10] ;  /* 0x000c100001187983 */ /* 0x004e280000100a00 */
[----:B---3--:R-:W2:Y:S04]  /*3c2f0*/  LDL.64 R6, [R1+0xc20] ;  /* 0x000c200001067983 */ /* 0x008ea80000100a00 */
[----:B------:R3:W-:Y:S04]  /*3c300*/  STL [R1+0xb4], R0 ;  /* 0x0000b40001007387 */ /* 0x0007e80000100800 */
[----:B------:R-:W-:Y:S04]  /*3c310*/  STL [R1+0xac], R23 ;  /* 0x0000ac1701007387 */ /* 0x000fe80000100800 */
[----:B------:R1:W-:Y:S04]  /*3c320*/  STL [R1+0xb0], R22 ;  /* 0x0000b01601007387 */ /* 0x0003e80000100800 */
[----:B------:R-:W2:Y:S04]  /*3c330*/  LDL.64 R18, [R1+0xc08] ;  /* 0x000c080001127983 */ /* 0x000ea80000100a00 */
[----:B------:R-:W4:Y:S04]  /*3c340*/  LDL.64 R14, [R1+0xc00] ;  /* 0x000c0000010e7983 */ /* 0x000f280000100a00 */
[----:B------:R-:W4:Y:S04]  /*3c350*/  LDL.64 R20, [R1+0xaf0] ;  /* 0x000af00001147983 */ /* 0x000f280000100a00 */
[----:B------:R-:W4:Y:S04]  /*3c360*/  LDL.64 R16, [R1+0xaf0] ;  /* 0x000af00001107983 */ /* 0x000f280000100a00 */
[----:B---3--:R-:W3:Y:S04]  /*3c370*/  LDG.E.U16 R0, desc[UR10][R8.64] ;  /* 0x0000000a08007981 */ /* 0x008ee8000c1e1500 */
[----:B-1----:R-:W3:Y:S04]  /*3c380*/  LDL.64 R22, [R1+0xc08] ;  /* 0x000c080001167983 */ /* 0x002ee80000100a00 */
[----:B--2---:R1:W2:Y:S04]  /*3c390*/  LDG.E.U16 R18, desc[UR10][R4.64] ;  /* 0x0000000a04127981 */ /* 0x0042a8000c1e1500 */
[----:B----4-:R-:W4:Y:S04]  /*3c3a0*/  LDL.64 R14, [R1+0xc00] ;  /* 0x000c0000010e7983 */ /* 0x010f280000100a00 */
[----:B------:R0:W-:Y:S02]  /*3c3b0*/  STL [R1+0xa8], R12 ;  /* 0x0000a80c01007387 */ /* 0x0001e40000100800 */
[----:B0-----:R-:W4:Y:S01]  /*3c3c0*/  LDC R12, c[0x0][0x3d8] ;  /* 0x0000f600ff0c7b82 */ /* 0x001f220000000800 */
[----:B------:R-:W-:-:S02]  /*3c3d0*/  LEA R6, R11, R28, 0x4 ;  /* 0x0000001c0b067211 */ /* 0x000fc400078e20ff */
[-C--:B------:R-:W-:Y:S02]  /*3c3e0*/  LEA R26, R10, R28.reuse, 0x5 ;  /* 0x0000001c0a1a7211 */ /* 0x080fe400078e28ff */
[----:B------:R-:W-:-:S03]  /*3c3f0*/  LEA R24, R3, R28, 0x6 ;  /* 0x0000001c03187211 */ /* 0x000fc600078e30ff */
[----:B------:R-:W0:Y:S01]  /*3c400*/  LDC R11, c[0x0][0x3d8] ;  /* 0x0000f600ff0b7b82 */ /* 0x000e220000000800 */
[----:B------:R1:W-:Y:S04]  /*3c410*/  STL [R1+0xc20], R6 ;  /* 0x000c200601007387 */ /* 0x0003e80000100800 */
[----:B------:R-:W-:Y:S04]  /*3c420*/  STL [R1+0xc18], R26 ;  /* 0x000c181a01007387 */ /* 0x000fe80000100800 */
[----:B------:R-:W-:Y:S04]  /*3c430*/  STL [R1+0xc10], R24 ;  /* 0x000c101801007387 */ /* 0x000fe80000100800 */
[----:B---3--:R3:W-:Y:S01]  /*3c440*/  STL [R1+0x98], R0 ;  /* 0x0000980001007387 */ /* 0x0087e20000100800 */
[----:B------:R-:W-:-:S04]  /*3c450*/  IMAD.WIDE R8, R2, 0x2, R6 ;  /* 0x0000000202087825 */ /* 0x000fc800078e0206 */
[----:B-1----:R-:W-:Y:S01]  /*3c460*/  IMAD.WIDE R4, R2, 0x2, R24 ;  /* 0x0000000202047825 */ /* 0x002fe200078e0218 */
[----:B------:R-:W-:-:S03]  /*3c470*/  MOV R17, R21 ;  /* 0x0000001500117202 */ /* 0x000fc60000000f00 */
[----:B------:R-:W-:Y:S01]  /*3c480*/  IMAD.MOV.U32 R19, RZ, RZ, R23 ;  /* 0x000000ffff137224 */ /* 0x000fe200078e0017 */
[----:B------:R-:W1:Y:S01]  /*3c490*/  LDC R10, c[0x0][0x3d8] ;  /* 0x0000f600ff0a7b82 */ /* 0x000e620000000800 */
[----:B------:R-:W4:Y:S01]  /*3c4a0*/  LDG.E.U16 R25, desc[UR10][R8.64] ;  /* 0x0000000a08197981 */ /* 0x000f22000c1e1500 */
[----:B------:R-:W-:-:S03]  /*3c4b0*/  IMAD.WIDE R6, R2, 0x2, R26 ;  /* 0x0000000202067825 */ /* 0x000fc600078e021a */
[----:B---3--:R3:W4:Y:S04]  /*3c4c0*/  LDG.E.U16 R0, desc[UR10][R4.64] ;  /* 0x0000000a04007981 */ /* 0x008728000c1e1500 */
[----:B------:R0:W4:Y:S04]  /*3c4d0*/  LDG.E.U16 R3, desc[UR10][R6.64] ;  /* 0x0000000a06037981 */ /* 0x000128000c1e1500 */
[----:B--2---:R2:W-:Y:S01]  /*3c4e0*/  STL [R1+0x9c], R18 ;  /* 0x00009c1201007387 */ /* 0x0045e20000100800 */
[-C--:B----4-:R-:W-:Y:S02]  /*3c4f0*/  LEA R14, R12, R28.reuse, 0x8 ;  /* 0x0000001c0c0e7211 */ /* 0x090fe400078e40ff */
[-C--:B0-----:R-:W-:Y:S01]  /*3c500*/  LEA R16, R11, R28.reuse, 0x9 ;  /* 0x0000001c0b107211 */ /* 0x081fe200078e48ff */
[----:B------:R-:W0:Y:S08]  /*3c510*/  LDC R12, c[0x0][0x3d8] ;  /* 0x0000f600ff0c7b82 */ /* 0x000e300000000800 */
[----:B------:R-:W4:Y:S01]  /*3c520*/  LDC R11, c[0x0][0x3d8] ;  /* 0x0000f600ff0b7b82 */ /* 0x000f220000000800 */
[----:B--2---:R-:W-:-:S05]  /*3c530*/  LEA R18, R13, R28, 0x7 ;  /* 0x0000001c0d127211 */ /* 0x004fca00078e38ff */
[----:B------:R-:W-:Y:S04]  /*3c540*/  STL [R1+0xc08], R18 ;  /* 0x000c081201007387 */ /* 0x000fe80000100800 */
[----:B------:R2:W-:Y:S04]  /*3c550*/  STL [R1+0xc00], R14 ;  /* 0x000c000e01007387 */ /* 0x0005e80000100800 */
[----:B------:R-:W2:Y:S01]  /*3c560*/  LDL.64 R26, [R1+0xae8] ;  /* 0x000ae800011a7983 */ /* 0x000ea20000100a00 */
[----:B---3--:R-:W-:-:S04]  /*3c570*/  IMAD.WIDE R4, R2, 0x2, R16 ;  /* 0x0000000202047825 */ /* 0x008fc800078e0210 */
[----:B------:R-:W-:-:S04]  /*3c580*/  IMAD.WIDE R6, R2, 0x2, R14 ;  /* 0x0000000202067825 */ /* 0x000fc800078e020e */
[----:B------:R-:W-:Y:S01]  /*3c590*/  IMAD.WIDE R8, R2, 0x2, R18 ;  /* 0x0000000202087825 */ /* 0x000fe200078e0212 */
[----:B------:R-:W3:Y:S04]  /*3c5a0*/  LDG.E.U16 R13, desc[UR10][R4.64] ;  /* 0x0000000a040d7981 */ /* 0x000ee8000c1e1500 */
[----:B--2---:R-:W0:Y:S04]  /*3c5b0*/  LDL.64 R26, [R1+0xae8] ;  /* 0x000ae800011a7983 */ /* 0x004e280000100a00 */
[----:B------:R2:W-:Y:S04]  /*3c5c0*/  STL [R1+0xaf0], R16 ;  /* 0x000af01001007387 */ /* 0x0005e80000100800 */
[----:B------:R1:W-:Y:S04]  /*3c5d0*/  STL [R1+0x94], R25 ;  /* 0x0000941901007387 */ /* 0x0003e80000100800 */
[----:B------:R-:W3:Y:S04]  /*3c5e0*/  LDL.64 R14, [R1+0xac8] ;  /* 0x000ac800010e7983 */ /* 0x000ee80000100a00 */
[----:B------:R-:W4:Y:S04]  /*3c5f0*/  LDL.64 R22, [R1+0xad8] ;  /* 0x000ad80001167983 */ /* 0x000f280000100a00 */
[----:B------:R-:W4:Y:S04]  /*3c600*/  LDL.64 R18, [R1+0xad8] ;  /* 0x000ad80001127983 */ /* 0x000f280000100a00 */
[----:B------:R-:W4:Y:S04]  /*3c610*/  LDL.64 R20, [R1+0xad0] ;  /* 0x000ad00001147983 */ /* 0x000f280000100a00 */
[----:B--2---:R-:W2:Y:S04]  /*3c620*/  LDL.64 R16, [R1+0xad0] ;  /* 0x000ad00001107983 */ /* 0x004ea80000100a00 */
[----:B-1----:R-:W4:Y:S04]  /*3c630*/  LDL.64 R24, [R1+0xae0] ;  /* 0x000ae00001187983 */ /* 0x002f280000100a00 */
[----:B---3--:R-:W3:Y:S04]  /*3c640*/  LDL.64 R14, [R1+0xac8] ;  /* 0x000ac800010e7983 */ /* 0x008ee80000100a00 */
[----:B--2---:R1:W2:Y:S04]  /*3c650*/  LDG.E.U16 R17, desc[UR10][R8.64] ;  /* 0x0000000a08117981 */ /* 0x0042a8000c1e1500 */
[----:B----4-:R-:W4:Y:S04]  /*3c660*/  LDL.64 R24, [R1+0xae0] ;  /* 0x000ae00001187983 */ /* 0x010f280000100a00 */
[----:B------:R0:W2:Y:S04]  /*3c670*/  LDG.E.U16 R16, desc[UR10][R6.64] ;  /* 0x0000000a06107981 */ /* 0x0000a8000c1e1500 */
[----:B------:R0:W-:Y:S01]  /*3c680*/  STL [R1+0x90], R3 ;  /* 0x0000900301007387 */ /* 0x0001e20000100800 */
[----:B-1----:R-:W1:Y:S08]  /*3c690*/  LDC R9, c[0x0][0x3d8] ;  /* 0x0000f600ff097b82 */ /* 0x002e700000000800 */
[----:B------:R-:W2:Y:S08]  /*3c6a0*/  LDC R8, c[0x0][0x3d8] ;  /* 0x0000f600ff087b82 */ /* 0x000eb00000000800 */
[----:B0-----:R-:W3:Y:S01]  /*3c6b0*/  LDC R3, c[0x0][0x3d8] ;  /* 0x0000f600ff037b82 */ /* 0x001ee20000000800 */
[----:B------:R-:W-:Y:S01]  /*3c6c0*/  IMAD R26, R12, 0x202, R28 ;  /* 0x000002020c1a7824 */ /* 0x000fe200078e021c */
[----:B------:R0:W-:Y:S01]  /*3c6d0*/  STL [R1+0x8c], R0 ;  /* 0x00008c0001007387 */ /* 0x0001e20000100800 */
[----:B------:R-:W-:-:S05]  /*3c6e0*/  IMAD.MOV.U32 R19, RZ, RZ, R23 ;  /* 0x000000ffff137224 */ /* 0x000fca00078e0017 */
[----:B------:R-:W0:Y:S01]  /*3c6f0*/  LDC R12, c[0x0][0x3d8] ;  /* 0x0000f600ff0c7b82 */ /* 0x000e220000000800 */
[----:B------:R-:W-:Y:S01]  /*3c700*/  STL [R1+0xae8], R26 ;  /* 0x000ae81a01007387 */ /* 0x000fe20000100800 */
[----:B------:R-:W-:-:S04]  /*3c710*/  IMAD.WIDE R6, R2, 0x2, R26 ;  /* 0x0000000202067825 */ /* 0x000fc800078e021a */
[--C-:B-1----:R-:W-:Y:S02]  /*3c720*/  IMAD R18, R9, 0x206, R28.reuse ;  /* 0x0000020609127824 */ /* 0x102fe400078e021c */
[--C-:B----4-:R-:W-:Y:S02]  /*3c730*/  IMAD R24, R10, 0x204, R28.reuse ;  /* 0x000002040a187824 */ /* 0x110fe400078e021c */
[----:B---3--:R-:W-:Y:S01]  /*3c740*/  IMAD R14, R3, 0x20a, R28 ;  /* 0x0000020a030e7824 */ /* 0x008fe200078e021c */
[----:B------:R-:W1:Y:S01]  /*3c750*/  LDC R10, c[0x0][0x3d8] ;  /* 0x0000f600ff0a7b82 */ /* 0x000e620000000800 */
[----:B------:R-:W-:Y:S01]  /*3c760*/  IMAD.WIDE R4, R2, 0x2, R24 ;  /* 0x0000000202047825 */ /* 0x000fe200078e0218 */
[----:B------:R-:W-:Y:S04]  /*3c770*/  STL [R1+0xae0], R24 ;  /* 0x000ae01801007387 */ /* 0x000fe80000100800 */
[----:B--2---:R2:W-:Y:S04]  /*3c780*/  STL [R1+0x7c], R17 ;  /* 0x00007c1101007387 */ /* 0x0045e80000100800 */
[----:B------:R3:W-:Y:S04]  /*3c790*/  STL [R1+0x78], R16 ;  /* 0x0000781001007387 */ /* 0x0007e80000100800 */
[----:B------:R-:W4:Y:S04]  /*3c7a0*/  LDG.E.U16 R25, desc[UR10][R6.64] ;  /* 0x0000000a06197981 */ /* 0x000f28000c1e1500 */
[----:B0-----:R0:W4:Y:S04]  /*3c7b0*/  LDG.E.U16 R0, desc[UR10][R4.64] ;  /* 0x0000000a04007981 */ /* 0x001128000c1e1500 */
[----:B------:R1:W-:Y:S01]  /*3c7c0*/  STL [R1+0xad8], R18 ;  /* 0x000ad81201007387 */ /* 0x0003e20000100800 */
[----:B--2---:R-:W-:Y:S01]  /*3c7d0*/  MOV R17, R21 ;  /* 0x0000001500117202 */ /* 0x004fe20000000f00 */
[----:B---3--:R-:W-:-:S02]  /*3c7e0*/  IMAD R16, R8, 0x208, R28 ;  /* 0x0000020808107824 */ /* 0x008fc400078e021c */
[----:B0-----:R-:W-:-:S04]  /*3c7f0*/  IMAD.WIDE R4, R2, 0x2, R18 ;  /* 0x0000000202047825 */ /* 0x001fc800078e0212 */
[C---:B------:R-:W-:Y:S01]  /*3c800*/  IMAD.WIDE R6, R2.reuse, 0x2, R16 ;  /* 0x0000000202067825 */ /* 0x040fe200078e0210 */
[----:B------:R-:W-:Y:S04]  /*3c810*/  STL [R1+0xad0], R16 ;  /* 0x000ad01001007387 */ /* 0x000fe80000100800 */
[----:B------:R0:W-:Y:S04]  /*3c820*/  STL [R1+0xac8], R14 ;  /* 0x000ac80e01007387 */ /* 0x0001e80000100800 */
[----:B------:R2:W3:Y:S04]  /*3c830*/  LDG.E.U16 R3, desc[UR10][R4.64] ;  /* 0x0000000a04037981 */ /* 0x0004e8000c1e1500 */
[----:B------:R-:W2:Y:S04]  /*3c840*/  LDL.64 R4, [R1+0xbf8] ;  /* 0x000bf80001047983 */ /* 0x000ea80000100a00 */
[----:B------:R0:W-:Y:S01]  /*3c850*/  STL [R1+0x68], R13 ;  /* 0x0000680d01007387 */ /* 0x0001e20000100800 */
[----:B------:R-:W-:-:S03]  /*3c860*/  IMAD.WIDE R8, R2, 0x2, R14 ;  /* 0x0000000202087825 */ /* 0x000fc600078e020e */
[----:B-1----:R-:W3:Y:S04]  /*3c870*/  LDL.64 R18, [R1+0xbb0] ;  /* 0x000bb00001127983 */ /* 0x002ee80000100a00 */
[----:B0-----:R-:W3:Y:S04]  /*3c880*/  LDL.64 R14, [R1+0xbb0] ;  /* 0x000bb000010e7983 */ /* 0x001ee80000100a00 */
[----:B------:R-:W3:Y:S04]  /*3c890*/  LDL.64 R26, [R1+0xb30] ;  /* 0x000b3000011a7983 */ /* 0x000ee80000100a00 */
[----:B------:R0:W3:Y:S04]  /*3c8a0*/  LDG.E.U16 R13, desc[UR10][R6.64] ;  /* 0x0000000a060d7981 */ /* 0x0000e8000c1e1500 */
[----:B------:R-:W3:Y:S04]  /*3c8b0*/  LDL.64 R6, [R1+0xbf0] ;  /* 0x000bf00001067983 */ /* 0x000ee80000100a00 */
[----:B--2---:R-:W2:Y:S04]  /*3c8c0*/  LDL.64 R4, [R1+0xbf8] ;  /* 0x000bf80001047983 */ /* 0x004ea80000100a00 */
[----:B---3--:R-:W0:Y:S04]  /*3c8d0*/  LDL.64 R6, [R1+0xbf0] ;  /* 0x000bf00001067983 */ /* 0x008e280000100a00 */
[----:B----4-:R1:W-:Y:S04]  /*3c8e0*/  STL [R1+0x6c], R25 ;  /* 0x00006c1901007387 */ /* 0x0103e80000100800 */
[----:B------:R-:W3:Y:S04]  /*3c8f0*/  LDL.64 R16, [R1+0xb70] ;  /* 0x000b700001107983 */ /* 0x000ee80000100a00 */
[----:B------:R-:W4:Y:S04]  /*3c900*/  LDL.64 R22, [R1+0xb30] ;  /* 0x000b300001167983 */ /* 0x000f280000100a00 */
[----:B------:R-:W2:Y:S04]  /*3c910*/  LDL.64 R20, [R1+0xac0] ;  /* 0x000ac00001147983 */ /* 0x000ea80000100a00 */
[----:B-1----:R-:W2:Y:S04]  /*3c920*/  LDL.64 R24, [R1+0xac0] ;  /* 0x000ac00001187983 */ /* 0x002ea80000100a00 */
[----:B---3--:R-:W3:Y:S04]  /*3c930*/  LDL.64 R16, [R1+0xb70] ;  /* 0x000b700001107983 */ /* 0x008ee80000100a00 */
[----:B------:R1:W-:Y:S04]  /*3c940*/  STL [R1+0x88], R0 ;  /* 0x0000880001007387 */ /* 0x0003e80000100800 */
[----:B-1----:R1:W3:Y:S01]  /*3c950*/  LDG.E.U16 R0, desc[UR10][R8.64] ;  /* 0x0000000a08007981 */ /* 0x0022e2000c1e1500 */
[----:B--2---:R-:W-:-:S02]  /*3c960*/  IMAD R4, R12, 0x3ae, R28 ;  /* 0x000003ae0c047824 */ /* 0x004fc400078e021c */
[--C-:B0-----:R-:W-:Y:S01]  /*3c970*/  IMAD R6, R11, 0x3b0, R28.reuse ;  /* 0x000003b00b067824 */ /* 0x101fe200078e021c */
[----:B------:R-:W-:Y:S01]  /*3c980*/  MOV R15, R19 ;  /* 0x00000013000f7202 */ /* 0x000fe20000000f00 */
[----:B------:R-:W-:Y:S01]  /*3c990*/  IMAD R14, R10, 0x3c0, R28 ;  /* 0x000003c00a0e7824 */ /* 0x000fe200078e021c */
[----:B----4-:R-:W-:Y:S02]  /*3c9a0*/  MOV R23, R27 ;  /* 0x0000001b00177202 */ /* 0x010fe40000000f00 */
[----:B------:R-:W-:Y:S01]  /*3c9b0*/  MOV R21, R25 ;  /* 0x0000001900157202 */ /* 0x000fe20000000f00 */
[----:B------:R-:W0:Y:S08]  /*3c9c0*/  LDC R12, c[0x0][0x3d8] ;  /* 0x0000f600ff0c7b82 */ /* 0x000e300000000800 */
[----:B-1----:R-:W1:Y:S08]  /*3c9d0*/  LDC R9, c[0x0][0x3d8] ;  /* 0x0000f600ff097b82 */ /* 0x002e700000000800 */
[----:B------:R-:W2:Y:S01]  /*3c9e0*/  LDC R8, c[0x0][0x3d8] ;  /* 0x0000f600ff087b82 */ /* 0x000ea20000000800 */
[----:B---3--:R-:W-:Y:S04]  /*3c9f0*/  STL [R1+0x2abc], R0 ;  /* 0x002abc0001007387 */ /* 0x008fe80000100800 */
[----:B------:R3:W-:Y:S04]  /*3ca00*/  STL [R1+0xbf8], R4 ;  /* 0x000bf80401007387 */ /* 0x0007e80000100800 */
[----:B------:R-:W-:Y:S04]  /*3ca10*/  STL [R1+0x84], R3 ;  /* 0x0000840301007387 */ /* 0x000fe80000100800 */
[----:B------:R4:W-:Y:S01]  /*3ca20*/  STL [R1+0xbf0], R6 ;  /* 0x000bf00601007387 */ /* 0x0009e20000100800 */
[----:B---3--:R-:W-:-:S04]  /*3ca30*/  IMAD.WIDE R4, R2, 0x2, R4 ;  /* 0x0000000202047825 */ /* 0x008fc800078e0204 */
[C---:B----4-:R-:W-:Y:S01]  /*3ca40*/  IMAD.WIDE R6, R2.reuse, 0x2, R6 ;  /* 0x0000000202067825 */ /* 0x050fe200078e0206 */
[----:B------:R-:W3:Y:S01]  /*3ca50*/  LDC R3, c[0x0][0x3d8] ;  /* 0x0000f600ff037b82 */ /* 0x000ee20000000800 */
[----:B------:R4:W3:Y:S04]  /*3ca60*/  LDG.E.U16 R0, desc[UR10][R4.64] ;  /* 0x0000000a04007981 */ /* 0x0008e8000c1e1500 */
[----:B------:R-:W3:Y:S01]  /*3ca70*/  LDG.E.U16 R18, desc[UR10][R6.64] ;  /* 0x0000000a06127981 */ /* 0x000ee2000c1e1500 */
[----:B----4-:R-:W-:-:S04]  /*3ca80*/  IMAD.WIDE R4, R2, 0x2, R14 ;  /* 0x0000000202047825 */ /* 0x010fc800078e020e */
[--C-:B-1----:R-:W-:Y:S02]  /*3ca90*/  IMAD R16, R9, 0x3d0, R28.reuse ;  /* 0x000003d009107824 */ /* 0x102fe400078e021c */
[----:B--2---:R-:W-:Y:S01]  /*3caa0*/  IMAD R22, R8, 0x3e0, R28 ;  /* 0x000003e008167824 */ /* 0x004fe200078e021c */
[----:B------:R-:W1:Y:S01]  /*3cab0*/  LDC R15, c[0x0][0x3d8] ;  /* 0x0000f600ff0f7b82 */ /* 0x000e620000000800 */
[----:B------:R2:W4:Y:S01]  /*3cac0*/  LDG.E.U16 R11, desc[UR10][R4.64] ;  /* 0x0000000a040b7981 */ /* 0x000522000c1e1500 */
[----:B------:R-:W-:-:S04]  /*3cad0*/  IMAD.WIDE R8, R2, 0x2, R16 ;  /* 0x0000000202087825 */ /* 0x000fc800078e0210 */
[----:B---3--:R-:W-:Y:S01]  /*3cae0*/  IMAD R20, R3, 0x3f0, R28 ;  /* 0x000003f003147824 */ /* 0x008fe200078e021c */
[----:B------:R-:W-:Y:S04]  /*3caf0*/  STL [R1+0x2b1c], R18 ;  /* 0x002b1c1201007387 */ /* 0x000fe80000100800 */
[----:B------:R3:W-:Y:S04]  /*3cb00*/  STL [R1+0xbb0], R14 ;  /* 0x000bb00e01007387 */ /* 0x0007e80000100800 */
[----:B------:R0:W-:Y:S01]  /*3cb10*/  STL [R1+0x80], R13 ;  /* 0x0000800d01007387 */ /* 0x0001e20000100800 */
[----:B------:R-:W-:-:S04]  /*3cb20*/  IMAD.WIDE R6, R2, 0x2, R22 ;  /* 0x0000000202067825 */ /* 0x000fc800078e0216 */
[----:B--2---:R-:W-:Y:S01]  /*3cb30*/  IMAD.WIDE R4, R2, 0x2, R20 ;  /* 0x0000000202047825 */ /* 0x004fe200078e0214 */
[----:B------:R-:W2:Y:S01]  /*3cb40*/  LDG.E.U16 R10, desc[UR10][R8.64] ;  /* 0x0000000a080a7981 */ /* 0x000ea2000c1e1500 */
[----:B------:R-:W1:Y:S08]  /*3cb50*/  LDC R3, c[0x0][0x3d8] ;  /* 0x0000f600ff037b82 */ /* 0x000e700000000800 */
[----:B---3--:R-:W3:Y:S08]  /*3cb60*/  LDC R14, c[0x0][0x3d8] ;  /* 0x0000f600ff0e7b82 */ /* 0x008ef00000000800 */
[----:B0-----:R-:W0:Y:S01]  /*3cb70*/  LDC R13, c[0x0][0x3d8] ;  /* 0x0000f600ff0d7b82 */ /* 0x001e220000000800 */
[----:B----4-:R-:W-:Y:S04]  /*3cb80*/  STL [R1+0x2b20], R11 ;  /* 0x002b200b01007387 */ /* 0x010fe80000100800 */
[----:B------:R4:W-:Y:S04]  /*3cb90*/  STL [R1+0xb70], R16 ;  /* 0x000b701001007387 */ /* 0x0009e80000100800 */
[----:B------:R1:W-:Y:S04]  /*3cba0*/  STL [R1+0xb30], R22 ;  /* 0x000b301601007387 */ /* 0x0003e80000100800 */
[----:B------:R-:W2:Y:S04]  /*3cbb0*/  LDL.64 R26, [R1+0xbe0] ;  /* 0x000be000011a7983 */ /* 0x000ea80000100a00 */
[----:B------:R-:W2:Y:S04]  /*3cbc0*/  LDL.64 R24, [R1+0xbe8] ;  /* 0x000be80001187983 */ /* 0x000ea80000100a00 */
[----:B------:R1:W-:Y:S04]  /*3cbd0*/  STL [R1+0xac0], R20 ;  /* 0x000ac01401007387 */ /* 0x0003e80000100800 */
[----:B------:R-:W0:Y:S04]  /*3cbe0*/  LDL.64 R18, [R1+0xbe0] ;  /* 0x000be00001127983 */ /* 0x000e280000100a00 */
[----:B------:R-:W3:Y:S04]  /*3cbf0*/  LDG.E.U16 R9, desc[UR10][R6.64] ;  /* 0x0000000a06097981 */ /* 0x000ee8000c1e1500 */
[----:B------:R-:W3:Y:S04]  /*3cc00*/  LDG.E.U16 R8, desc[UR10][R4.64] ;  /* 0x0000000a04087981 */ /* 0x000ee8000c1e1500 */
[----:B----4-:R-:W4:Y:S04]  /*3cc10*/  LDL.64 R16, [R1+0xbd8] ;  /* 0x000bd80001107983 */ /* 0x010f280000100a00 */
[----:B-1----:R-:W3:Y:S04]  /*3cc20*/  LDL.64 R22, [R1+0xbc8] ;  /* 0x000bc80001167983 */ /* 0x002ee80000100a00 */
[----:B------:R-:W3:Y:S04]  /*3cc30*/  LDL.64 R20, [R1+0xbc0] ;  /* 0x000bc00001147983 */ /* 0x000ee80000100a00 */
[----:B--2---:R-:W2:Y:S04]  /*3cc40*/  LDL.64 R24, [R1+0xbe8] ;  /* 0x000be80001187983 */ /* 0x004ea80000100a00 */
[----:B----4-:R-:W4:Y:S04]  /*3cc50*/  LDL.64 R16, [R1+0xbd8] ;  /* 0x000bd80001107983 */ /* 0x010f280000100a00 */
[----:B---3--:R-:W3:Y:S04]  /*3cc60*/  LDL.64 R22, [R1+0xbc8] ;  /* 0x000bc80001167983 */ /* 0x008ee80000100a00 */
[----:B------:R-:W-:Y:S01]  /*3cc70*/  STL [R1+0x70], R0 ;  /* 0x0000700001007387 */ /* 0x000fe20000100800 */
[----:B0-----:R-:W-:-:S03]  /*3cc80*/  IMAD R18, R13, 0x3b4, R28 ;  /* 0x000003b40d127824 */ /* 0x001fc600078e021c */
[----:B------:R-:W3:Y:S04]  /*3cc90*/  LDL.64 R20, [R1+0xbd0] ;  /* 0x000bd00001147983 */ /* 0x000ee80000100a00 */
[----:B------:R0:W-:Y:S01]  /*3cca0*/  STL [R1+0x2b24], R10 ;  /* 0x002b240a01007387 */ /* 0x0001e20000100800 */
[----:B------:R-:W-:-:S03]  /*3ccb0*/  IMAD.MOV.U32 R19, RZ, RZ, R27 ;  /* 0x000000ffff137224 */ /* 0x000fc600078e001b */
[----:B0-----:R-:W3:Y:S04]  /*3ccc0*/  LDL.64 R10, [R1+0xbd0] ;  /* 0x000bd000010a7983 */ /* 0x001ee80000100a00 */
[----:B------:R-:W-:Y:S04]  /*3ccd0*/  STL [R1+0x2b28], R9 ;  /* 0x002b280901007387 */ /* 0x000fe80000100800 */
[----:B------:R0:W-:Y:S01]  /*3cce0*/  STL [R1+0x2b2c], R8 ;  /* 0x002b2c0801007387 */ /* 0x0001e20000100800 */
[----:B------:R-:W-:Y:S02]  /*3ccf0*/  IMAD.WIDE R4, R2, 0x2, R18 ;  /* 0x0000000202047825 */ /* 0x000fe400078e0212 */
[----:B------:R-:W1:Y:S03]  /*3cd00*/  LDC R19, c[0x0][0x3d8] ;  /* 0x0000f600ff137b82 */ /* 0x000e660000000800 */
[----:B------:R0:W3:Y:S01]  /*3cd10*/  LDG.E.U16 R0, desc[UR10][R4.64] ;  /* 0x0000000a04007981 */ /* 0x0000e2000c1e1500 */
[----:B--2---:R-:W-:-:S04]  /*3cd20*/  IMAD R24, R14, 0x3b2, R28 ;  /* 0x000003b20e187824 */ /* 0x004fc800078e021c */
[----:B------:R-:W2:Y:S01]  /*3cd30*/  LDC R14, c[0x0][0x3d8] ;  /* 0x0000f600ff0e7b82 */ /* 0x000ea20000000800 */
[----:B----4-:R-:W-:Y:S01]  /*3cd40*/  IMAD R16, R12, 0x3b6, R28 ;  /* 0x000003b60c107824 */ /* 0x010fe200078e021c */
[----:B------:R4:W-:Y:S04]  /*3cd50*/  STL [R1+0xbe8], R24 ;  /* 0x000be81801007387 */ /* 0x0009e80000100800 */
[----:B------:R0:W-:Y:S01]  /*3cd60*/  STL [R1+0xbe0], R18 ;  /* 0x000be01201007387 */ /* 0x0001e20000100800 */
[----:B------:R-:W-:-:S03]  /*3cd70*/  IMAD.WIDE R12, R2, 0x2, R24 ;  /* 0x00000002020c7825 */ /* 0x000fc600078e0218 */
[----:B------:R1:W-:Y:S04]  /*3cd80*/  STL [R1+0xbd8], R16 ;  /* 0x000bd81001007387 */ /* 0x0003e80000100800 */
[----:B------:R-:W2:Y:S04]  /*3cd90*/  LDL.64 R26, [R1+0xba8] ;  /* 0x000ba800011a7983 */ /* 0x000ea80000100a00 */
[----:B0-----:R-:W2:Y:S01]  /*3cda0*/  LDL.64 R8, [R1+0xbc0] ;  /* 0x000bc00001087983 */ /* 0x001ea20000100a00 */
[----:B------:R-:W-:-:S03]  /*3cdb0*/  IMAD.WIDE R6, R2, 0x2, R16 ;  /* 0x0000000202067825 */ /* 0x000fc600078e0210 */
[----:B------:R-:W2:Y:S04]  /*3cdc0*/  LDG.E.U16 R13, desc[UR10][R12.64] ;  /* 0x0000000a0c0d7981 */ /* 0x000ea8000c1e1500 */
[----:B----4-:R-:W4:Y:S04]  /*3cdd0*/  LDL.64 R24, [R1+0xba0] ;  /* 0x000ba00001187983 */ /* 0x010f280000100a00 */
[----:B------:R0:W4:Y:S01]  /*3cde0*/  LDG.E.U16 R18, desc[UR10][R6.64] ;  /* 0x0000000a06127981 */ /* 0x000122000c1e1500 */
[--C-:B---3--:R-:W-:Y:S01]  /*3cdf0*/  IMAD R20, R3, 0x3bc, R28.reuse ;  /* 0x000003bc03147824 */ /* 0x108fe200078e021c */
[----:B------:R-:W3:Y:S08]  /*3ce00*/  LDC R17, c[0x0][0x3d8] ;  /* 0x0000f600ff117b82 */ /* 0x000ef00000000800 */
[----:B-1----:R-:W1:Y:S01]  /*3ce10*/  LDC R16, c[0x0][0x3d8] ;  /* 0x0000f600ff107b82 */ /* 0x002e620000000800 */
[----:B------:R-:W-:Y:S01]  /*3ce20*/  MOV R11, R21 ;  /* 0x00000015000b7202 */ /* 0x000fe20000000f00 */
[----:B------:R-:W-:-:S02]  /*3ce30*/  IMAD R10, R15, 0x3b8, R28 ;  /* 0x000003b80f0a7824 */ /* 0x000fc400078e021c */
[----:B--2---:R-:W-:Y:S02]  /*3ce40*/  IMAD R22, R14, 0x3ba, R28 ;  /* 0x000003ba0e167824 */ /* 0x004fe400078e021c */
[C---:B------:R-:W-:Y:S01]  /*3ce50*/  IMAD.WIDE R4, R2.reuse, 0x2, R10 ;  /* 0x0000000202047825 */ /* 0x040fe200078e020a */
[----:B------:R-:W2:Y:S04]  /*3ce60*/  LDL.64 R14, [R1+0xbb8] ;  /* 0x000bb800010e7983 */ /* 0x000ea80000100a00 */
[----:B------:R1:W2:Y:S01]  /*3ce70*/  LDG.E.U16 R3, desc[UR10][R4.64] ;  /* 0x0000000a04037981 */ /* 0x0002a2000c1e1500 */
[----:B0-----:R-:W-:-:S03]  /*3ce80*/  IMAD.WIDE R6, R2, 0x2, R22 ;  /* 0x0000000202067825 */ /* 0x001fc600078e0216 */
[----:B------:R-:W3:Y:S04]  /*3ce90*/  LDL.64 R26, [R1+0xba8] ;  /* 0x000ba800011a7983 */ /* 0x000ee80000100a00 */
[----:B------:R0:W-:Y:S04]  /*3cea0*/  STL [R1+0xbd0], R10 ;  /* 0x000bd00a01007387 */ /* 0x0001e80000100800 */
[----:B------:R0:W-:Y:S01]  /*3ceb0*/  STL [R1+0xbc8], R22 ;  /* 0x000bc81601007387 */ /* 0x0001e20000100800 */
[----:B------:R-:W-:-:S03]  /*3cec0*/  MOV R21, R9 ;  /* 0x0000000900157202 */ /* 0x000fc60000000f00 */
[----:B----4-:R-:W1:Y:S04]  /*3ced0*/  LDL.64 R24, [R1+0xba0] ;  /* 0x000ba00001187983 */ /* 0x010e680000100a00 */
[----:B------:R-:W-:Y:S04]  /*3cee0*/  STL [R1+0xbc0], R20 ;  /* 0x000bc01401007387 */ /* 0x000fe80000100800 */
[----:B------:R4:W-:Y:S04]  /*3cef0*/  STL [R1+0x38], R13 ;  /* 0x0000380d01007387 */ /* 0x0009e80000100800 */
[----:B------:R-:W3:Y:S04]  /*3cf00*/  LDL.64 R4, [R1+0xbb8] ;  /* 0x000bb80001047983 */ /* 0x000ee80000100a00 */
[----:B------:R2:W-:Y:S04]  /*3cf10*/  STL [R1+0x5c], R0 ;  /* 0x00005c0001007387 */ /* 0x0005e80000100800 */
[----:B------:R2:W-:Y:S04]  /*3cf20*/  STL [R1+0x58], R18 ;  /* 0x0000581201007387 */ /* 0x0005e80000100800 */
[----:B0-----:R-:W3:Y:S04]  /*3cf30*/  LDL.64 R10, [R1+0xab8] ;  /* 0x000ab800010a7983 */ /* 0x001ee80000100a00 */
[----:B------:R-:W3:Y:S04]  /*3cf40*/  LDL.64 R8, [R1+0xb28] ;  /* 0x000b280001087983 */ /* 0x000ee80000100a00 */
[----:B------:R-:W3:Y:S01]  /*3cf50*/  LDL.64 R22, [R1+0xb28] ;  /* 0x000b280001167983 */ /* 0x000ee20000100a00 */
[----:B----4-:R-:W-:Y:S01]  /*3cf60*/  IMAD.WIDE R12, R2, 0x2, R20 ;  /* 0x00000002020c7825 */ /* 0x010fe200078e0214 */
[----:B--2---:R-:W0:Y:S02]  /*3cf70*/  LDC R14, c[0x0][0x3d8] ;  /* 0x0000f600ff0e7b82 */ /* 0x004e240000000800 */
[----:B------:R-:W2:Y:S04]  /*3cf80*/  LDL.64 R20, [R1+0xb68] ;  /* 0x000b680001147983 */ /* 0x000ea80000100a00 */
[----:B------:R-:W4:Y:S04]  /*3cf90*/  LDG.E.U16 R0, desc[UR10][R6.64] ;  /* 0x0000000a06007981 */ /* 0x000f28000c1e1500 */
[----:B------:R0:W4:Y:S01]  /*3cfa0*/  LDG.E.U16 R18, desc[UR10][R12.64] ;  /* 0x0000000a0c127981 */ /* 0x000122000c1e1500 */
[----:B---3--:R-:W-:-:S02]  /*3cfb0*/  IMAD R26, R17, 0x3c2, R28 ;  /* 0x000003c2111a7824 */ /* 0x008fc400078e021c */
[----:B------:R-:W3:Y:S01]  /*3cfc0*/  LDC R17, c[0x0][0x3d8] ;  /* 0x0000f600ff117b82 */ /* 0x000ee20000000800 */
[--C-:B-1----:R-:W-:Y:S02]  /*3cfd0*/  IMAD R24, R16, 0x3c4, R28.reuse ;  /* 0x000003c410187824 */ /* 0x102fe400078e021c */
[----:B------:R-:W-:Y:S01]  /*3cfe0*/  IMAD R4, R19, 0x3be, R28 ;  /* 0x000003be13047824 */ /* 0x000fe200078e021c */
[----:B------:R-:W-:Y:S01]  /*3cff0*/  MOV R5, R15 ;  /* 0x0000000f00057202 */ /* 0x000fe20000000f00 */
[----:B0-----:R-:W-:-:S03]  /*3d000*/  IMAD.WIDE R12, R2, 0x2, R26 ;  /* 0x00000002020c7825 */ /* 0x001fc600078e021a */
[----:B------:R-:W0:Y:S01]  /*3d010*/  LDC R15, c[0x0][0x3d8] ;  /* 0x0000f600ff0f7b82 */ /* 0x000e220000000800 */
[----:B------:R-:W-:Y:S01]  /*3d020*/  IMAD R8, R14, 0x3e2, R28 ;  /* 0x000003e20e087824 */ /* 0x000fe200078e021c */
[----:B------:R-:W-:Y:S01]  /*3d030*/  MOV R9, R23 ;  /* 0x0000001700097202 */ /* 0x000fe20000000f00 */
[----:B--2---:R-:W0:Y:S04]  /*3d040*/  LDL.64 R20, [R1+0xb68] ;  /* 0x000b680001147983 */ /* 0x004e280000100a00 */
[----:B------:R-:W-:Y:S04]  /*3d050*/  STL [R1+0xbb8], R4 ;  /* 0x000bb80401007387 */ /* 0x000fe80000100800 */
[----:B------:R1:W-:Y:S04]  /*3d060*/  STL [R1+0xba8], R26 ;  /* 0x000ba81a01007387 */ /* 0x0003e80000100800 */
[----:B------:R2:W-:Y:S04]  /*3d070*/  STL [R1+0x54], R3 ;  /* 0x0000540301007387 */ /* 0x0005e80000100800 */
[----:B------:R1:W-:Y:S04]  /*3d080*/  STL [R1+0xba0], R24 ;  /* 0x000ba01801007387 */ /* 0x0003e80000100800 */
[----:B------:R-:W3:Y:S01]  /*3d090*/  LDL.64 R10, [R1+0xab8] ;  /* 0x000ab800010a7983 */ /* 0x000ee20000100a00 */
[----:B------:R-:W-:-:S03]  /*3d0a0*/  IMAD.WIDE R6, R2, 0x2, R4 ;  /* 0x0000000202067825 */ /* 0x000fc600078e0204 */
[----:B----4-:R4:W-:Y:S04]  /*3d0b0*/  STL [R1+0x44], R0 ;  /* 0x0000440001007387 */ /* 0x0109e80000100800 */
[----:B------:R-:W3:Y:S04]  /*3d0c0*/  LDG.E.U16 R13, desc[UR10][R12.64] ;  /* 0x0000000a0c0d7981 */ /* 0x000ee8000c1e1500 */
[----:B------:R-:W3:Y:S04]  /*3d0d0*/  LDG.E.U16 R19, desc[UR10][R6.64] ;  /* 0x0000000a06137981 */ /* 0x000ee8000c1e1500 */
[----:B-1----:R-:W3:Y:S01]  /*3d0e0*/  LDL.64 R26, [R1+0xb98] ;  /* 0x000b9800011a7983 */ /* 0x002ee20000100a00 */
[----:B------:R-:W1:Y:S08]  /*3d0f0*/  LDC R16, c[0x0][0x3d8] ;  /* 0x0000f600ff107b82 */ /* 0x000e700000000800 */
[----:B--2---:R-:W3:Y:S01]  /*3d100*/  LDC R3, c[0x0][0x3d8] ;  /* 0x0000f600ff037b82 */ /* 0x004ee20000000800 */
[----:B------:R-:W-:-:S02]  /*3d110*/  IMAD.WIDE R4, R2, 0x2, R24 ;  /* 0x0000000202047825 */ /* 0x000fc400078e0218 */
[----:B------:R-:W2:Y:S04]  /*3d120*/  LDL.64 R24, [R1+0xb90] ;  /* 0x000b900001187983 */ /* 0x000ea80000100a00 */
[----:B----4-:R4:W2:Y:S01]  /*3d130*/  LDG.E.U16 R0, desc[UR10][R4.64] ;  /* 0x0000000a04007981 */ /* 0x0108a2000c1e1500 */
[--C-:B0-----:R-:W-:Y:S02]  /*3d140*/  IMAD R20, R15, 0x3d2, R28.reuse ;  /* 0x000003d20f147824 */ /* 0x101fe400078e021c */
[----:B------:R-:W0:Y:S01]  /*3d150*/  LDC R15, c[0x0][0x3d8] ;  /* 0x0000f600ff0f7b82 */ /* 0x000e220000000800 */
[----:B---3--:R-:W-:Y:S01]  /*3d160*/  IMAD R10, R3, 0x3f2, R28 ;  /* 0x000003f2030a7824 */ /* 0x008fe200078e021c */
[----:B------:R-:W3:Y:S04]  /*3d170*/  LDL.64 R26, [R1+0xb98] ;  /* 0x000b9800011a7983 */ /* 0x000ee80000100a00 */
[----:B------:R-:W-:Y:S04]  /*3d180*/  STL [R1+0x40], R18 ;  /* 0x0000401201007387 */ /* 0x000fe80000100800 */
[----:B------:R-:W-:Y:S04]  /*3d190*/  STL [R1+0xb68], R20 ;  /* 0x000b681401007387 */ /* 0x000fe80000100800 */
[----:B------:R-:W-:Y:S04]  /*3d1a0*/  STL [R1+0xb28], R8 ;  /* 0x000b280801007387 */ /* 0x000fe80000100800 */
[----:B------:R0:W-:Y:S04]  /*3d1b0*/  STL [R1+0x3c], R19 ;  /* 0x00003c1301007387 */ /* 0x0001e80000100800 */
[----:B0-----:R-:W2:Y:S04]  /*3d1c0*/  LDL.64 R18, [R1+0xb90] ;  /* 0x000b900001127983 */ /* 0x001ea80000100a00 */
[----:B------:R0:W-:Y:S04]  /*3d1d0*/  STL [R1+0x30], R13 ;  /* 0x0000300d01007387 */ /* 0x0001e80000100800 */
[----:B------:R1:W-:Y:S04]  /*3d1e0*/  STL [R1+0xab8], R10 ;  /* 0x000ab80a01007387 */ /* 0x0003e80000100800 */
[----:B------:R-:W2:Y:S01]  /*3d1f0*/  LDL.64 R22, [R1+0xb88] ;  /* 0x000b880001167983 */ /* 0x000ea20000100a00 */
[----:B0-----:R-:W-:-:S03]  /*3d200*/  IMAD.WIDE R12, R2, 0x2, R8 ;  /* 0x00000002020c7825 */ /* 0x001fc600078e0208 */
[----:B------:R-:W3:Y:S01]  /*3d210*/  LDL.64 R8, [R1+0xb78] ;  /* 0x000b780001087983 */ /* 0x000ee20000100a00 */
[----:B------:R-:W-:-:S04]  /*3d220*/  IMAD.WIDE R6, R2, 0x2, R20 ;  /* 0x0000000202067825 */ /* 0x000fc800078e0214 */
[----:B----4-:R-:W-:Y:S01]  /*3d230*/  IMAD.WIDE R4, R2, 0x2, R10 ;  /* 0x0000000202047825 */ /* 0x010fe200078e020a */
[----:B------:R-:W4:Y:S04]  /*3d240*/  LDL.64 R20, [R1+0xb80] ;  /* 0x000b800001147983 */ /* 0x000f280000100a00 */
[----:B-1----:R-:W4:Y:S04]  /*3d250*/  LDL.64 R10, [R1+0xb80] ;  /* 0x000b8000010a7983 */ /* 0x002f280000100a00 */
[----:B------:R-:W4:Y:S04]  /*3d260*/  LDG.E.U16 R7, desc[UR10][R6.64] ;  /* 0x0000000a06077981 */ /* 0x000f28000c1e1500 */
[----:B------:R-:W4:Y:S04]  /*3d270*/  LDG.E.U16 R3, desc[UR10][R4.64] ;  /* 0x0000000a04037981 */ /* 0x000f28000c1e1500 */
[----:B------:R0:W4:Y:S04]  /*3d280*/  LDG.E.U16 R6, desc[UR10][R12.64] ;  /* 0x0000000a0c067981 */ /* 0x000128000c1e1500 */
[----:B--2---:R-:W2:Y:S04]  /*3d290*/  LDL.64 R22, [R1+0xb88] ;  /* 0x000b880001167983 */ /* 0x004ea80000100a00 */
[----:B---3--:R-:W3:Y:S01]  /*3d2a0*/  LDL.64 R8, [R1+0xb78] ;  /* 0x000b780001087983 */ /* 0x008ee20000100a00 */
[----:B------:R-:W-:-:S02]  /*3d2b0*/  IMAD.MOV.U32 R25, RZ, RZ, R19 ;  /* 0x000000ffff197224 */ /* 0x000fc400078e0013 */
[--C-:B------:R-:W-:Y:S01]  /*3d2c0*/  IMAD R26, R17, 0x3c6, R28.reuse ;  /* 0x000003c6111a7824 */ /* 0x100fe200078e021c */
[----:B------:R-:W1:Y:S08]  /*3d2d0*/  LDC R19, c[0x0][0x3d8] ;  /* 0x0000f600ff137b82 */ /* 0x000e700000000800 */
[----:B------:R-:W3:Y:S01]  /*3d2e0*/  LDC R17, c[0x0][0x3d8] ;  /* 0x0000f600ff117b82 */ /* 0x000ee20000000800 */
[----:B------:R-:W-:Y:S01]  /*3d2f0*/  IMAD R24, R16, 0x3c8, R28 ;  /* 0x000003c810187824 */ /* 0x000fe200078e021c */
[----:B----4-:R4:W-:Y:S01]  /*3d300*/  STL [R1+0x2b00], R7 ;  /* 0x002b000701007387 */ /* 0x0109e20000100800 */
[----:B------:R-:W-:-:S05]  /*3d310*/  MOV R11, R21 ;  /* 0x00000015000b7202 */ /* 0x000fca0000000f00 */
[----:B------:R-:W1:Y:S01]  /*3d320*/  LDC R20, c[0x0][0x3d8] ;  /* 0x0000f600ff147b82 */ /* 0x000e620000000800 */
[----:B0-----:R-:W-:-:S04]  /*3d330*/  IMAD.WIDE R12, R2, 0x2, R24 ;  /* 0x00000002020c7825 */ /* 0x001fc800078e0218 */
[--C-:B--2---:R-:W-:Y:S01]  /*3d340*/  IMAD R22, R15, 0x3ca, R28.reuse ;  /* 0x000003ca0f167824 */ /* 0x104fe200078e021c */
[----:B------:R-:W-:Y:S04]  /*3d350*/  STL [R1+0x2b04], R6 ;  /* 0x002b040601007387 */ /* 0x000fe80000100800 */
[----:B------:R-:W-:Y:S01]  /*3d360*/  STL [R1+0x34], R0 ;  /* 0x0000340001007387 */ /* 0x000fe20000100800 */
[----:B-1----:R-:W-:-:S03]  /*3d370*/  IMAD R10, R19, 0x3cc, R28 ;  /* 0x000003cc130a7824 */ /* 0x002fc600078e021c */
[----:B------:R-:W-:Y:S04]  /*3d380*/  STL [R1+0x2b08], R3 ;  /* 0x002b080301007387 */ /* 0x000fe80000100800 */
[----:B------:R0:W-:Y:S04]  /*3d390*/  STL [R1+0xb98], R26 ;  /* 0x000b981a01007387 */ /* 0x0001e80000100800 */
[----:B------:R-:W-:Y:S04]  /*3d3a0*/  STL [R1+0xb90], R24 ;  /* 0x000b901801007387 */ /* 0x000fe80000100800 */
[----:B------:R1:W-:Y:S01]  /*3d3b0*/  STL [R1+0xb88], R22 ;  /* 0x000b881601007387 */ /* 0x0003e20000100800 */
[----:B---3--:R-:W-:-:S03]  /*3d3c0*/  IMAD R8, R17, 0x3ce, R28 ;  /* 0x000003ce11087824 */ /* 0x008fc600078e021c */
[----:B----4-:R2:W3:Y:S04]  /*3d3d0*/  LDG.E.U16 R7, desc[UR10][R12.64] ;  /* 0x0000000a0c077981 */ /* 0x0104e8000c1e1500 */
[----:B------:R4:W-:Y:S01]  /*3d3e0*/  STL [R1+0xb80], R10 ;  /* 0x000b800a01007387 */ /* 0x0009e20000100800 */
[----:B------:R-:W-:-:S03]  /*3d3f0*/  IMAD.WIDE R14, R2, 0x2, R22 ;  /* 0x00000002020e7825 */ /* 0x000fc600078e0216 */
[----:B------:R2:W-:Y:S01]  /*3d400*/  STL [R1+0xb78], R8 ;  /* 0x000b780801007387 */ /* 0x0005e20000100800 */
[C---:B------:R-:W-:Y:S01]  /*3d410*/  IMAD.WIDE R4, R2.reuse, 0x2, R26 ;  /* 0x0000000202047825 */ /* 0x040fe200078e021a */
[----:B------:R-:W3:Y:S02]  /*3d420*/  LDC R16, c[0x0][0x3d8] ;  /* 0x0000f600ff107b82 */ /* 0x000ee40000000800 */
[----:B0-----:R-:W3:Y:S04]  /*3d430*/  LDL.64 R26, [R1+0xb48] ;  /* 0x000b4800011a7983 */ /* 0x001ee80000100a00 */
[----:B-1----:R-:W3:Y:S04]  /*3d440*/  LDL.64 R22, [R1+0xb48] ;  /* 0x000b480001167983 */ /* 0x002ee80000100a00 */
[----:B------:R-:W3:Y:S04]  /*3d450*/  LDG.E.U16 R6, desc[UR10][R4.64] ;  /* 0x0000000a04067981 */ /* 0x000ee8000c1e1500 */
[----:B------:R0:W3:Y:S01]  /*3d460*/  LDG.E.U16 R3, desc[UR10][R14.64] ;  /* 0x0000000a0e037981 */ /* 0x0000e2000c1e1500 */
[----:B--2---:R-:W-:-:S03]  /*3d470*/  IMAD.WIDE R12, R2, 0x2, R10 ;  /* 0x00000002020c7825 */ /* 0x004fc600078e020a */
[----:B----4-:R-:W2:Y:S04]  /*3d480*/  LDL.64 R10, [R1+0xb40] ;  /* 0x000b4000010a7983 */ /* 0x010ea80000100a00 */
[----:B------:R-:W4:Y:S04]  /*3d490*/  LDL.64 R24, [R1+0xb40] ;  /* 0x000b400001187983 */ /* 0x000f280000100a00 */
[----:B------:R1:W4:Y:S01]  /*3d4a0*/  LDG.E.U16 R0, desc[UR10][R12.64] ;  /* 0x0000000a0c007981 */ /* 0x000322000c1e1500 */
[----:B------:R-:W1:Y:S08]  /*3d4b0*/  LDC R19, c[0x0][0x3d8] ;  /* 0x0000f600ff137b82 */ /* 0x000e700000000800 */
[----:B0-----:R-:W0:Y:S08]  /*3d4c0*/  LDC R14, c[0x0][0x3d8] ;  /* 0x0000f600ff0e7b82 */ /* 0x001e300000000800 */
[----:B------:R-:W1:Y:S08]  /*3d4d0*/  LDC R15, c[0x0][0x3d8] ;  /* 0x0000f600ff0f7b82 */ /* 0x000e700000000800 */
[----:B------:R-:W0:Y:S01]  /*3d4e0*/  LDC R17, c[0x0][0x3d8] ;  /* 0x0000f600ff117b82 */ /* 0x000e220000000800 */
[----:B------:R-:W4:Y:S04]  /*3d4f0*/  LDL.64 R12, [R1+0xb58] ;  /* 0x000b5800010c7983 */ /* 0x000f280000100a00 */
[----:B---3--:R-:W3:Y:S04]  /*3d500*/  LDL.64 R22, [R1+0xb50] ;  /* 0x000b500001167983 */ /* 0x008ee80000100a00 */
[----:B--2---:R-:W2:Y:S04]  /*3d510*/  LDL.64 R10, [R1+0xb60] ;  /* 0x000b6000010a7983 */ /* 0x004ea80000100a00 */
[----:B----4-:R-:W1:Y:S04]  /*3d520*/  LDL.64 R12, [R1+0xb58] ;  /* 0x000b5800010c7983 */ /* 0x010e680000100a00 */
[----:B---3--:R-:W0:Y:S04]  /*3d530*/  LDL.64 R22, [R1+0xb50] ;  /* 0x000b500001167983 */ /* 0x008e280000100a00 */
[----:B--2---:R-:W2:Y:S01]  /*3d540*/  LDL.64 R10, [R1+0xb60] ;  /* 0x000b6000010a7983 */ /* 0x004ea20000100a00 */
[----:B------:R-:W-:-:S03]  /*3d550*/  IMAD.WIDE R4, R2, 0x2, R8 ;  /* 0x0000000202047825 */ /* 0x000fc600078e0208 */
[----:B------:R-:W3:Y:S04]  /*3d560*/  LDL.64 R8, [R1+0xb20] ;  /* 0x000b200001087983 */ /* 0x000ee80000100a00 */
[----:B------:R-:W-:Y:S04]  /*3d570*/  STL [R1+0x28], R7 ;  /* 0x0000280701007387 */ /* 0x000fe80000100800 */
[----:B------:R4:W-:Y:S04]  /*3d580*/  STL [R1+0x2c], R6 ;  /* 0x00002c0601007387 */ /* 0x0009e80000100800 */
[----:B------:R0:W3:Y:S01]  /*3d590*/  LDG.E.U16 R18, desc[UR10][R4.64] ;  /* 0x0000000a04127981 */ /* 0x0000e2000c1e1500 */
[----:B-1----:R-:W-:-:S03]  /*3d5a0*/  IMAD R12, R15, 0x3d6, R28 ;  /* 0x000003d60f0c7824 */ /* 0x002fc600078e021c */
[----:B----4-:R-:W4:Y:S04]  /*3d5b0*/  LDL.64 R6, [R1+0xb20] ;  /* 0x000b200001067983 */ /* 0x010f280000100a00 */
[----:B------:R-:W-:Y:S01]  /*3d5c0*/  STL [R1+0x24], R3 ;  /* 0x0000240301007387 */ /* 0x000fe20000100800 */
[--C-:B0-----:R-:W-:Y:S02]  /*3d5d0*/  IMAD R22, R14, 0x3d8, R28.reuse ;  /* 0x000003d80e167824 */ /* 0x101fe400078e021c */
[----:B--2---:R-:W-:Y:S02]  /*3d5e0*/  IMAD R10, R16, 0x3d4, R28 ;  /* 0x000003d4100a7824 */ /* 0x004fe400078e021c */
[C---:B------:R-:W-:Y:S01]  /*3d5f0*/  IMAD.WIDE R4, R2.reuse, 0x2, R22 ;  /* 0x0000000202047825 */ /* 0x040fe200078e0216 */
[----:B------:R-:W0:Y:S02]  /*3d600*/  LDC R16, c[0x0][0x3d8] ;  /* 0x0000f600ff107b82 */ /* 0x000e240000000800 */
[----:B------:R-:W-:Y:S04]  /*3d610*/  STL [R1+0xb60], R10 ;  /* 0x000b600a01007387 */ /* 0x000fe80000100800 */
[----:B------:R-:W-:Y:S04]  /*3d620*/  STL [R1+0xb58], R12 ;  /* 0x000b580c01007387 */ /* 0x000fe80000100800 */
[----:B------:R-:W-:Y:S04]  /*3d630*/  STL [R1+0xb50], R22 ;  /* 0x000b501601007387 */ /* 0x000fe80000100800 */
[----:B------:R1:W-:Y:S04]  /*3d640*/  STL [R1+0x14], R0 ;  /* 0x0000140001007387 */ /* 0x0003e80000100800 */
[----:B-1----:R1:W2:Y:S01]  /*3d650*/  LDG.E.U16 R0, desc[UR10][R4.64] ;  /* 0x0000000a04007981 */ /* 0x0022a2000c1e1500 */
[----:B------:R-:W-:Y:S01]  /*3d660*/  IMAD.WIDE R12, R2, 0x2, R12 ;  /* 0x00000002020c7825 */ /* 0x000fe200078e020c */
[----:B------:R-:W-:-:S03]  /*3d670*/  MOV R23, R27 ;  /* 0x0000001b00177202 */ /* 0x000fc60000000f00 */
[----:B------:R-:W-:Y:S02]  /*3d680*/  IMAD R22, R20, 0x3da, R28 ;  /* 0x000003da14167824 */ /* 0x000fe400078e021c */
[C---:B------:R-:W-:Y:S01]  /*3d690*/  IMAD.WIDE R14, R2.reuse, 0x2, R10 ;  /* 0x00000002020e7825 */ /* 0x040fe200078e020a */
[----:B------:R-:W-:Y:S01]  /*3d6a0*/  MOV R11, R25 ;  /* 0x00000019000b7202 */ /* 0x000fe20000000f00 */
[----:B------:R-:W2:Y:S02]  /*3d6b0*/  LDG.E.U16 R3, desc[UR10][R12.64] ;  /* 0x0000000a0c037981 */ /* 0x000ea4000c1e1500 */
[--C-:B------:R-:W-:Y:S02]  /*3d6c0*/  IMAD R10, R19, 0x3dc, R28.reuse ;  /* 0x000003dc130a7824 */ /* 0x100fe400078e021c */
[----:B----4-:R-:W-:Y:S01]  /*3d6d0*/  IMAD R6, R17, 0x3e4, R28 ;  /* 0x000003e411067824 */ /* 0x010fe200078e021c */
[----:B---3--:R-:W-:Y:S01]  /*3d6e0*/  MOV R7, R9 ;  /* 0x0000000900077202 */ /* 0x008fe20000000f00 */
[----:B------:R3:W4:Y:S01]  /*3d6f0*/  LDG.E.U16 R21, desc[UR10][R14.64] ;  /* 0x0000000a0e157981 */ /* 0x000722000c1e1500 */
[C---:B-1----:R-:W-:Y:S01]  /*3d700*/  IMAD.WIDE R4, R2.reuse, 0x2, R10 ;  /* 0x0000000202047825 */ /* 0x042fe200078e020a */
[----:B------:R-:W1:Y:S08]  /*3d710*/  LDC R20, c[0x0][0x3d8] ;  /* 0x0000f600ff147b82 */ /* 0x000e700000000800 */
[----:B------:R-:W0:Y:S08]  /*3d720*/  LDC R17, c[0x0][0x3d8] ;  /* 0x0000f600ff117b82 */ /* 0x000e300000000800 */
[----:B---3--:R-:W3:Y:S08]  /*3d730*/  LDC R14, c[0x0][0x3d8] ;  /* 0x0000f600ff0e7b82 */ /* 0x008ef00000000800 */
[----:B------:R-:W0:Y:S01]  /*3d740*/  LDC R15, c[0x0][0x3d8] ;  /* 0x0000f600ff0f7b82 */ /* 0x000e220000000800 */
[C---:B------:R-:W-:Y:S01]  /*3d750*/  IMAD.WIDE R12, R2.reuse, 0x2, R22 ;  /* 0x00000002020c7825 */ /* 0x040fe200078e0216 */
[----:B------:R0:W3:Y:S04]  /*3d760*/  LDG.E.U16 R27, desc[UR10][R4.64] ;  /* 0x0000000a041b7981 */ /* 0x0000e8000c1e1500 */
[----:B--2---:R2:W-:Y:S04]  /*3d770*/  STL [R1+0x2ac0], R0 ;  /* 0x002ac00001007387 */ /* 0x0045e80000100800 */
[----:B------:R0:W-:Y:S04]  /*3d780*/  STL [R1+0xb48], R22 ;  /* 0x000b481601007387 */ /* 0x0001e80000100800 */
[----:B------:R-:W-:Y:S04]  /*3d790*/  STL [R1+0xb40], R10 ;  /* 0x000b400a01007387 */ /* 0x000fe80000100800 */
[----:B------:R1:W-:Y:S04]  /*3d7a0*/  STL [R1+0x10], R18 ;  /* 0x0000101201007387 */ /* 0x0003e80000100800 */
[----:B--2---:R2:W2:Y:S01]  /*3d7b0*/  LDG.E.U16 R0, desc[UR10][R12.64] ;  /* 0x0000000a0c007981 */ /* 0x0044a2000c1e1500 */
[----:B0-----:R-:W-:Y:S01]  /*3d7c0*/  IMAD.WIDE R4, R2, 0x2, R6 ;  /* 0x0000000202047825 */ /* 0x001fe200078e0206 */
[----:B------:R-:W0:Y:S04]  /*3d7d0*/  LDC R22, c[0x0][0x3d8] ;  /* 0x0000f600ff167b82 */ /* 0x000e280000000800 */
[----:B------:R-:W2:Y:S04]  /*3d7e0*/  LDG.E.U16 R25, desc[UR10][R4.64] ;  /* 0x0000000a04197981 */ /* 0x000ea8000c1e1500 */
[----:B------:R-:W2:Y:S04]  /*3d7f0*/  LDL.64 R12, [R1+0xb38] ;  /* 0x000b3800010c7983 */ /* 0x000ea80000100a00 */
[----:B--2---:R-:W2:Y:S04]  /*3d800*/  LDL.64 R12, [R1+0xb38] ;  /* 0x000b3800010c7983 */ /* 0x004ea80000100a00 */
[----:B------:R-:W-:Y:S04]  /*3d810*/  STL [R1+0xb20], R6 ;  /* 0x000b200601007387 */ /* 0x000fe80000100800 */
[----:B-1----:R-:W2:Y:S04]  /*3d820*/  LDL.64 R18, [R1+0xb18] ;  /* 0x000b180001127983 */ /* 0x002ea80000100a00 */
[----:B---3--:R1:W-:Y:S04]  /*3d830*/  STL [R1+0x2aa8], R27 ;  /* 0x002aa81b01007387 */ /* 0x0083e80000100800 */
[----:B------:R-:W3:Y:S04]  /*3d840*/  LDL.64 R10, [R1+0xb10] ;  /* 0x000b1000010a7983 */ /* 0x000ee80000100a00 */
[----:B------:R-:W4:Y:S04]  /*3d850*/  LDL.64 R8, [R1+0xb08] ;  /* 0x000b080001087983 */ /* 0x000f280000100a00 */
[----:B-1----:R-:W4:Y:S04]  /*3d860*/  LDL.64 R26, [R1+0xb00] ;  /* 0x000b0000011a7983 */ /* 0x002f280000100a00 */
[----:B--2---:R-:W2:Y:S04]  /*3d870*/  LDL.64 R18, [R1+0xb18] ;  /* 0x000b180001127983 */ /* 0x004ea80000100a00 */
[----:B---3--:R-:W0:Y:S04]  /*3d880*/  LDL.64 R10, [R1+0xb10] ;  /* 0x000b1000010a7983 */ /* 0x008e280000100a00 */
[----:B----4-:R-:W3:Y:S04]  /*3d890*/  LDL.64 R8, [R1+0xb08] ;  /* 0x000b080001087983 */ /* 0x010ee80000100a00 */
[----:B------:R-:W-:Y:S04]  /*3d8a0*/  STL [R1+0xc], R21 ;  /* 0x00000c1501007387 */ /* 0x000fe80000100800 */
[----:B------:R-:W4:Y:S04]  /*3d8b0*/  LDL.64 R6, [R1+0xb00] ;  /* 0x000b000001067983 */ /* 0x000f280000100a00 */
[----:B------:R1:W-:Y:S01]  /*3d8c0*/  STL [R1+0x8], R3 ;  /* 0x0000080301007387 */ /* 0x0003e20000100800 */
[----:B------:R-:W-:-:S02]  /*3d8d0*/  IMAD R12, R16, 0x3de, R28 ;  /* 0x000003de100c7824 */ /* 0x000fc400078e021c */
[----:B------:R-:W0:Y:S08]  /*3d8e0*/  LDC R16, c[0x0][0x3d8] ;  /* 0x0000f600ff107b82 */ /* 0x000e300000000800 */
[----:B-1----:R-:W1:Y:S01]  /*3d8f0*/  LDC R3, c[0x0][0x3d8] ;  /* 0x0000f600ff037b82 */ /* 0x002e620000000800 */
[----:B----4-:R-:W4:Y:S04]  /*3d900*/  LDL.64 R6, [R1+0xab0] ;  /* 0x000ab00001067983 */ /* 0x010f280000100a00 */
[----:B----4-:R-:W4:Y:S01]  /*3d910*/  LDL.64 R6, [R1+0xab0] ;  /* 0x000ab00001067983 */ /* 0x010f220000100a00 */
[----:B--2---:R-:W-:-:S03]  /*3d920*/  IMAD R18, R15, 0x3e6, R28 ;  /* 0x000003e60f127824 */ /* 0x004fc600078e021c */
[----:B------:R-:W-:Y:S04]  /*3d930*/  STL [R1+0x2ae4], R25 ;  /* 0x002ae41901007387 */ /* 0x000fe80000100800 */
[----:B------:R2:W-:Y:S01]  /*3d940*/  STL [R1+0xb38], R12 ;  /* 0x000b380c01007387 */ /* 0x0005e20000100800 */
[----:B------:R-:W-:-:S05]  /*3d950*/  IMAD.WIDE R4, R2, 0x2, R18 ;  /* 0x0000000202047825 */ /* 0x000fca00078e0212 */
[----:B------:R-:W3:Y:S01]  /*3d960*/  LDG.E.U16 R21, desc[UR10][R4.64] ;  /* 0x0000000a04157981 */ /* 0x000ee2000c1e1500 */
[----:B--2---:R-:W-:-:S05]  /*3d970*/  IMAD.WIDE R12, R2, 0x2, R12 ;  /* 0x00000002020c7825 */ /* 0x004fca00078e020c */
[----:B------:R-:W2:Y:S01]  /*3d980*/  LDG.E.U16 R23, desc[UR10][R12.64] ;  /* 0x0000000a0c177981 */ /* 0x000ea2000c1e1500 */
[----:B----4-:R-:W-:-:S04]  /*3d990*/  IMAD R6, R14, 0x3f4, R28 ;  /* 0x000003f40e067824 */ /* 0x010fc800078e021c */
[----:B------:R-:W-:-:S05]  /*3d9a0*/  IMAD.WIDE R14, R2, 0x2, R6 ;  /* 0x00000002020e7825 */ /* 0x000fca00078e0206 */
[----:B------:R-:W4:Y:S04]  /*3d9b0*/  LDG.E.U16 R19, desc[UR10][R14.64] ;  /* 0x0000000a0e137981 */ /* 0x000f28000c1e1500 */
[----:B------:R-:W-:Y:S04]  /*3d9c0*/  STL [R1+0xab0], R6 ;  /* 0x000ab00601007387 */ /* 0x000fe80000100800 */
[----:B------:R1:W-:Y:S01]  /*3d9d0*/  STL [R1], R0 ;  /* 0x0000000001007387 */ /* 0x0003e20000100800 */
[----:B0-----:R-:W-:-:S03]  /*3d9e0*/  IMAD R10, R22, 0x3e8, R28 ;  /* 0x000003e8160a7824 */ /* 0x001fc600078e021c */
[----:B------:R-:W-:Y:S01]  /*3d9f0*/  STL [R1+0xb18], R18 ;  /* 0x000b181201007387 */ /* 0x000fe20000100800 */
[--C-:B---3--:R-:W-:Y:S02]  /*3da00*/  IMAD R8, R20, 0x3ea, R28.reuse ;  /* 0x000003ea14087824 */ /* 0x108fe400078e021c */
[----:B------:R-:W-:Y:S01]  /*3da10*/  IMAD.MOV.U32 R7, RZ, RZ, R27 ;  /* 0x000000ffff077224 */ /* 0x000fe200078e001b */
[----:B------:R-:W0:Y:S08]  /*3da20*/  LDC R22, c[0x0][0x3d8] ;  /* 0x0000f600ff167b82 */ /* 0x000e300000000800 */
[----:B-1----:R-:W1:Y:S01]  /*3da30*/  LDC R0, c[0x0][0x3d8] ;  /* 0x0000f600ff007b82 */ /* 0x002e620000000800 */
[----:B------:R-:W-:Y:S01]  /*3da40*/  IMAD R6, R17, 0x3ec, R28 ;  /* 0x000003ec11067824 */ /* 0x000fe200078e021c */
[----:B----4-:R-:W-:Y:S04]  /*3da50*/  STL [R1+0x2ae8], R19 ;  /* 0x002ae81301007387 */ /* 0x010fe80000100800 */
[----:B--2---:R-:W-:Y:S04]  /*3da60*/  STL [R1+0x2a6c], R23 ;  /* 0x002a6c1701007387 */ /* 0x004fe80000100800 */
[----:B------:R-:W-:Y:S04]  /*3da70*/  STL [R1+0x2acc], R21 ;  /* 0x002acc1501007387 */ /* 0x000fe80000100800 */
[----:B------:R2:W-:Y:S04]  /*3da80*/  STL [R1+0xb10], R10 ;  /* 0x000b100a01007387 */ /* 0x0005e80000100800 */
[----:B------:R-:W-:Y:S04]  /*3da90*/  STL [R1+0xb08], R8 ;  /* 0x000b080801007387 */ /* 0x000fe80000100800 */
[----:B------:R3:W-:Y:S01]  /*3daa0*/  STL [R1+0xb00], R6 ;  /* 0x000b000601007387 */ /* 0x0007e20000100800 */
[----:B------:R-:W-:-:S03]  /*3dab0*/  IMAD.WIDE R12, R2, 0x2, R6 ;  /* 0x00000002020c7825 */ /* 0x000fc600078e0206 */
[----:B------:R-:W4:Y:S04]  /*3dac0*/  LDL.64 R26, [R1+0xaa8] ;  /* 0x000aa800011a7983 */ /* 0x000f280000100a00 */
[----:B------:R-:W4:Y:S01]  /*3dad0*/  LDL.64 R24, [R1+0xaa0] ;  /* 0x000aa00001187983 */ /* 0x000f220000100a00 */
[----:B------:R-:W-:-:S04]  /*3dae0*/  IMAD.WIDE R4, R2, 0x2, R10 ;  /* 0x0000000202047825 */ /* 0x000fc800078e020a */
[----:B------:R-:W-:Y:S01]  /*3daf0*/  IMAD.WIDE R14, R2, 0x2, R8 ;  /* 0x00000002020e7825 */ /* 0x000fe200078e0208 */
[----:B------:R-:W4:Y:S04]  /*3db00*/  LDG.E.U16 R20, desc[UR10][R12.64] ;  /* 0x0000000a0c147981 */ /* 0x000f28000c1e1500 */
[----:B--2---:R-:W2:Y:S04]  /*3db10*/  LDL.64 R10, [R1+0xa98] ;  /* 0x000a9800010a7983 */ /* 0x004ea80000100a00 */
[----:B---3--:R-:W3:Y:S04]  /*3db20*/  LDL.64 R6, [R1+0xa88] ;  /* 0x000a880001067983 */ /* 0x008ee80000100a00 */
[----:B------:R-:W3:Y:S04]  /*3db30*/  LDL.64 R8, [R1+0xa90] ;  /* 0x000a900001087983 */ /* 0x000ee80000100a00 */
[----:B------:R-:W3:Y:S04]  /*3db40*/  LDG.E.U16 R4, desc[UR10][R4.64] ;  /* 0x0000000a04047981 */ /* 0x000ee8000c1e1500 */
[----:B------:R-:W3:Y:S01]  /*3db50*/  LDL.64 R18, [R1+0xa88] ;  /* 0x000a880001127983 */ /* 0x000ee20000100a00 */
[----:B------:R-:W0:Y:S08]  /*3db60*/  LDC R17, c[0x0][0x3d8] ;  /* 0x0000f600ff117b82 */ /* 0x000e300000000800 */
[----:B------:R-:W0:Y:S01]  /*3db70*/  LDC R21, c[0x0][0x3d8] ;  /* 0x0000f600ff157b82 */ /* 0x000e220000000800 */
[----:B------:R-:W3:Y:S04]  /*3db80*/  LDG.E.U16 R5, desc[UR10][R14.64] ;  /* 0x0000000a0e057981 */ /* 0x000ee8000c1e1500 */
[----:B----4-:R-:W0:Y:S04]  /*3db90*/  LDL.64 R26, [R1+0xaa8] ;  /* 0x000aa800011a7983 */ /* 0x010e280000100a00 */
[----:B------:R-:W4:Y:S04]  /*3dba0*/  LDL.64 R24, [R1+0xaa0] ;  /* 0x000aa00001187983 */ /* 0x000f280000100a00 */
[----:B--2---:R-:W2:Y:S04]  /*3dbb0*/  LDL.64 R10, [R1+0xa98] ;  /* 0x000a9800010a7983 */ /* 0x004ea80000100a00 */
[----:B---3--:R-:W3:Y:S04]  /*3dbc0*/  LDL.64 R6, [R1+0xaf8] ;  /* 0x000af80001067983 */ /* 0x008ee80000100a00 */
[----:B------:R-:W2:Y:S04]  /*3dbd0*/  LDL.64 R8, [R1+0xa90] ;  /* 0x000a900001087983 */ /* 0x000ea80000100a00 */
[----:B---3--:R-:W3:Y:S01]  /*3dbe0*/  LDL.64 R6, [R1+0xaf8] ;  /* 0x000af80001067983 */ /* 0x008ee20000100a00 */
[----:B0-----:R-:W-:-:S02]  /*3dbf0*/  IMAD R26, R17, 0x3f6, R28 ;  /* 0x000003f6111a7824 */ /* 0x001fc400078e021c */
[----:B----4-:R-:W-:Y:S01]  /*3dc00*/  IMAD R24, R16, 0x3f8, R28 ;  /* 0x000003f810187824 */ /* 0x010fe200078e021c */
[----:B------:R-:W-:Y:S04]  /*3dc10*/  STL [R1+0x2ac4], R4 ;  /* 0x002ac40401007387 */ /* 0x000fe80000100800 */
[----:B------:R-:W-:Y:S01]  /*3dc20*/  STL [R1+0x2ac8], R5 ;  /* 0x002ac80501007387 */ /* 0x000fe20000100800 */
[----:B------:R-:W-:-:S03]  /*3dc30*/  IMAD.WIDE R14, R2, 0x2, R26 ;  /* 0x00000002020e7825 */ /* 0x000fc600078e021a */
[----:B------:R-:W-:Y:S01]  /*3dc40*/  STL [R1+0x2aac], R20 ;  /* 0x002aac1401007387 */ /* 0x000fe20000100800 */
[----:B------:R-:W-:-:S04]  /*3dc50*/  IMAD.WIDE R16, R2, 0x2, R24 ;  /* 0x0000000202107825 */ /* 0x000fc800078e0218 */
[--C-:B--2---:R-:W-:Y:S02]  /*3dc60*/  IMAD R10, R21, 0x3fa, R28.reuse ;  /* 0x000003fa150a7824 */ /* 0x104fe400078e021c */
[--C-:B------:R-:W-:Y:S02]  /*3dc70*/  IMAD R8, R3, 0x3fc, R28.reuse ;  /* 0x000003fc03087824 */ /* 0x100fe400078e021c */
[----:B---3--:R-:W-:-:S04]  /*3dc80*/  IMAD R6, R22, 0x3ee, R28 ;  /* 0x000003ee16067824 */ /* 0x008fc800078e021c */
[----:B------:R-:W-:Y:S01]  /*3dc90*/  IMAD.WIDE R12, R2, 0x2, R6 ;  /* 0x00000002020c7825 */ /* 0x000fe200078e0206 */
[----:B------:R1:W-:Y:S04]  /*3dca0*/  STL [R1+0xaf8], R6 ;  /* 0x000af80601007387 */ /* 0x0003e80000100800 */
[----:B------:R0:W-:Y:S04]  /*3dcb0*/  STL [R1+0xaa8], R26 ;  /* 0x000aa81a01007387 */ /* 0x0001e80000100800 */
[----:B------:R2:W-:Y:S01]  /*3dcc0*/  STL [R1+0xaa0], R24 ;  /* 0x000aa01801007387 */ /* 0x0005e20000100800 */
[----:B------:R-:W-:-:S03]  /*3dcd0*/  MOV R7, R19 ;  /* 0x0000001300077202 */ /* 0x000fc60000000f00 */
[----:B------:R3:W4:Y:S01]  /*3dce0*/  LDG.E.U16 R22, desc[UR10][R12.64] ;  /* 0x0000000a0c167981 */ /* 0x000722000c1e1500 */
[----:B-1----:R-:W-:-:S03]  /*3dcf0*/  IMAD R6, R0, 0x3fe, R28 ;  /* 0x000003fe00067824 */ /* 0x002fc600078e021c */
[----:B0-----:R-:W4:Y:S04]  /*3dd00*/  LDG.E.U16 R26, desc[UR10][R16.64] ;  /* 0x0000000a101a7981 */ /* 0x001f28000c1e1500 */
[----:B--2---:R0:W2:Y:S01]  /*3dd10*/  LDG.E.U16 R24, desc[UR10][R14.64] ;  /* 0x0000000a0e187981 */ /* 0x0040a2000c1e1500 */
[----:B---3--:R-:W-:-:S06]  /*3dd20*/  IMAD.WIDE R12, R2, 0x2, R10 ;  /* 0x00000002020c7825 */ /* 0x008fcc00078e020a */
[----:B------:R-:W3:Y:S01]  /*3dd30*/  LDG.E.U16 R12, desc[UR10][R12.64] ;  /* 0x0000000a0c0c7981 */ /* 0x000ee2000c1e1500 */
[----:B0-----:R-:W-:-:S04]  /*3dd40*/  IMAD.WIDE R14, R2, 0x2, R8 ;  /* 0x00000002020e7825 */ /* 0x001fc800078e0208 */
[----:B------:R-:W-:Y:S02]  /*3dd50*/  IMAD.WIDE R16, R2, 0x2, R6 ;  /* 0x0000000202107825 */ /* 0x000fe400078e0206 */
[----:B------:R-:W3:Y:S04]  /*3dd60*/  LDG.E.U16 R14, desc[UR10][R14.64] ;  /* 0x0000000a0e0e7981 */ /* 0x000ee8000c1e1500 */
[----:B------:R-:W3:Y:S01]  /*3dd70*/  LDG.E.U16 R13, desc[UR10][R16.64] ;  /* 0x0000000a100d7981 */ /* 0x000ee2000c1e1500 */
[----:B------:R-:W0:Y:S03]  /*3dd80*/  S2R R18, SR_TID.X ;  /* 0x0000000000127919 */ /* 0x000e260000002100 */
[----:B----4-:R-:W-:Y:S04]  /*3dd90*/  STL [R1+0x2a70], R22 ;  /* 0x002a701601007387 */ /* 0x010fe80000100800 */
[----:B--2---:R-:W-:Y:S04]  /*3dda0*/  STL [R1+0x2ad0], R24 ;  /* 0x002ad01801007387 */ /* 0x004fe80000100800 */
[----:B------:R-:W-:Y:S04]  /*3ddb0*/  STL [R1+0x2ad4], R26 ;  /* 0x002ad41a01007387 */ /* 0x000fe80000100800 */
[----:B------:R-:W-:Y:S04]  /*3ddc0*/  STL [R1+0xa98], R10 ;  /* 0x000a980a01007387 */ /* 0x000fe80000100800 */
[----:B------:R-:W-:Y:S04]  /*3ddd0*/  STL [R1+0x2a58], R28 ;  /* 0x002a581c01007387 */ /* 0x000fe80000100800 */
[----:B------:R-:W-:Y:S04]  /*3dde0*/  STL [R1+0xa90], R8 ;  /* 0x000a900801007387 */ /* 0x000fe80000100800 */
[----:B------:R-:W-:Y:S04]  /*3ddf0*/  STL [R1+0x2a54], R29 ;  /* 0x002a541d01007387 */ /* 0x000fe80000100800 */
[----:B------:R-:W-:Y:S04]  /*3de00*/  STL [R1+0xa88], R6 ;  /* 0x000a880601007387 */ /* 0x000fe80000100800 */
[----:B------:R-:W-:Y:S04]  /*3de10*/  STL [R1+0x2a5c], R2 ;  /* 0x002a5c0201007387 */ /* 0x000fe80000100800 */
[----:B---3--:R-:W-:Y:S04]  /*3de20*/  STL [R1+0x2ad8], R12 ;  /* 0x002ad80c01007387 */ /* 0x008fe80000100800 */
[----:B------:R-:W-:Y:S04]  /*3de30*/  STL [R1+0x2ab4], R14 ;  /* 0x002ab40e01007387 */ /* 0x000fe80000100800 */
[----:B------:R1:W-:Y:S04]  /*3de40*/  STL [R1+0x2a74], R13 ;  /* 0x002a740d01007387 */ /* 0x0003e80000100800 */
[----:B-1----:R-:W2:Y:S01]  /*3de50*/  LDL.LU R13, [R1+0x9d4] ;  /* 0x0009d400010d7983 */ /* 0x002ea20000300800 */
[----:B0-----:R-:W-:-:S04]  /*3de60*/  LOP3.LUT R18, R18, 0x1c, RZ, 0xc0, !PT ;  /* 0x0000001c12127812 */ /* 0x001fc800078ec0ff */
[----:B------:R-:W-:-:S05]  /*3de70*/  LEA R16, R18, UR6, 0x2 ;  /* 0x0000000612107c11 */ /* 0x000fca000f8e10ff */
[----:B------:R-:W0:Y:S04]  /*3de80*/  LDS R2, [R16] ;  /* 0x0000000010027984 */ /* 0x000e280000000800 */
[----:B------:R-:W1:Y:S04]  /*3de90*/  LDS R0, [R16+0x80] ;  /* 0x0000800010007984 */ /* 0x000e680000000800 */
[----:B0-----:R0:W-:Y:S04]  /*3dea0*/  STL [R1+0x470], R2 ;  /* 0x0004700201007387 */ /* 0x0011e80000100800 */
[----:B--2---:R-:W-:Y:S04]  /*3deb0*/  STL [R1+0x2b3c], R13 ;  /* 0x002b3c0d01007387 */ /* 0x004fe80000100800 */
[----:B-1----:R1:W-:Y:S04]  /*3dec0*/  STL [R1+0x474], R0 ;  /* 0x0004740001007387 */ /* 0x0023e80000100800 */
[----:B------:R-:W2:Y:S04]  /*3ded0*/  LDL.LU R17, [R1+0x94] ;  /* 0x0000940001117983 */ /* 0x000ea80000300800 */
[----:B------:R-:W3:Y:S04]  /*3dee0*/  LDL.LU R14, [R1+0x90] ;  /* 0x00009000010e7983 */ /* 0x000ee80000300800 */
[----:B------:R-:W4:Y:S04]  /*3def0*/  LDL.LU R15, [R1+0x97c] ;  /* 0x00097c00010f7983 */ /* 0x000f280000300800 */
        /* <DEDUP_REMOVED lines=15> */
[----:B-1----:R-:W2:Y:S04]  /*3dff0*/  LDL.LU R0, [R1+0x788] ;  /* 0x0007880001007983 */ /* 0x002ea80000300800 */
[----:B------:R-:W2:Y:S04]  /*3e000*/  LDL.LU R3, [R1+0x768] ;  /* 0x0007680001037983 */ /* 0x000ea80000300800 */
[----:B------:R-:W2:Y:S04]  /*3e010*/  LDL.LU R6, [R1+0x748] ;  /* 0x0007480001067983 */ /* 0x000ea80000300800 */
[----:B------:R-:W2:Y:S04]  /*3e020*/  LDL.LU R7, [R1+0x538] ;  /* 0x0005380001077983 */ /* 0x000ea80000300800 */
[----:B------:R-:W2:Y:S04]  /*3e030*/  LDL.LU R8, [R1+0x518] ;  /* 0x0005180001087983 */ /* 0x000ea80000300800 */
[----:B------:R-:W0:Y:S04]  /*3e040*/  LDS R13, [R16+0x100] ;  /* 0x00010000100d7984 */ /* 0x000e280000000800 */
[----:B------:R-:W1:Y:S04]  /*3e050*/  LDS R16, [R16+0x180] ;  /* 0x0001800010107984 */ /* 0x000e680000000800 */
[----:B------:R-:W3:Y:S04]  /*3e060*/  LDL.LU R9, [R1+0x4f8] ;  /* 0x0004f80001097983 */ /* 0x000ee80000300800 */
[----:B------:R-:W3:Y:S04]  /*3e070*/  LDL.LU R10, [R1+0x4d8] ;  /* 0x0004d800010a7983 */ /* 0x000ee80000300800 */
[----:B------:R-:W3:Y:S04]  /*3e080*/  LDL.LU R11, [R1+0x4a8] ;  /* 0x0004a800010b7983 */ /* 0x000ee80000300800 */
[----:B------:R-:W3:Y:S01]  /*3e090*/  LDL.LU R18, [R1+0x488] ;  /* 0x0004880001127983 */ /* 0x000ee20000300800 */
[----:B------:R-:W-:Y:S06]  /*3e0a0*/  BAR.SYNC.DEFER_BLOCKING 0x0 ;  /* 0x0000000000007b1d */ /* 0x000fec0000010000 */
[----:B0-----:R0:W-:Y:S04]  /*3e0b0*/  STL [R1+0x468], R13 ;  /* 0x0004680d01007387 */ /* 0x0011e80000100800 */
[----:B0-----:R-:W3:Y:S04]  /*3e0c0*/  LDL.LU R13, [R1+0x2b3c] ;  /* 0x002b3c00010d7983 */ /* 0x001ee80000300800 */
[----:B-1----:R0:W-:Y:S02]  /*3e0d0*/  STL [R1+0x46c], R16 ;  /* 0x00046c1001007387 */ /* 0x0021e40000100800 */
[----:B0-----:R-:W0:Y:S02]  /*3e0e0*/  S2R R16, SR_TID.X ;  /* 0x0000000000107919 */ /* 0x001e240000002100 */
[----:B0-----:R-:W-:-:S04]  /*3e0f0*/  LOP3.LUT R16, R16, 0x7f, RZ, 0xc0, !PT ;  /* 0x0000007f10107812 */ /* 0x001fc800078ec0ff */
[----:B------:R-:W-:-:S05]  /*3e100*/  SHF.L.U32 R16, R16, 0x1, RZ ;  /* 0x0000000110107819 */ /* 0x000fca00000006ff */
[----:B--2---:R0:W-:Y:S04]  /*3e110*/  STS.U16 [R16+UR6+0xb800], R8 ;  /* 0x00b8000810007988 */ /* 0x0041e80008000406 */
[----:B0-----:R-:W2:Y:S04]  /*3e120*/  LDL.LU R8, [R1+0x3c8] ;  /* 0x0003c80001087983 */ /* 0x001ea80000300800 */
[----:B--2---:R0:W-:Y:S04]  /*3e130*/  STL [R1+0x2b30], R8 ;  /* 0x002b300801007387 */ /* 0x0041e80000100800 */
[----:B0-----:R-:W2:Y:S04]  /*3e140*/  LDL.LU R8, [R1+0x3e8] ;  /* 0x0003e80001087983 */ /* 0x001ea80000300800 */
[----:B--2---:R0:W-:Y:S04]  /*3e150*/  STL [R1+0x2b34], R8 ;  /* 0x002b340801007387 */ /* 0x0041e80000100800 */
[----:B0-----:R-:W2:Y:S04]  /*3e160*/  LDL.LU R8, [R1+0x408] ;  /* 0x0004080001087983 */ /* 0x001ea80000300800 */
[----:B---3--:R-:W-:Y:S04]  /*3e170*/  STS.U16 [R16+UR6+0xc000], R9 ;  /* 0x00c0000910007988 */ /* 0x008fe80008000406 */
[----:B------:R-:W-:Y:S04]  /*3e180*/  STS.U16 [R16+UR6+0xc800], R10 ;  /* 0x00c8000a10007988 */ /* 0x000fe80008000406 */
[----:B------:R-:W-:Y:S04]  /*3e190*/  STS.U16 [R16+UR6+0xd000], R11 ;  /* 0x00d0000b10007988 */ /* 0x000fe80008000406 */
[----:B------:R-:W-:Y:S04]  /*3e1a0*/  STS.U16 [R16+UR6+0xd800], R18 ;  /* 0x00d8001210007988 */ /* 0x000fe80008000406 */
[----:B------:R-:W-:Y:S04]  /*3e1b0*/  STS.U16 [R16+UR6], R13 ;  /* 0x0000000d10007988 */ /* 0x000fe80008000406 */
        /* <DEDUP_REMOVED lines=25> */
[----:B------:R0:W-:Y:S04]  /*3e350*/  STS.U16 [R16+UR6+0x5800], R20 ;  /* 0x0058001410007988 */ /* 0x0001e80008000406 */
[----:B------:R0:W-:Y:S04]  /*3e360*/  STS.U16 [R16+UR6+0x6000], R5 ;  /* 0x0060000510007988 */ /* 0x0001e80008000406 */
[----:B------:R1:W-:Y:S04]  /*3e370*/  STS.U16 [R16+UR6+0x6800], R4 ;  /* 0x0068000410007988 */ /* 0x0003e80008000406 */
        /* <DEDUP_REMOVED lines=34> */
[----:B--2---:R0:W-:Y:S04]  /*3e5a0*/  STS.U16 [R16+UR6+0xf800], R8 ;  /* 0x00f8000810007988 */ /* 0x0041e80008000406 */
[----:B0-----:R-:W2:Y:S04]  /*3e5b0*/  LDL.LU R8, [R1+0x2b2c] ;  /* 0x002b2c0001087983 */ /* 0x001ea80000300800 */
[----:B------:R-:W3:Y:S04]  /*3e5c0*/  LDL.LU R9, [R1+0x2b28] ;  /* 0x002b280001097983 */ /* 0x000ee80000300800 */
[----:B------:R-:W4:Y:S04]  /*3e5d0*/  LDL.LU R10, [R1+0x2b24] ;  /* 0x002b2400010a7983 */ /* 0x000f280000300800 */
[----:B------:R-:W2:Y:S04]  /*3e5e0*/  LDL.LU R11, [R1+0x2b20] ;  /* 0x002b2000010b7983 */ /* 0x000ea80000300800 */
[----:B------:R-:W2:Y:S04]  /*3e5f0*/  LDL.LU R18, [R1+0x2b1c] ;  /* 0x002b1c0001127983 */ /* 0x000ea80000300800 */
[----:B------:R-:W2:Y:S04]  /*3e600*/  LDL.LU R0, [R1+0x8fc] ;  /* 0x0008fc0001007983 */ /* 0x000ea80000300800 */
        /* <DEDUP_REMOVED lines=31> */
[----:B------:R1:W-:Y:S04]  /*3e800*/  STS.U16 [R16+UR6+0x19000], R21 ;  /* 0x0190001510007988 */ /* 0x0003e80008000406 */
[----:B------:R0:W-:Y:S04]  /*3e810*/  STS.U16 [R16+UR6+0x19800], R23 ;  /* 0x0198001710007988 */ /* 0x0001e80008000406 */
[----:B------:R0:W-:Y:S04]  /*3e820*/  STS.U16 [R16+UR6+0x1a000], R19 ;  /* 0x01a0001310007988 */ /* 0x0001e80008000406 */
[----:B------:R1:W-:Y:S04]  /*3e830*/  STS.U16 [R16+UR6+0x1a800], R25 ;  /* 0x01a8001910007988 */ /* 0x0003e80008000406 */
[----:B------:R3:W-:Y:S04]  /*3e840*/  STS.U16 [R16+UR6+0x1b000], R27 ;  /* 0x01b0001b10007988 */ /* 0x0007e80008000406 */
[----:B0-----:R-:W2:Y:S04]  /*3e850*/  LDL.LU R4, [R1+0x744] ;  /* 0x0007440001047983 */ /* 0x001ea80000300800 */
[----:B-1----:R-:W2:Y:S04]  /*3e860*/  LDL.LU R21, [R1+0x534] ;  /* 0x0005340001157983 */ /* 0x002ea80000300800 */
[----:B------:R-:W2:Y:S04]  /*3e870*/  LDL.LU R23, [R1+0x514] ;  /* 0x0005140001177983 */ /* 0x000ea80000300800 */
[----:B------:R-:W2:Y:S04]  /*3e880*/  LDL.LU R19, [R1+0x4f4] ;  /* 0x0004f40001137983 */ /* 0x000ea80000300800 */
[----:B------:R-:W2:Y:S04]  /*3e890*/  LDL.LU R25, [R1+0x4d4] ;  /* 0x0004d40001197983 */ /* 0x000ea80000300800 */
[----:B------:R0:W-:Y:S04]  /*3e8a0*/  STS.U16 [R16+UR6+0x1c000], R3 ;  /* 0x01c0000310007988 */ /* 0x0001e80008000406 */
[----:B---3--:R-:W3:Y:S04]  /*3e8b0*/  LDL.LU R27, [R1+0x4a4] ;  /* 0x0004a400011b7983 */ /* 0x008ee80000300800 */
[----:B------:R1:W-:Y:S04]  /*3e8c0*/  STS.U16 [R16+UR6+0x1c800], R6 ;  /* 0x01c8000610007988 */ /* 0x0003e80008000406 */
[----:B------:R0:W-:Y:S04]  /*3e8d0*/  STS.U16 [R16+UR6+0x1d000], R7 ;  /* 0x01d0000710007988 */ /* 0x0001e80008000406 */
[----:B------:R0:W-:Y:S04]  /*3e8e0*/  STS.U16 [R16+UR6+0x1f800], R8 ;  /* 0x01f8000810007988 */ /* 0x0001e80008000406 */
[----:B------:R1:W-:Y:S04]  /*3e8f0*/  STS.U16 [R16+UR6+0x1d800], R18 ;  /* 0x01d8001210007988 */ /* 0x0003e80008000406 */
[----:B------:R4:W-:Y:S04]  /*3e900*/  STS.U16 [R16+UR6+0x1e000], R11 ;  /* 0x01e0000b10007988 */ /* 0x0009e80008000406 */
[----:B0-----:R-:W3:Y:S04]  /*3e910*/  LDL.LU R3, [R1+0x430] ;  /* 0x0004300001037983 */ /* 0x001ee80000300800 */
[----:B-1----:R-:W3:Y:S04]  /*3e920*/  LDL.LU R6, [R1+0x424] ;  /* 0x0004240001067983 */ /* 0x002ee80000300800 */
[----:B------:R-:W3:Y:S01]  /*3e930*/  LDL.LU R7, [R1+0x404] ;  /* 0x0004040001077983 */ /* 0x000ee20000300800 */
[----:B------:R-:W-:-:S03]  /*3e940*/  LOP3.LUT R8, R16, 0x10, RZ, 0x3c, !PT ;  /* 0x0000001010087812 */ /* 0x000fc600078e3cff */
[----:B------:R-:W3:Y:S04]  /*3e950*/  LDL.LU R18, [R1+0x91c] ;  /* 0x00091c0001127983 */ /* 0x000ee80000300800 */
[----:B----4-:R-:W4:Y:S04]  /*3e960*/  LDL.LU R11, [R1+0x93c] ;  /* 0x00093c00010b7983 */ /* 0x010f280000300800 */
[----:B------:R0:W-:Y:S04]  /*3e970*/  STS.U16 [R16+UR6+0x1e800], R10 ;  /* 0x01e8000a10007988 */ /* 0x0001e80008000406 */
[----:B------:R1:W-:Y:S04]  /*3e980*/  STS.U16 [R16+UR6+0x1f000], R9 ;  /* 0x01f0000910007988 */ /* 0x0003e80008000406 */
[----:B0-----:R-:W3:Y:S04]  /*3e990*/  LDL.LU R10, [R1+0x95c] ;  /* 0x00095c00010a7983 */ /* 0x001ee80000300800 */
[----:B-1----:R-:W3:Y:S04]  /*3e9a0*/  LDL.LU R9, [R1+0x978] ;  /* 0x0009780001097983 */ /* 0x002ee80000300800 */
[----:B------:R-:W3:Y:S04]  /*3e9b0*/  LDL.LU R16, [R1+0x998] ;  /* 0x0009980001107983 */ /* 0x000ee80000300800 */
[----:B--2---:R0:W-:Y:S04]  /*3e9c0*/  STS.U16 [R8+UR6+0x100], R0 ;  /* 0x0001000008007988 */ /* 0x0041e80008000406 */
[----:B0-----:R-:W2:Y:S04]  /*3e9d0*/  LDL.LU R0, [R1+0x2b18] ;  /* 0x002b180001007983 */ /* 0x001ea80000300800 */
[----:B--2---:R0:W-:Y:S04]  /*3e9e0*/  STS.U16 [R8+UR6+0x900], R0 ;  /* 0x0009000008007988 */ /* 0x0041e80008000406 */
[----:B0-----:R-:W2:Y:S04]  /*3e9f0*/  LDL.LU R0, [R1+0x2b14] ;  /* 0x002b140001007983 */ /* 0x001ea80000300800 */
[----:B---3--:R-:W-:Y:S04]  /*3ea00*/  STS.U16 [R8+UR6+0xd900], R3 ;  /* 0x00d9000308007988 */ /* 0x008fe80008000406 */
[----:B--2---:R0:W-:Y:S04]  /*3ea10*/  STS.U16 [R8+UR6+0x3900], R0 ;  /* 0x0039000008007988 */ /* 0x0041e80008000406 */
[----:B0-----:R-:W2:Y:S04]  /*3ea20*/  LDL.LU R0, [R1+0x3e4] ;  /* 0x0003e40001007983 */ /* 0x001ea80000300800 */
[----:B------:R-:W3:Y:S04]  /*3ea30*/  LDL.LU R3, [R1+0x39c] ;  /* 0x00039c0001037983 */ /* 0x000ee80000300800 */
[----:B---3--:R0:W-:Y:S04]  /*3ea40*/  STL [R1+0x2b0c], R3 ;  /* 0x002b0c0301007387 */ /* 0x0081e80000100800 */
[----:B0-----:R-:W3:Y:S04]  /*3ea50*/  LDL.LU R3, [R1+0x6c] ;  /* 0x00006c0001037983 */ /* 0x001ee80000300800 */
        /* <DEDUP_REMOVED lines=13> */
[----:B---3--:R0:W-:Y:S04]  /*3eb30*/  STL [R1+0x2b10], R3 ;  /* 0x002b100301007387 */ /* 0x0081e80000100800 */
        /* <DEDUP_REMOVED lines=16> */
[----:B------:R0:W-:Y:S04]  /*3ec40*/  STS.U16 [R8+UR6+0x8100], R26 ;  /* 0x0081001a08007988 */ /* 0x0001e80008000406 */
[----:B------:R0:W-:Y:S04]  /*3ec50*/  STS.U16 [R8+UR6+0x8900], R24 ;  /* 0x0089001808007988 */ /* 0x0001e80008000406 */
[----:B------:R1:W-:Y:S04]  /*3ec60*/  STS.U16 [R8+UR6+0x9100], R22 ;  /* 0x0091001608007988 */ /* 0x0003e80008000406 */
[----:B------:R2:W-:Y:S04]  /*3ec70*/  STS.U16 [R8+UR6+0x9900], R20 ;  /* 0x0099001408007988 */ /* 0x0005e80008000406 */
[----:B0-----:R-:W4:Y:S04]  /*3ec80*/  LDL.LU R29, [R1+0x1e4] ;  /* 0x0001e400011d7983 */ /* 0x001f280000300800 */
[----:B-1----:R-:W4:Y:S04]  /*3ec90*/  LDL.LU R28, [R1+0x1c8] ;  /* 0x0001c800011c7983 */ /* 0x002f280000300800 */
[----:B------:R-:W4:Y:S04]  /*3eca0*/  LDL.LU R26, [R1+0x160] ;  /* 0x00016000011a7983 */ /* 0x000f280000300800 */
[----:B------:R-:W4:Y:S04]  /*3ecb0*/  LDL.LU R24, [R1+0x15c] ;  /* 0x00015c0001187983 */ /* 0x000f280000300800 */
[----:B------:R-:W4:Y:S04]  /*3ecc0*/  LDL.LU R22, [R1+0x144] ;  /* 0x0001440001167983 */ /* 0x000f280000300800 */
[----:B------:R0:W-:Y:S04]  /*3ecd0*/  STS.U16 [R8+UR6+0xa100], R5 ;  /* 0x00a1000508007988 */ /* 0x0001e80008000406 */
[----:B--2---:R-:W2:Y:S04]  /*3ece0*/  LDL.LU R20, [R1+0x13c] ;  /* 0x00013c0001147983 */ /* 0x004ea80000300800 */
        /* <DEDUP_REMOVED lines=11> */
[----:B------:R-:W2:Y:S04]  /*3eda0*/  LDL.LU R25, [R1+0xa4] ;  /* 0x0000a40001197983 */ /* 0x000ea80000300800 */
[----:B------:R1:W-:Y:S04]  /*3edb0*/  STS.U16 [R8+UR6+0xf100], R0 ;  /* 0x00f1000008007988 */ /* 0x0003e80008000406 */
[----:B0-----:R-:W2:Y:S04]  /*3edc0*/  LDL.LU R27, [R1+0x38] ;  /* 0x00003800011b7983 */ /* 0x001ea80000300800 */
[----:B-1----:R-:W2:Y:S04]  /*3edd0*/  LDL.LU R0, [R1+0x30] ;  /* 0x0000300001007983 */ /* 0x002ea80000300800 */
[----:B---3--:R0:W-:Y:S04]  /*3ede0*/  STS.U16 [R8+UR6+0xf900], R3 ;  /* 0x00f9000308007988 */ /* 0x0081e80008000406 */
[----:B0-----:R-:W3:Y:S04]  /*3edf0*/  LDL.LU R3, [R1+0x2b10] ;  /* 0x002b100001037983 */ /* 0x001ee80000300800 */
[----:B---3--:R0:W-:Y:S04]  /*3ee00*/  STS.U16 [R8+UR6+0x10100], R3 ;  /* 0x0101000308007988 */ /* 0x0081e80008000406 */
[----:B0-----:R-:W3:Y:S04]  /*3ee10*/  LDL.LU R3, [R1+0x2b0c] ;  /* 0x002b0c0001037983 */ /* 0x001ee80000300800 */
[----:B----4-:R-:W-:Y:S04]  /*3ee20*/  STS.U16 [R8+UR6+0x11100], R6 ;  /* 0x0111000608007988 */ /* 0x010fe80008000406 */
[----:B------:R-:W-:Y:S04]  /*3ee30*/  STS.U16 [R8+UR6+0x11900], R7 ;  /* 0x0119000708007988 */ /* 0x000fe80008000406 */
[----:B------:R0:W-:Y:S02]  /*3ee40*/  STS.U16 [R8+UR6+0x12100], R9 ;  /* 0x0121000908007988 */ /* 0x0001e40008000406 */
[----:B0-----:R-:W0:Y:S02]  /*3ee50*/  S2R R9, SR_TID.X ;  /* 0x0000000000097919 */ /* 0x001e240000002100 */
[----:B---3--:R1:W-:Y:S04]  /*3ee60*/  STS.U16 [R8+UR6+0x10900], R3 ;  /* 0x0109000308007988 */ /* 0x0083e80008000406 */
[----:B-1----:R-:W3:Y:S04]  /*3ee70*/  LDL.LU R3, [R1+0x2b08] ;  /* 0x002b080001037983 */ /* 0x002ee80000300800 */
[----:B------:R-:W4:Y:S04]  /*3ee80*/  LDL.LU R6, [R1+0x2b04] ;  /* 0x002b040001067983 */ /* 0x000f280000300800 */
[----:B------:R-:W4:Y:S04]  /*3ee90*/  LDL.LU R7, [R1+0x2b00] ;  /* 0x002b000001077983 */ /* 0x000f280000300800 */
[----:B------:R0:W-:Y:S04]  /*3eea0*/  STS.U16 [R8+UR6+0x13100], R10 ;  /* 0x0131000a08007988 */ /* 0x0001e80008000406 */
[----:B------:R1:W-:Y:S01]  /*3eeb0*/  STS.U16 [R8+UR6+0x14100], R18 ;  /* 0x0141001208007988 */ /* 0x0003e20008000406 */
[----:B0-----:R-:W-:-:S02]  /*3eec0*/  LOP3.LUT R10, R9, 0x7, RZ, 0xc0, !PT ;  /* 0x00000007090a7812 */ /* 0x001fc400078ec0ff */
[C---:B-1----:R-:W-:Y:S01]  /*3eed0*/  SHF.L.U32 R18, R9.reuse, 0x8, RZ ;  /* 0x0000000809127819 */ /* 0x042fe200000006ff */
        /* <DEDUP_REMOVED lines=13> */
[----:B--2---:R-:W-:Y:S04]  /*3efb0*/  STS.U16 [R8+UR6+0x1a100], R20 ;  /* 0x01a1001408007988 */ /* 0x004fe80008000406 */
        /* <DEDUP_REMOVED lines=8> */
[----:B---3--:R0:W-:Y:S04]  /*3f040*/  STS.U16 [R8+UR6+0x1f900], R3 ;  /* 0x01f9000308007988 */ /* 0x0081e80008000406 */
[----:B----4-:R1:W-:Y:S04]  /*3f050*/  STS.U16 [R8+UR6+0x1e900], R7 ;  /* 0x01e9000708007988 */ /* 0x0103e80008000406 */
[----:B------:R2:W-:Y:S01]  /*3f060*/  STS.U16 [R8+UR6+0x1f100], R6 ;  /* 0x01f1000608007988 */ /* 0x0005e20008000406 */
[----:B0-----:R-:W-:Y:S01]  /*3f070*/  IMAD.SHL.U32 R3, R10, 0x10, RZ ;  /* 0x000000100a037824 */ /* 0x001fe200078e00ff */
[----:B-1----:R-:W-:-:S04]  /*3f080*/  SHF.L.U32 R7, R9, 0x1, RZ ;  /* 0x0000000109077819 */ /* 0x002fc800000006ff */
[C---:B--2---:R-:W-:Y:S02]  /*3f090*/  LOP3.LUT R6, R3.reuse, 0xf00, R18, 0xf8, !PT ;  /* 0x00000f0003067812 */ /* 0x044fe400078ef812 */
[----:B------:R-:W-:Y:S02]  /*3f0a0*/  LOP3.LUT R3, R3, 0x30, R7, 0x78, !PT ;  /* 0x0000003003037812 */ /* 0x000fe400078e7807 */
[----:B------:R-:W-:-:S04]  /*3f0b0*/  LOP3.LUT R7, R9, 0x60, RZ, 0xc0, !PT ;  /* 0x0000006009077812 */ /* 0x000fc800078ec0ff */
[----:B------:R-:W-:-:S04]  /*3f0c0*/  LEA R8, R10, R7, 0x2 ;  /* 0x000000070a087211 */ /* 0x000fc800078e10ff */
[----:B------:R-:W-:Y:S02]  /*3f0d0*/  LEA R3, R8, R3, 0x6 ;  /* 0x0000000308037211 */ /* 0x000fe400078e30ff */
[----:B------:R-:W-:Y:S02]  /*3f0e0*/  LOP3.LUT R10, R9, 0x10, RZ, 0xc0, !PT ;  /* 0x00000010090a7812 */ /* 0x000fe400078ec0ff */
[----:B------:R-:W-:Y:S01]  /*3f0f0*/  LOP3.LUT R0, R6, 0x10, R9, 0x78, !PT ;  /* 0x0000001006007812 */ /* 0x000fe200078e7809 */
[----:B------:R-:W-:Y:S04]  /*3f100*/  STL [R1+0x2a60], R3 ;  /* 0x002a600301007387 */ /* 0x000fe80000100800 */
[----:B------:R-:W2:Y:S04]  /*3f110*/  LDL.LU R9, [R1+0x938] ;  /* 0x0009380001097983 */ /* 0x000ea80000300800 */
[----:B--2---:R0:W-:Y:S04]  /*3f120*/  STL [R1+0x2af4], R9 ;  /* 0x002af40901007387 */ /* 0x0041e80000100800 */
[----:B------:R-:W-:Y:S04]  /*3f130*/  STL [R1+0x430], R0 ;  /* 0x0004300001007387 */ /* 0x000fe80000100800 */
[----:B0-----:R-:W2:Y:S04]  /*3f140*/  LDL.LU R9, [R1+0x9b0] ;  /* 0x0009b00001097983 */ /* 0x001ea80000300800 */
[----:B--2---:R0:W-:Y:S04]  /*3f150*/  STL [R1+0x2af8], R9 ;  /* 0x002af80901007387 */ /* 0x0041e80000100800 */
[----:B0-----:R-:W2:Y:S01]  /*3f160*/  LDL.LU R9, [R1+0x9cc] ;  /* 0x0009cc0001097983 */ /* 0x001ea20000300800 */
[----:B------:R-:W0:Y:S01]  /*3f170*/  S2R R16, SR_TID.X ;  /* 0x0000000000107919 */ /* 0x000e220000002100 */
[----:B------:R-:W-:-:S04]  /*3f180*/  SHF.R.U32.HI R7, RZ, 0x1, R7 ;  /* 0x00000001ff077819 */ /* 0x000fc80000011607 */
[----:B------:R-:W-:Y:S01]  /*3f190*/  LEA R7, R10, R7, 0x2 ;  /* 0x000000070a077211 */ /* 0x000fe200078e10ff */
[----:B--2---:R1:W-:Y:S04]  /*3f1a0*/  STL [R1+0x2afc], R9 ;  /* 0x002afc0901007387 */ /* 0x0043e80000100800 */
[----:B-1----:R-:W2:Y:S04]  /*3f1b0*/  LDL.LU R9, [R1+0x98] ;  /* 0x0000980001097983 */ /* 0x002ea80000300800 */
        /* <DEDUP_REMOVED lines=13> */
[----:B------:R-:W3:Y:S01]  /*3f290*/  LDL.LU R24, [R1+0x780] ;  /* 0x0007800001187983 */ /* 0x000ee20000300800 */
[----:B0-----:R-:W-:-:S03]  /*3f2a0*/  LOP3.LUT R16, R16, 0x7f, RZ, 0xc0, !PT ;  /* 0x0000007f10107812 */ /* 0x001fc600078ec0ff */
[----:B------:R-:W3:Y:S04]  /*3f2b0*/  LDL.LU R22, [R1+0x760] ;  /* 0x0007600001167983 */ /* 0x000ee80000300800 */
[----:B------:R-:W3:Y:S04]  /*3f2c0*/  LDL.LU R20, [R1+0x740] ;  /* 0x0007400001147983 */ /* 0x000ee80000300800 */
[----:B------:R-:W3:Y:S04]  /*3f2d0*/  LDL.LU R5, [R1+0x530] ;  /* 0x0005300001057983 */ /* 0x000ee80000300800 */
[----:B------:R-:W3:Y:S01]  /*3f2e0*/  LDL.LU R4, [R1+0x510] ;  /* 0x0005100001047983 */ /* 0x000ee20000300800 */
[----:B------:R-:W-:-:S03]  /*3f2f0*/  SHF.L.U32 R16, R16, 0x1, RZ ;  /* 0x0000000110107819 */ /* 0x000fc600000006ff */
[----:B------:R-:W3:Y:S04]  /*3f300*/  LDL.LU R21, [R1+0x4f0] ;  /* 0x0004f00001157983 */ /* 0x000ee80000300800 */
[----:B------:R-:W3:Y:S04]  /*3f310*/  LDL.LU R23, [R1+0x4d0] ;  /* 0x0004d00001177983 */ /* 0x000ee80000300800 */
[----:B------:R-:W3:Y:S01]  /*3f320*/  LDL.LU R19, [R1+0x4a0] ;  /* 0x0004a00001137983 */ /* 0x000ee20000300800 */
[----:B------:R-:W-:-:S03]  /*3f330*/  LOP3.LUT R15, R6, R7, RZ, 0x3c, !PT ;  /* 0x00000007060f7212 */ /* 0x000fc600078e3cff */
[----:B------:R-:W3:Y:S04]  /*3f340*/  LDL.LU R25, [R1+0x484] ;  /* 0x0004840001197983 */ /* 0x000ee80000300800 */
[----:B------:R-:W3:Y:S01]  /*3f350*/  LDL.LU R27, [R1+0x420] ;  /* 0x00042000011b7983 */ /* 0x000ee20000300800 */
[----:B------:R-:W-:-:S03]  /*3f360*/  LOP3.LUT R6, R16, 0x20, RZ, 0x3c, !PT ;  /* 0x0000002010067812 */ /* 0x000fc600078e3cff */
[----:B------:R-:W3:Y:S04]  /*3f370*/  LDL.LU R0, [R1+0x400] ;  /* 0x0004000001007983 */ /* 0x000ee80000300800 */
[----:B------:R-:W3:Y:S04]  /*3f380*/  LDL.LU R7, [R1+0x958] ;  /* 0x0009580001077983 */ /* 0x000ee80000300800 */
[----:B------:R0:W-:Y:S04]  /*3f390*/  STL [R1+0x2a64], R15 ;  /* 0x002a640f01007387 */ /* 0x0001e80000100800 */
[----:B0-----:R-:W3:Y:S04]  /*3f3a0*/  LDL.LU R15, [R1+0x974] ;  /* 0x00097400010f7983 */ /* 0x001ee80000300800 */
[----:B------:R-:W3:Y:S04]  /*3f3b0*/  LDL.LU R16, [R1+0x994] ;  /* 0x0009940001107983 */ /* 0x000ee80000300800 */
[----:B--2---:R0:W-:Y:S04]  /*3f3c0*/  STS.U16 [R6+UR6+0x200], R9 ;  /* 0x0002000906007988 */ /* 0x0041e80008000406 */
[----:B0-----:R-:W2:Y:S04]  /*3f3d0*/  LDL.LU R9, [R1+0x2afc] ;  /* 0x002afc0001097983 */ /* 0x001ea80000300800 */
[----:B--2---:R0:W-:Y:S04]  /*3f3e0*/  STS.U16 [R6+UR6+0xa00], R9 ;  /* 0x000a000906007988 */ /* 0x0041e80008000406 */
[----:B0-----:R-:W2:Y:S04]  /*3f3f0*/  LDL.LU R9, [R1+0x2af8] ;  /* 0x002af80001097983 */ /* 0x001ea80000300800 */
[----:B---3--:R-:W-:Y:S04]  /*3f400*/  STS.U16 [R6+UR6+0xf200], R0 ;  /* 0x00f2000006007988 */ /* 0x008fe80008000406 */
[----:B------:R-:W-:Y:S04]  /*3f410*/  STS.U16 [R6+UR6+0xda00], R19 ;  /* 0x00da001306007988 */ /* 0x000fe80008000406 */
[----:B--2---:R0:W-:Y:S04]  /*3f420*/  STS.U16 [R6+UR6+0x1200], R9 ;  /* 0x0012000906007988 */ /* 0x0041e80008000406 */
[----:B0-----:R-:W2:Y:S04]  /*3f430*/  LDL.LU R9, [R1+0x2af4] ;  /* 0x002af40001097983 */ /* 0x001ea80000300800 */
[----:B------:R-:W3:Y:S04]  /*3f440*/  LDL.LU R0, [R1+0x3e0] ;  /* 0x0003e00001007983 */ /* 0x000ee80000300800 */
        /* <DEDUP_REMOVED lines=61> */
[----:B----4-:R0:W-:Y:S02]  /*3f820*/  STS.U16 [R6+UR6+0x12200], R16 ;  /* 0x0122001006007988 */ /* 0x0101e40008000406 */
[----:B0-----:R-:W0:Y:S02]  /*3f830*/  S2R R16, SR_TID.X ;  /* 0x0000000000107919 */ /* 0x001e240000002100 */
[----:B--2---:R1:W-:Y:S04]  /*3f840*/  STS.U16 [R6+UR6+0x10a00], R19 ;  /* 0x010a001306007988 */ /* 0x0043e80008000406 */
[----:B-1----:R-:W2:Y:S01]  /*3f850*/  LDL.LU R19, [R1+0x2aec] ;  /* 0x002aec0001137983 */ /* 0x002ea20000300800 */
[----:B0-----:R-:W-:-:S03]  /*3f860*/  LOP3.LUT R16, R16, 0x7f, RZ, 0xc0, !PT ;  /* 0x0000007f10107812 */ /* 0x001fc600078ec0ff */
[----:B------:R-:W-:Y:S02]  /*3f870*/  STS.U16 [R6+UR6+0x11a00], R25 ;  /* 0x011a001906007988 */ /* 0x000fe40008000406 */
[----:B------:R-:W-:Y:S02]  /*3f880*/  IMAD.SHL.U32 R16, R16, 0x2, RZ ;  /* 0x0000000210107824 */ /* 0x000fe400078e00ff */
[----:B------:R0:W-:Y:S03]  /*3f890*/  STS.U16 [R6+UR6+0x13200], R7 ;  /* 0x0132000706007988 */ /* 0x0001e60008000406 */
[----:B0-----:R-:W-:Y:S01]  /*3f8a0*/  LOP3.LUT R7, R16, 0x30, RZ, 0x3c, !PT ;  /* 0x0000003010077812 */ /* 0x001fe200078e3cff */
[----:B--2---:R0:W-:Y:S04]  /*3f8b0*/  STS.U16 [R6+UR6+0x11200], R19 ;  /* 0x0112001306007988 */ /* 0x0041e80008000406 */
[----:B0-----:R-:W2:Y:S04]  /*3f8c0*/  LDL.LU R19, [R1+0x2ae8] ;  /* 0x002ae80001137983 */ /* 0x001ea80000300800 */
[----:B------:R-:W4:Y:S04]  /*3f8d0*/  LDL.LU R25, [R1+0x2ae4] ;  /* 0x002ae40001197983 */ /* 0x000f280000300800 */
        /* <DEDUP_REMOVED lines=41> */
[----:B----4-:R-:W4:Y:S04]  /*3fb70*/  LDL.LU R22, [R1+0x52c] ;  /* 0x00052c0001167983 */ /* 0x010f280000300800 */
        /* <DEDUP_REMOVED lines=11> */
[----:B------:R0:W-:Y:S04]  /*3fc30*/  STS.U16 [R6+UR6+0x1fa00], R19 ;  /* 0x01fa001306007988 */ /* 0x0001e80008000406 */
[----:B0-----:R-:W4:Y:S04]  /*3fc40*/  LDL.LU R19, [R1+0x9c8] ;  /* 0x0009c80001137983 */ /* 0x001f280000300800 */
[----:B------:R-:W4:Y:S04]  /*3fc50*/  LDL.LU R6, [R1+0x9ac] ;  /* 0x0009ac0001067983 */ /* 0x000f280000300800 */
[----:B--2---:R0:W-:Y:S04]  /*3fc60*/  STS.U16 [R7+UR6+0x300], R16 ;  /* 0x0003001007007988 */ /* 0x0041e80008000406 */
[----:B0-----:R-:W2:Y:S04]  /*3fc70*/  LDL.LU R16, [R1+0x2ae0] ;  /* 0x002ae00001107983 */ /* 0x001ea80000300800 */
[----:B---3--:R-:W-:Y:S04]  /*3fc80*/  STS.U16 [R7+UR6+0x2b00], R15 ;  /* 0x002b000f07007988 */ /* 0x008fe80008000406 */
[----:B------:R-:W-:Y:S04]  /*3fc90*/  STS.U16 [R7+UR6+0x3300], R9 ;  /* 0x0033000907007988 */ /* 0x000fe80008000406 */
[----:B----4-:R-:W-:Y:S04]  /*3fca0*/  STS.U16 [R7+UR6+0x1b00], R25 ;  /* 0x001b001907007988 */ /* 0x010fe80008000406 */
[----:B------:R-:W-:Y:S04]  /*3fcb0*/  STS.U16 [R7+UR6+0xb00], R19 ;  /* 0x000b001307007988 */ /* 0x000fe80008000406 */
[----:B------:R-:W-:Y:S04]  /*3fcc0*/  STS.U16 [R7+UR6+0x1300], R6 ;  /* 0x0013000607007988 */ /* 0x000fe80008000406 */
[----:B--2---:R-:W-:Y:S04]  /*3fcd0*/  STS.U16 [R7+UR6+0x2300], R16 ;  /* 0x0023001007007988 */ /* 0x004fe80008000406 */
[----:B------:R-:W-:Y:S04]  /*3fce0*/  STS.U16 [R7+UR6+0x3b00], R3 ;  /* 0x003b000307007988 */ /* 0x000fe80008000406 */
[----:B------:R0:W-:Y:S04]  /*3fcf0*/  STS.U16 [R7+UR6+0x6300], R4 ;  /* 0x0063000407007988 */ /* 0x0001e80008000406 */
[----:B------:R1:W-:Y:S04]  /*3fd00*/  STS.U16 [R7+UR6+0x6b00], R27 ;  /* 0x006b001b07007988 */ /* 0x0003e80008000406 */
[----:B------:R2:W-:Y:S04]  /*3fd10*/  STS.U16 [R7+UR6+0x8b00], R12 ;  /* 0x008b000c07007988 */ /* 0x0005e80008000406 */
[----:B0-----:R-:W3:Y:S04]  /*3fd20*/  LDL.LU R4, [R1+0x41c] ;  /* 0x00041c0001047983 */ /* 0x001ee80000300800 */
[----:B-1----:R-:W4:Y:S04]  /*3fd30*/  LDL.LU R27, [R1+0x3fc] ;  /* 0x0003fc00011b7983 */ /* 0x002f280000300800 */
[----:B--2---:R-:W2:Y:S04]  /*3fd40*/  LDL.LU R12, [R1+0x84] ;  /* 0x00008400010c7983 */ /* 0x004ea80000300800 */
        /* <DEDUP_REMOVED lines=44> */
[----:B----4-:R4:W-:Y:S04]  /*40010*/  STS.U16 [R7+UR6+0xf300], R27 ;  /* 0x00f3001b07007988 */ /* 0x0109e80008000406 */
[----:B0-----:R-:W3:Y:S04]  /*40020*/  LDL.LU R20, [R1+0xf4] ;  /* 0x0000f40001147983 */ /* 0x001ee80000300800 */
[----:B-1----:R-:W3:Y:S04]  /*40030*/  LDL.LU R5, [R1+0xd4] ;  /* 0x0000d40001057983 */ /* 0x002ee80000300800 */
[----:B------:R-:W3:Y:S04]  /*40040*/  LDL.LU R4, [R1+0xb4] ;  /* 0x0000b40001047983 */ /* 0x000ee80000300800 */
[----:B----4-:R-:W4:Y:S04]  /*40050*/  LDL.LU R27, [R1+0x58] ;  /* 0x00005800011b7983 */ /* 0x010f280000300800 */
        /* <DEDUP_REMOVED lines=18> */
[----:B------:R0:W-:Y:S02]  /*40180*/  STS.U16 [R7+UR6+0x12300], R16 ;  /* 0x0123001007007988 */ /* 0x0001e40008000406 */
[----:B0-----:R-:W0:Y:S02]  /*40190*/  S2R R16, SR_TID.X ;  /* 0x0000000000107919 */ /* 0x001e240000002100 */
[----:B--2---:R1:W-:Y:S04]  /*401a0*/  STS.U16 [R7+UR6+0x10300], R12 ;  /* 0x0103000c07007988 */ /* 0x0043e80008000406 */
[----:B-1----:R-:W2:Y:S04]  /*401b0*/  LDL.LU R12, [R1+0x2ad8] ;  /* 0x002ad800010c7983 */ /* 0x002ea80000300800 */
[----:B------:R-:W4:Y:S04]  /*401c0*/  LDL.LU R26, [R1+0x2ad4] ;  /* 0x002ad400011a7983 */ /* 0x000f280000300800 */
[----:B------:R-:W2:Y:S04]  /*401d0*/  LDL.LU R24, [R1+0x2ad0] ;  /* 0x002ad00001187983 */ /* 0x000ea80000300800 */
[----:B------:R-:W2:Y:S04]  /*401e0*/  LDL.LU R21, [R1+0x2acc] ;  /* 0x002acc0001157983 */ /* 0x000ea80000300800 */
[----:B------:R-:W2:Y:S04]  /*401f0*/  LDL.LU R23, [R1+0x2c] ;  /* 0x00002c0001177983 */ /* 0x000ea80000300800 */
        /* <DEDUP_REMOVED lines=11> */
[----:B------:R-:W4:Y:S01]  /*402b0*/  LDL.LU R27, [R1+0x834] ;  /* 0x00083400011b7983 */ /* 0x000f220000300800 */
[----:B0-----:R-:W-:-:S04]  /*402c0*/  LOP3.LUT R16, R16, 0x7f, RZ, 0xc0, !PT ;  /* 0x0000007f10107812 */ /* 0x001fc800078ec0ff */
[----:B------:R-:W-:Y:S01]  /*402d0*/  SHF.L.U32 R16, R16, 0x1, RZ ;  /* 0x0000000110107819 */ /* 0x000fe200000006ff */
[----:B------:R0:W-:Y:S04]  /*402e0*/  STS.U16 [R7+UR6+0x13300], R6 ;  /* 0x0133000607007988 */ /* 0x0001e80008000406 */
[----:B------:R1:W-:Y:S04]  /*402f0*/  STS.U16 [R7+UR6+0x18300], R11 ;  /* 0x0183000b07007988 */ /* 0x0003e80008000406 */
[----:B---3--:R3:W-:Y:S01]  /*40300*/  STS.U16 [R7+UR6+0x1c300], R20 ;  /* 0x01c3001407007988 */ /* 0x0087e20008000406 */
[----:B0-----:R-:W-:-:S03]  /*40310*/  LOP3.LUT R6, R16, 0x40, RZ, 0x3c, !PT ;  /* 0x0000004010067812 */ /* 0x001fc600078e3cff */
[----:B------:R-:W4:Y:S04]  /*40320*/  LDL.LU R16, [R1+0x98c] ;  /* 0x00098c0001107983 */ /* 0x000f280000300800 */
[----:B-1----:R-:W4:Y:S04]  /*40330*/  LDL.LU R11, [R1+0x814] ;  /* 0x00081400010b7983 */ /* 0x002f280000300800 */
[----:B---3--:R-:W3:Y:S04]  /*40340*/  LDL.LU R20, [R1+0x7f4] ;  /* 0x0007f40001147983 */ /* 0x008ee80000300800 */
[----:B------:R0:W-:Y:S04]  /*40350*/  STS.U16 [R7+UR6+0x18b00], R13 ;  /* 0x018b000d07007988 */ /* 0x0001e80008000406 */
        /* <DEDUP_REMOVED lines=12> */
[----:B0-----:R-:W3:Y:S04]  /*40420*/  LDL.LU R4, [R1+0x528] ;  /* 0x0005280001047983 */ /* 0x001ee80000300800 */
[----:B--2---:R0:W-:Y:S04]  /*40430*/  STS.U16 [R7+UR6+0x1e300], R23 ;  /* 0x01e3001707007988 */ /* 0x0041e80008000406 */
[----:B----4-:R1:W-:Y:S04]  /*40440*/  STS.U16 [R7+UR6+0x1eb00], R0 ;  /* 0x01eb000007007988 */ /* 0x0103e80008000406 */
[----:B------:R2:W-:Y:S04]  /*40450*/  STS.U16 [R7+UR6+0x1f300], R21 ;  /* 0x01f3001507007988 */ /* 0x0005e80008000406 */
[----:B------:R4:W-:Y:S04]  /*40460*/  STS.U16 [R7+UR6+0x1fb00], R24 ;  /* 0x01fb001807007988 */ /* 0x0009e80008000406 */
[----:B0-----:R-:W3:Y:S04]  /*40470*/  LDL.LU R23, [R1+0x508] ;  /* 0x0005080001177983 */ /* 0x001ee80000300800 */
[----:B-1----:R-:W3:Y:S04]  /*40480*/  LDL.LU R0, [R1+0x4e8] ;  /* 0x0004e80001007983 */ /* 0x002ee80000300800 */
[----:B--2---:R-:W2:Y:S04]  /*40490*/  LDL.LU R21, [R1+0x9a8] ;  /* 0x0009a80001157983 */ /* 0x004ea80000300800 */
[----:B----4-:R-:W4:Y:S04]  /*404a0*/  LDL.LU R24, [R1+0x9c] ;  /* 0x00009c0001187983 */ /* 0x010f280000300800 */
[----:B------:R-:W2:Y:S04]  /*404b0*/  LDL.LU R7, [R1+0x9c4] ;  /* 0x0009c40001077983 */ /* 0x000ea80000300800 */
[----:B------:R0:W-:Y:S04]  /*404c0*/  STS.U16 [R6+UR6+0x6400], R29 ;  /* 0x0064001d06007988 */ /* 0x0001e80008000406 */
[----:B------:R1:W-:Y:S04]  /*404d0*/  STS.U16 [R6+UR6+0x6c00], R28 ;  /* 0x006c001c06007988 */ /* 0x0003e80008000406 */
[----:B------:R1:W-:Y:S04]  /*404e0*/  STS.U16 [R6+UR6+0x7400], R27 ;  /* 0x0074001b06007988 */ /* 0x0003e80008000406 */
[----:B0-----:R-:W2:Y:S04]  /*404f0*/  LDL.LU R29, [R1+0x4c8] ;  /* 0x0004c800011d7983 */ /* 0x001ea80000300800 */
[----:B-1----:R-:W2:Y:S04]  /*40500*/  LDL.LU R28, [R1+0x498] ;  /* 0x00049800011c7983 */ /* 0x002ea80000300800 */
[----:B------:R-:W2:Y:S04]  /*40510*/  LDL.LU R27, [R1+0x47c] ;  /* 0x00047c00011b7983 */ /* 0x000ea80000300800 */
        /* <DEDUP_REMOVED lines=16> */
[----:B----4-:R4:W-:Y:S04]  /*40620*/  STS.U16 [R6+UR6+0x400], R24 ;  /* 0x0004001806007988 */ /* 0x0109e80008000406 */
[----:B--2---:R2:W-:Y:S04]  /*40630*/  STS.U16 [R6+UR6+0xc00], R7 ;  /* 0x000c000706007988 */ /* 0x0045e80008000406 */
[----:B0-----:R-:W3:Y:S04]  /*40640*/  LDL.LU R23, [R1+0x3f8] ;  /* 0x0003f80001177983 */ /* 0x001ee80000300800 */
[----:B------:R-:W3:Y:S04]  /*40650*/  LDL.LU R5, [R1+0x3d8] ;  /* 0x0003d80001057983 */ /* 0x000ee80000300800 */
[----:B------:R-:W3:Y:S04]  /*40660*/  LDL.LU R4, [R1+0x80] ;  /* 0x0000800001047983 */ /* 0x000ee80000300800 */
[----:B-1----:R-:W3:Y:S04]  /*40670*/  LDL.LU R0, [R1+0x3b0] ;  /* 0x0003b00001007983 */ /* 0x002ee80000300800 */
[----:B------:R-:W3:Y:S04]  /*40680*/  LDL.LU R16, [R1+0x390] ;  /* 0x0003900001107983 */ /* 0x000ee80000300800 */
[----:B----4-:R-:W4:Y:S04]  /*40690*/  LDL.LU R24, [R1+0x370] ;  /* 0x0003700001187983 */ /* 0x010f280000300800 */
[----:B------:R0:W-:Y:S04]  /*406a0*/  STS.U16 [R6+UR6+0x1400], R21 ;  /* 0x0014001506007988 */ /* 0x0001e80008000406 */
[----:B--2---:R-:W2:Y:S04]  /*406b0*/  LDL.LU R7, [R1+0x350] ;  /* 0x0003500001077983 */ /* 0x004ea80000300800 */
[----:B0-----:R-:W2:Y:S04]  /*406c0*/  LDL.LU R21, [R1+0x330] ;  /* 0x0003300001157983 */ /* 0x001ea80000300800 */
[----:B------:R-:W2:Y:S04]  /*406d0*/  LDL.LU R19, [R1+0x310] ;  /* 0x0003100001137983 */ /* 0x000ea80000300800 */
[----:B------:R-:W2:Y:S04]  /*406e0*/  LDL.LU R25, [R1+0x2f0] ;  /* 0x0002f00001197983 */ /* 0x000ea80000300800 */
[----:B------:R-:W2:Y:S04]  /*406f0*/  LDL.LU R15, [R1+0x2d0] ;  /* 0x0002d000010f7983 */ /* 0x000ea80000300800 */
[----:B------:R-:W2:Y:S04]  /*40700*/  LDL.LU R9, [R1+0x2b0] ;  /* 0x0002b00001097983 */ /* 0x000ea80000300800 */
[----:B------:R-:W2:Y:S04]  /*40710*/  LDL.LU R3, [R1+0x290] ;  /* 0x0002900001037983 */ /* 0x000ea80000300800 */
[----:B------:R-:W2:Y:S04]  /*40720*/  LDL.LU R14, [R1+0x270] ;  /* 0x00027000010e7983 */ /* 0x000ea80000300800 */
[----:B------:R-:W4:Y:S04]  /*40730*/  LDL.LU R2, [R1+0x244] ;  /* 0x0002440001027983 */ /* 0x000f280000300800 */
[----:B------:R-:W4:Y:S04]  /*40740*/  LDL.LU R22, [R1+0x238] ;  /* 0x0002380001167983 */ /* 0x000f280000300800 */
[----:B------:R0:W-:Y:S04]  /*40750*/  STS.U16 [R6+UR6+0xe400], R27 ;  /* 0x00e4001b06007988 */ /* 0x0001e80008000406 */
[----:B------:R-:W4:Y:S04]  /*40760*/  LDL.LU R8, [R1+0x218] ;  /* 0x0002180001087983 */ /* 0x000f280000300800 */
[----:B0-----:R-:W4:Y:S04]  /*40770*/  LDL.LU R27, [R1+0x1f8] ;  /* 0x0001f800011b7983 */ /* 0x001f280000300800 */
[----:B------:R0:W-:Y:S04]  /*40780*/  STS.U16 [R6+UR6+0x5400], R10 ;  /* 0x0054000a06007988 */ /* 0x0001e80008000406 */
        /* <DEDUP_REMOVED lines=11> */
[----:B------:R-:W4:Y:S04]  /*40840*/  LDL.LU R29, [R1+0x150] ;  /* 0x00015000011d7983 */ /* 0x000f280000300800 */
[----:B---3--:R1:W-:Y:S04]  /*40850*/  STS.U16 [R6+UR6+0xec00], R20 ;  /* 0x00ec001406007988 */ /* 0x0083e80008000406 */
[----:B0-----:R-:W3:Y:S04]  /*40860*/  LDL.LU R28, [R1+0x130] ;  /* 0x00013000011c7983 */ /* 0x001ee80000300800 */
[----:B-1----:R-:W3:Y:S04]  /*40870*/  LDL.LU R20, [R1+0x110] ;  /* 0x0001100001147983 */ /* 0x002ee80000300800 */
[----:B------:R0:W-:Y:S04]  /*40880*/  STS.U16 [R6+UR6+0xf400], R23 ;  /* 0x00f4001706007988 */ /* 0x0001e80008000406 */
[----:B0-----:R-:W3:Y:S04]  /*40890*/  LDL.LU R23, [R1+0xf0] ;  /* 0x0000f00001177983 */ /* 0x001ee80000300800 */
[----:B------:R0:W-:Y:S04]  /*408a0*/  STS.U16 [R6+UR6+0xfc00], R5 ;  /* 0x00fc000506007988 */ /* 0x0001e80008000406 */
[----:B------:R1:W-:Y:S04]  /*408b0*/  STS.U16 [R6+UR6+0x10400], R4 ;  /* 0x0104000406007988 */ /* 0x0003e80008000406 */
[----:B------:R1:W-:Y:S04]  /*408c0*/  STS.U16 [R6+UR6+0x10c00], R0 ;  /* 0x010c000006007988 */ /* 0x0003e80008000406 */
[----:B0-----:R-:W3:Y:S04]  /*408d0*/  LDL.LU R5, [R1+0x2ac8] ;  /* 0x002ac80001057983 */ /* 0x001ee80000300800 */
[----:B-1----:R-:W3:Y:S04]  /*408e0*/  LDL.LU R4, [R1+0x2ac4] ;  /* 0x002ac40001047983 */ /* 0x002ee80000300800 */
[----:B------:R-:W3:Y:S04]  /*408f0*/  LDL.LU R0, [R1+0x2ac0] ;  /* 0x002ac00001007983 */ /* 0x000ee80000300800 */
[----:B--2---:R0:W-:Y:S04]  /*40900*/  STS.U16 [R6+UR6+0x15c00], R14 ;  /* 0x015c000e06007988 */ /* 0x0041e80008000406 */
[----:B----4-:R1:W-:Y:S04]  /*40910*/  STS.U16 [R6+UR6+0x16400], R2 ;  /* 0x0164000206007988 */ /* 0x0103e80008000406 */
[----:B------:R2:W-:Y:S04]  /*40920*/  STS.U16 [R6+UR6+0x16c00], R22 ;  /* 0x016c001606007988 */ /* 0x0005e80008000406 */
[----:B0-----:R-:W4:Y:S04]  /*40930*/  LDL.LU R14, [R1+0xd0] ;  /* 0x0000d000010e7983 */ /* 0x001f280000300800 */
[----:B-1----:R-:W4:Y:S04]  /*40940*/  LDL.LU R2, [R1+0xb0] ;  /* 0x0000b00001027983 */ /* 0x002f280000300800 */
[----:B--2---:R-:W2:Y:S04]  /*40950*/  LDL.LU R22, [R1+0x54] ;  /* 0x0000540001167983 */ /* 0x004ea80000300800 */
[----:B------:R0:W-:Y:S04]  /*40960*/  STS.U16 [R6+UR6+0x17c00], R27 ;  /* 0x017c001b06007988 */ /* 0x0001e80008000406 */
[----:B0-----:R-:W2:Y:S04]  /*40970*/  LDL.LU R27, [R1+0x28] ;  /* 0x00002800011b7983 */ /* 0x001ea80000300800 */
[----:B------:R0:W-:Y:S04]  /*40980*/  STS.U16 [R6+UR6+0x11400], R16 ;  /* 0x0114001006007988 */ /* 0x0001e80008000406 */
[----:B------:R-:W-:Y:S01]  /*40990*/  STS.U16 [R6+UR6+0x11c00], R24 ;  /* 0x011c001806007988 */ /* 0x000fe20008000406 */
[----:B0-----:R-:W0:Y:S03]  /*409a0*/  S2R R16, SR_TID.X ;  /* 0x0000000000107919 */ /* 0x001e260000002100 */
[----:B------:R-:W-:Y:S04]  /*409b0*/  STS.U16 [R6+UR6+0x12c00], R21 ;  /* 0x012c001506007988 */ /* 0x000fe80008000406 */
[----:B---3--:R1:W-:Y:S04]  /*409c0*/  STS.U16 [R6+UR6+0x1bc00], R20 ;  /* 0x01bc001406007988 */ /* 0x0083e80008000406 */
[----:B------:R3:W-:Y:S04]  /*409d0*/  STS.U16 [R6+UR6+0x13400], R19 ;  /* 0x0134001306007988 */ /* 0x0007e80008000406 */
[----:B------:R0:W-:Y:S04]  /*409e0*/  STS.U16 [R6+UR6+0x13c00], R25 ;  /* 0x013c001906007988 */ /* 0x0001e80008000406 */
[----:B------:R0:W-:Y:S04]  /*409f0*/  STS.U16 [R6+UR6+0x14400], R15 ;  /* 0x0144000f06007988 */ /* 0x0001e80008000406 */
[----:B------:R0:W-:Y:S04]  /*40a00*/  STS.U16 [R6+UR6+0x14c00], R9 ;  /* 0x014c000906007988 */ /* 0x0001e80008000406 */
[----:B-1----:R-:W4:Y:S04]  /*40a10*/  LDL.LU R20, [R1+0x9e0] ;  /* 0x0009e00001147983 */ /* 0x002f280000300800 */
[----:B------:R-:W4:Y:S04]  /*40a20*/  LDL.LU R24, [R1+0x9a4] ;  /* 0x0009a40001187983 */ /* 0x000f280000300800 */
[----:B------:R-:W4:Y:S04]  /*40a30*/  LDL.LU R21, [R1+0x988] ;  /* 0x0009880001157983 */ /* 0x000f280000300800 */
[----:B---3--:R-:W3:Y:S04]  /*40a40*/  LDL.LU R19, [R1+0x968] ;  /* 0x0009680001137983 */ /* 0x008ee80000300800 */
[----:B0-----:R-:W3:Y:S04]  /*40a50*/  LDL.LU R25, [R1+0x94c] ;  /* 0x00094c0001197983 */ /* 0x001ee80000300800 */
        /* <DEDUP_REMOVED lines=17> */
[----:B-1----:R-:W3:Y:S01]  /*40b70*/  LDL.LU R28, [R1+0x810] ;  /* 0x00081000011c7983 */ /* 0x002ee20000300800 */
[----:B------:R-:W-:-:S04]  /*40b80*/  LOP3.LUT R16, R16, 0x7f, RZ, 0xc0, !PT ;  /* 0x0000007f10107812 */ /* 0x000fc800078ec0ff */
[----:B------:R-:W-:Y:S01]  /*40b90*/  SHF.L.U32 R16, R16, 0x1, RZ ;  /* 0x0000000110107819 */ /* 0x000fe200000006ff */
[----:B------:R0:W-:Y:S03]  /*40ba0*/  STS.U16 [R6+UR6+0x12400], R7 ;  /* 0x0124000706007988 */ /* 0x0001e60008000406 */
[----:B0-----:R-:W-:Y:S01]  /*40bb0*/  LOP3.LUT R7, R16, 0x50, RZ, 0x3c, !PT ;  /* 0x0000005010077812 */ /* 0x001fe200078e3cff */
[----:B------:R0:W-:Y:S04]  /*40bc0*/  STS.U16 [R6+UR6+0x1c400], R23 ;  /* 0x01c4001706007988 */ /* 0x0001e80008000406 */
[----:B0-----:R-:W3:Y:S04]  /*40bd0*/  LDL.LU R23, [R1+0x7f0] ;  /* 0x0007f00001177983 */ /* 0x001ee80000300800 */
[----:B------:R-:W3:Y:S04]  /*40be0*/  LDL.LU R16, [R1+0x9c0] ;  /* 0x0009c00001107983 */ /* 0x000ee80000300800 */
[----:B--2---:R0:W-:Y:S04]  /*40bf0*/  STS.U16 [R6+UR6+0x1e400], R27 ;  /* 0x01e4001b06007988 */ /* 0x0041e80008000406 */
[----:B0-----:R-:W2:Y:S04]  /*40c00*/  LDL.LU R27, [R1+0x7d4] ;  /* 0x0007d400011b7983 */ /* 0x001ea80000300800 */
[----:B------:R0:W-:Y:S04]  /*40c10*/  STS.U16 [R6+UR6+0x1ec00], R0 ;  /* 0x01ec000006007988 */ /* 0x0001e80008000406 */
[----:B------:R1:W-:Y:S04]  /*40c20*/  STS.U16 [R6+UR6+0x1dc00], R22 ;  /* 0x01dc001606007988 */ /* 0x0003e80008000406 */
[----:B0-----:R-:W2:Y:S04]  /*40c30*/  LDL.LU R0, [R1+0x2abc] ;  /* 0x002abc0001007983 */ /* 0x001ea80000300800 */
[----:B-1----:R-:W2:Y:S04]  /*40c40*/  LDL.LU R22, [R1+0x7b4] ;  /* 0x0007b40001167983 */ /* 0x002ea80000300800 */
[----:B------:R0:W-:Y:S04]  /*40c50*/  STS.U16 [R6+UR6+0x1a400], R17 ;  /* 0x01a4001106007988 */ /* 0x0001e80008000406 */
[----:B----4-:R1:W-:Y:S04]  /*40c60*/  STS.U16 [R6+UR6+0x1cc00], R14 ;  /* 0x01cc000e06007988 */ /* 0x0103e80008000406 */
[----:B------:R4:W-:Y:S04]  /*40c70*/  STS.U16 [R6+UR6+0x1d400], R2 ;  /* 0x01d4000206007988 */ /* 0x0009e80008000406 */
[----:B------:R-:W-:Y:S04]  /*40c80*/  STS.U16 [R6+UR6+0x1f400], R4 ;  /* 0x01f4000406007988 */ /* 0x000fe80008000406 */
[----:B------:R-:W-:Y:S04]  /*40c90*/  STS.U16 [R6+UR6+0x1fc00], R26 ;  /* 0x01fc001a06007988 */ /* 0x000fe80008000406 */
[----:B------:R4:W-:Y:S04]  /*40ca0*/  STS.U16 [R7+UR6+0x500], R20 ;  /* 0x0005001407007988 */ /* 0x0009e80008000406 */
[----:B0-----:R-:W2:Y:S04]  /*40cb0*/  LDL.LU R17, [R1+0x794] ;  /* 0x0007940001117983 */ /* 0x001ea80000300800 */
[----:B-1----:R-:W2:Y:S04]  /*40cc0*/  LDL.LU R14, [R1+0x774] ;  /* 0x00077400010e7983 */ /* 0x002ea80000300800 */
[----:B----4-:R-:W4:Y:S04]  /*40cd0*/  LDL.LU R2, [R1+0x754] ;  /* 0x0007540001027983 */ /* 0x010f280000300800 */
[----:B------:R-:W4:Y:S04]  /*40ce0*/  LDL.LU R20, [R1+0x734] ;  /* 0x0007340001147983 */ /* 0x000f280000300800 */
[----:B------:R-:W4:Y:S04]  /*40cf0*/  LDL.LU R26, [R1+0x524] ;  /* 0x00052400011a7983 */ /* 0x000f280000300800 */
[----:B------:R-:W4:Y:S04]  /*40d00*/  LDL.LU R6, [R1+0x504] ;  /* 0x0005040001067983 */ /* 0x000f280000300800 */
[----:B---3--:R0:W-:Y:S04]  /*40d10*/  STS.U16 [R7+UR6+0x7500], R29 ;  /* 0x0075001d07007988 */ /* 0x0081e80008000406 */
[----:B------:R1:W-:Y:S04]  /*40d20*/  STS.U16 [R7+UR6+0x7d00], R28 ;  /* 0x007d001c07007988 */ /* 0x0003e80008000406 */
[----:B0-----:R-:W3:Y:S04]  /*40d30*/  LDL.LU R29, [R1+0x4e4] ;  /* 0x0004e400011d7983 */ /* 0x001ee80000300800 */
[----:B-1----:R-:W3:Y:S04]  /*40d40*/  LDL.LU R28, [R1+0x4c4] ;  /* 0x0004c400011c7983 */ /* 0x002ee80000300800 */
[----:B------:R0:W-:Y:S04]  /*40d50*/  STS.U16 [R7+UR6+0x8500], R23 ;  /* 0x0085001707007988 */ /* 0x0001e80008000406 */
[----:B0-----:R-:W3:Y:S04]  /*40d60*/  LDL.LU R23, [R1+0x494] ;  /* 0x0004940001177983 */ /* 0x001ee80000300800 */
[----:B--2---:R0:W-:Y:S04]  /*40d70*/  STS.U16 [R7+UR6+0x8d00], R27 ;  /* 0x008d001b07007988 */ /* 0x0041e80008000406 */
[----:B0-----:R-:W2:Y:S04]  /*40d80*/  LDL.LU R27, [R1+0x478] ;  /* 0x00047800011b7983 */ /* 0x001ea80000300800 */
[----:B------:R0:W-:Y:S04]  /*40d90*/  STS.U16 [R7+UR6+0x9500], R22 ;  /* 0x0095001607007988 */ /* 0x0001e80008000406 */
[----:B0-----:R-:W2:Y:S04]  /*40da0*/  LDL.LU R22, [R1+0x414] ;  /* 0x0004140001167983 */ /* 0x001ea80000300800 */
        /* <DEDUP_REMOVED lines=25> */
[----:B----4-:R-:W4:Y:S04]  /*40f40*/  LDL.LU R11, [R1+0x26c] ;  /* 0x00026c00010b7983 */ /* 0x010f280000300800 */
        /* <DEDUP_REMOVED lines=9> */
[----:B---3--:R0:W-:Y:S04]  /*40fe0*/  STS.U16 [R7+UR6+0xdd00], R23 ;  /* 0x00dd001707007988 */ /* 0x0081e80008000406 */
[----:B0-----:R-:W3:Y:S04]  /*40ff0*/  LDL.LU R23, [R1+0x1c0] ;  /* 0x0001c00001177983 */ /* 0x001ee80000300800 */
[----:B--2---:R0:W-:Y:S04]  /*41000*/  STS.U16 [R7+UR6+0xe500], R27 ;  /* 0x00e5001b07007988 */ /* 0x0041e80008000406 */
[----:B0-----:R-:W2:Y:S04]  /*41010*/  LDL.LU R27, [R1+0x19c] ;  /* 0x00019c00011b7983 */ /* 0x001ea80000300800 */
        /* <DEDUP_REMOVED lines=16> */
[----:B----4-:R0:W-:Y:S04]  /*41120*/  STS.U16 [R7+UR6+0x18500], R20 ;  /* 0x0185001407007988 */ /* 0x0101e80008000406 */
[----:B0-----:R-:W4:Y:S04]  /*41130*/  LDL.LU R20, [R1+0x44] ;  /* 0x0000440001147983 */ /* 0x001f280000300800 */
[----:B---3--:R0:W-:Y:S04]  /*41140*/  STS.U16 [R7+UR6+0x18d00], R23 ;  /* 0x018d001707007988 */ /* 0x0081e80008000406 */
[----:B0-----:R-:W3:Y:S04]  /*41150*/  LDL.LU R23, [R1+0x24] ;  /* 0x0000240001177983 */ /* 0x001ee80000300800 */
[----:B--2---:R0:W-:Y:S04]  /*41160*/  STS.U16 [R7+UR6+0x19500], R27 ;  /* 0x0195001b07007988 */ /* 0x0041e80008000406 */
[----:B0-----:R-:W2:Y:S04]  /*41170*/  LDL.LU R27, [R1] ;  /* 0x00000000011b7983 */ /* 0x001ea80000300800 */
[----:B------:R0:W-:Y:S02]  /*41180*/  STS.U16 [R7+UR6+0x1b500], R0 ;  /* 0x01b5000007007988 */ /* 0x0001e40008000406 */
[----:B0-----:R-:W0:Y:S02]  /*41190*/  S2R R0, SR_TID.X ;  /* 0x0000000000007919 */ /* 0x001e240000002100 */
[----:B------:R1:W-:Y:S04]  /*411a0*/  STS.U16 [R7+UR6+0x11d00], R19 ;  /* 0x011d001307007988 */ /* 0x0003e80008000406 */
[----:B------:R1:W-:Y:S04]  /*411b0*/  STS.U16 [R7+UR6+0x12500], R25 ;  /* 0x0125001907007988 */ /* 0x0003e80008000406 */
[----:B------:R0:W-:Y:S04]  /*411c0*/  STS.U16 [R7+UR6+0x12d00], R15 ;  /* 0x012d000f07007988 */ /* 0x0001e80008000406 */
[----:B------:R0:W-:Y:S04]  /*411d0*/  STS.U16 [R7+UR6+0x13500], R9 ;  /* 0x0135000907007988 */ /* 0x0001e80008000406 */
[----:B------:R0:W-:Y:S04]  /*411e0*/  STS.U16 [R7+UR6+0x13d00], R3 ;  /* 0x013d000307007988 */ /* 0x0001e80008000406 */
[----:B------:R0:W-:Y:S04]  /*411f0*/  STS.U16 [R7+UR6+0x14500], R8 ;  /* 0x0145000807007988 */ /* 0x0001e80008000406 */
[----:B-1----:R-:W2:Y:S04]  /*41200*/  LDL.LU R19, [R1+0x9dc] ;  /* 0x0009dc0001137983 */ /* 0x002ea80000300800 */
[----:B------:R-:W2:Y:S04]  /*41210*/  LDL.LU R25, [R1+0x9bc] ;  /* 0x0009bc0001197983 */ /* 0x000ea80000300800 */
[----:B0-----:R-:W2:Y:S04]  /*41220*/  LDL.LU R15, [R1+0x9a0] ;  /* 0x0009a000010f7983 */ /* 0x001ea80000300800 */
        /* <DEDUP_REMOVED lines=20> */
[----:B0-----:R-:W2:Y:S04]  /*41370*/  LDL.LU R2, [R1+0x86c] ;  /* 0x00086c0001027983 */ /* 0x001ea80000300800 */
[----:B-1----:R-:W2:Y:S04]  /*41380*/  LDL.LU R29, [R1+0x84c] ;  /* 0x00084c00011d7983 */ /* 0x002ea80000300800 */
[----:B------:R-:W2:Y:S01]  /*41390*/  LDL.LU R28, [R1+0x82c] ;  /* 0x00082c00011c7983 */ /* 0x000ea20000300800 */
[----:B------:R-:W-:-:S03]  /*413a0*/  LOP3.LUT R16, R0, 0x7f, RZ, 0xc0, !PT ;  /* 0x0000007f00107812 */ /* 0x000fc600078ec0ff */
[----:B----4-:R-:W4:Y:S04]  /*413b0*/  LDL.LU R22, [R1+0x80c] ;  /* 0x00080c0001167983 */ /* 0x010f280000300800 */
[----:B------:R-:W4:Y:S04]  /*413c0*/  LDL.LU R0, [R1+0x7ec] ;  /* 0x0007ec0001007983 */ /* 0x000f280000300800 */
[----:B------:R-:W-:Y:S04]  /*413d0*/  STS.U16 [R7+UR6+0x1dd00], R20 ;  /* 0x01dd001407007988 */ /* 0x000fe80008000406 */
[----:B---3--:R0:W-:Y:S04]  /*413e0*/  STS.U16 [R7+UR6+0x1e500], R23 ;  /* 0x01e5001707007988 */ /* 0x0081e80008000406 */
[----:B0-----:R-:W3:Y:S04]  /*413f0*/  LDL.LU R23, [R1+0x7d0] ;  /* 0x0007d00001177983 */ /* 0x001ee80000300800 */
[----:B------:R-:W3:Y:S04]  /*41400*/  LDL.LU R20, [R1+0x7b0] ;  /* 0x0007b00001147983 */ /* 0x000ee80000300800 */
[----:B--2---:R0:W-:Y:S04]  /*41410*/  STS.U16 [R7+UR6+0x1ed00], R27 ;  /* 0x01ed001b07007988 */ /* 0x0041e80008000406 */
[----:B0-----:R-:W2:Y:S04]  /*41420*/  LDL.LU R27, [R1+0x790] ;  /* 0x00079000011b7983 */ /* 0x001ea80000300800 */
[----:B------:R0:W-:Y:S04]  /*41430*/  STS.U16 [R7+UR6+0x1c500], R4 ;  /* 0x01c5000407007988 */ /* 0x0001e80008000406 */
[----:B------:R1:W-:Y:S04]  /*41440*/  STS.U16 [R7+UR6+0x1bd00], R6 ;  /* 0x01bd000607007988 */ /* 0x0003e80008000406 */
[----:B------:R-:W-:Y:S01]  /*41450*/  STS.U16 [R7+UR6+0xbd00], R26 ;  /* 0x00bd001a07007988 */ /* 0x000fe20008000406 */
[----:B0-----:R-:W-:-:S04]  /*41460*/  SHF.L.U32 R4, R16, 0x1, RZ ;  /* 0x0000000110047819 */ /* 0x001fc800000006ff */
[----:B-1----:R-:W-:Y:S01]  /*41470*/  LOP3.LUT R6, R4, 0x60, RZ, 0x3c, !PT ;  /* 0x0000006004067812 */ /* 0x002fe200078e3cff */
        /* <DEDUP_REMOVED lines=18> */
[----:B------:R-:W-:Y:S04]  /*415a0*/  STS.U16 [R6+UR6+0x6e00], R29 ;  /* 0x006e001d06007988 */ /* 0x000fe80008000406 */
[----:B------:R-:W-:Y:S04]  /*415b0*/  STS.U16 [R6+UR6+0x7600], R28 ;  /* 0x0076001c06007988 */ /* 0x000fe80008000406 */
[----:B----4-:R-:W-:Y:S04]  /*415c0*/  STS.U16 [R6+UR6+0x7e00], R22 ;  /* 0x007e001606007988 */ /* 0x010fe80008000406 */
[----:B------:R0:W-:Y:S04]  /*415d0*/  STS.U16 [R6+UR6+0x8600], R0 ;  /* 0x0086000006007988 */ /* 0x0001e80008000406 */
[----:B0-----:R-:W4:Y:S04]  /*415e0*/  LDL.LU R0, [R1+0x750] ;  /* 0x0007500001007983 */ /* 0x001f280000300800 */
[----:B------:R-:W4:Y:S04]  /*415f0*/  LDL.LU R12, [R1+0x730] ;  /* 0x00073000010c7983 */ /* 0x000f280000300800 */
[----:B------:R-:W4:Y:S04]  /*41600*/  LDL.LU R7, [R1+0x520] ;  /* 0x0005200001077983 */ /* 0x000f280000300800 */
[----:B------:R-:W4:Y:S04]  /*41610*/  LDL.LU R5, [R1+0x500] ;  /* 0x0005000001057983 */ /* 0x000f280000300800 */
[----:B------:R-:W4:Y:S04]  /*41620*/  LDL.LU R4, [R1+0x4e0] ;  /* 0x0004e00001047983 */ /* 0x000f280000300800 */
[----:B------:R-:W4:Y:S04]  /*41630*/  LDL.LU R28, [R1+0x4c0] ;  /* 0x0004c000011c7983 */ /* 0x000f280000300800 */
[----:B------:R-:W4:Y:S04]  /*41640*/  LDL.LU R22, [R1+0x490] ;  /* 0x0004900001167983 */ /* 0x000f280000300800 */
        /* <DEDUP_REMOVED lines=20> */
[----:B--2---:R1:W-:Y:S04]  /*41790*/  STS.U16 [R6+UR6+0x9e00], R27 ;  /* 0x009e001b06007988 */ /* 0x0043e80008000406 */
[----:B0-----:R-:W2:Y:S04]  /*417a0*/  LDL.LU R20, [R1+0x210] ;  /* 0x0002100001147983 */ /* 0x001ea80000300800 */
[----:B-1----:R-:W2:Y:S04]  /*417b0*/  LDL.LU R27, [R1+0x1f0] ;  /* 0x0001f000011b7983 */ /* 0x002ea80000300800 */
[----:B------:R0:W-:Y:S04]  /*417c0*/  STS.U16 [R6+UR6+0xa600], R14 ;  /* 0x00a6000e06007988 */ /* 0x0001e80008000406 */
[----:B0-----:R-:W2:Y:S04]  /*417d0*/  LDL.LU R14, [R1+0x2ab4] ;  /* 0x002ab400010e7983 */ /* 0x001ea80000300800 */
[----:B----4-:R0:W-:Y:S04]  /*417e0*/  STS.U16 [R6+UR6+0xae00], R0 ;  /* 0x00ae000006007988 */ /* 0x0101e80008000406 */
[----:B------:R1:W-:Y:S04]  /*417f0*/  STS.U16 [R6+UR6+0xd600], R28 ;  /* 0x00d6001c06007988 */ /* 0x0003e80008000406 */
[----:B------:R4:W-:Y:S04]  /*41800*/  STS.U16 [R6+UR6+0xde00], R22 ;  /* 0x00de001606007988 */ /* 0x0009e80008000406 */
[----:B0-----:R-:W2:Y:S04]  /*41810*/  LDL.LU R0, [R1+0x2ab0] ;  /* 0x002ab00001007983 */ /* 0x001ea80000300800 */
[----:B-1----:R-:W2:Y:S04]  /*41820*/  LDL.LU R28, [R1+0x1d0] ;  /* 0x0001d000011c7983 */ /* 0x002ea80000300800 */
[----:B----4-:R-:W4:Y:S04]  /*41830*/  LDL.LU R22, [R1+0x1bc] ;  /* 0x0001bc0001167983 */ /* 0x010f280000300800 */
[----:B---3--:R0:W-:Y:S04]  /*41840*/  STS.U16 [R6+UR6+0xe600], R23 ;  /* 0x00e6001706007988 */ /* 0x0081e80008000406 */
[----:B0-----:R-:W3:Y:S04]  /*41850*/  LDL.LU R23, [R1+0x1a0] ;  /* 0x0001a00001177983 */ /* 0x001ee80000300800 */
[----:B--2---:R0:W-:Y:S04]  /*41860*/  STS.U16 [R6+UR6+0x17600], R20 ;  /* 0x0176001406007988 */ /* 0x0041e80008000406 */
[----:B------:R1:W-:Y:S04]  /*41870*/  STS.U16 [R6+UR6+0x17e00], R27 ;  /* 0x017e001b06007988 */ /* 0x0003e80008000406 */
[----:B0-----:R-:W2:Y:S04]  /*41880*/  LDL.LU R20, [R1+0x168] ;  /* 0x0001680001147983 */ /* 0x001ea80000300800 */
[----:B-1----:R-:W2:Y:S04]  /*41890*/  LDL.LU R27, [R1+0x148] ;  /* 0x00014800011b7983 */ /* 0x002ea80000300800 */
[----:B------:R0:W-:Y:S04]  /*418a0*/  STS.U16 [R6+UR6+0xce00], R4 ;  /* 0x00ce000406007988 */ /* 0x0001e80008000406 */
[----:B0-----:R-:W2:Y:S04]  /*418b0*/  LDL.LU R4, [R1+0x128] ;  /* 0x0001280001047983 */ /* 0x001ea80000300800 */
[----:B------:R0:W-:Y:S04]  /*418c0*/  STS.U16 [R6+UR6+0xb600], R12 ;  /* 0x00b6000c06007988 */ /* 0x0001e80008000406 */
        /* <DEDUP_REMOVED lines=38> */
[----:B----4-:R4:W-:Y:S04]  /*41b30*/  STS.U16 [R6+UR6+0x18e00], R22 ;  /* 0x018e001606007988 */ /* 0x0109e80008000406 */
[----:B------:R-:W-:Y:S04]  /*41b40*/  STS.U16 [R6+UR6+0x19e00], R0 ;  /* 0x019e000006007988 */ /* 0x000fe80008000406 */
[----:B0-----:R-:W2:Y:S04]  /*41b50*/  LDL.LU R2, [R1+0x868] ;  /* 0x0008680001027983 */ /* 0x001ea80000300800 */
[----:B-1----:R-:W2:Y:S04]  /*41b60*/  LDL.LU R29, [R1+0x848] ;  /* 0x00084800011d7983 */ /* 0x002ea80000300800 */
[----:B------:R-:W2:Y:S04]  /*41b70*/  LDL.LU R28, [R1+0x828] ;  /* 0x00082800011c7983 */ /* 0x000ea80000300800 */
[----:B----4-:R-:W4:Y:S04]  /*41b80*/  LDL.LU R22, [R1+0x808] ;  /* 0x0008080001167983 */ /* 0x010f280000300800 */
[----:B---3--:R0:W-:Y:S04]  /*41b90*/  STS.U16 [R6+UR6+0x19600], R23 ;  /* 0x0196001706007988 */ /* 0x0081e80008000406 */
[----:B0-----:R-:W3:Y:S04]  /*41ba0*/  LDL.LU R23, [R1+0x7e8] ;  /* 0x0007e80001177983 */ /* 0x001ee80000300800 */
[----:B------:R-:W3:Y:S04]  /*41bb0*/  LDL.LU R0, [R1+0x7cc] ;  /* 0x0007cc0001007983 */ /* 0x000ee80000300800 */
[----:B--2---:R0:W-:Y:S04]  /*41bc0*/  STS.U16 [R6+UR6+0x1a600], R20 ;  /* 0x01a6001406007988 */ /* 0x0041e80008000406 */
[----:B------:R1:W-:Y:S04]  /*41bd0*/  STS.U16 [R6+UR6+0x1ae00], R27 ;  /* 0x01ae001b06007988 */ /* 0x0003e80008000406 */
[----:B0-----:R-:W2:Y:S04]  /*41be0*/  LDL.LU R20, [R1+0x2aac] ;  /* 0x002aac0001147983 */ /* 0x001ea80000300800 */
[----:B-1----:R-:W3:Y:S04]  /*41bf0*/  LDL.LU R27, [R1+0x2aa8] ;  /* 0x002aa800011b7983 */ /* 0x002ee80000300800 */
[----:B------:R0:W-:Y:S02]  /*41c00*/  STS.U16 [R6+UR6+0x1b600], R4 ;  /* 0x01b6000406007988 */ /* 0x0001e40008000406 */
[----:B0-----:R-:W0:Y:S02]  /*41c10*/  S2R R4, SR_TID.X ;  /* 0x0000000000047919 */ /* 0x001e240000002100 */
[----:B------:R1:W-:Y:S04]  /*41c20*/  STS.U16 [R6+UR6+0x1de00], R16 ;  /* 0x01de001006007988 */ /* 0x0003e80008000406 */
[----:B------:R-:W-:Y:S04]  /*41c30*/  STS.U16 [R6+UR6+0x1be00], R12 ;  /* 0x01be000c06007988 */ /* 0x000fe80008000406 */
[----:B------:R-:W-:Y:S04]  /*41c40*/  STS.U16 [R6+UR6+0x1c600], R7 ;  /* 0x01c6000706007988 */ /* 0x000fe80008000406 */
[----:B------:R-:W-:Y:S04]  /*41c50*/  STS.U16 [R6+UR6+0x1ce00], R5 ;  /* 0x01ce000506007988 */ /* 0x000fe80008000406 */
[----:B------:R-:W-:Y:S04]  /*41c60*/  STS.U16 [R6+UR6+0x1d600], R26 ;  /* 0x01d6001a06007988 */ /* 0x000fe80008000406 */
[----:B------:R-:W-:Y:S04]  /*41c70*/  STS.U16 [R6+UR6+0x1e600], R24 ;  /* 0x01e6001806007988 */ /* 0x000fe80008000406 */
[----:B------:R-:W-:Y:S01]  /*41c80*/  STS.U16 [R6+UR6+0x1fe00], R14 ;  /* 0x01fe000e06007988 */ /* 0x000fe20008000406 */
[----:B0-----:R-:W-:-:S04]  /*41c90*/  LOP3.LUT R4, R4, 0x7f, RZ, 0xc0, !PT ;  /* 0x0000007f04047812 */ /* 0x001fc800078ec0ff */
[----:B------:R-:W-:-:S04]  /*41ca0*/  SHF.L.U32 R4, R4, 0x1, RZ ;  /* 0x0000000104047819 */ /* 0x000fc800000006ff */
[----:B-1----:R-:W-:Y:S01]  /*41cb0*/  LOP3.LUT R16, R4, 0x70, RZ, 0x3c, !PT ;  /* 0x0000007004107812 */ /* 0x002fe200078e3cff */
[----:B--2---:R-:W-:Y:S04]  /*41cc0*/  STS.U16 [R6+UR6+0x1f600], R20 ;  /* 0x01f6001406007988 */ /* 0x004fe80008000406 */
[----:B---3--:R-:W-:Y:S04]  /*41cd0*/  STS.U16 [R6+UR6+0x1ee00], R27 ;  /* 0x01ee001b06007988 */ /* 0x008fe80008000406 */
        /* <DEDUP_REMOVED lines=110> */
[----:B0-----:R-:W2:Y:S04]  /*423c0*/  LDL.LU R15, [R1+0xa60] ;  /* 0x000a6000010f7983 */ /* 0x001ea80000300800 */
[----:B------:R-:W3:Y:S04]  /*423d0*/  LDL.LU R6, [R1+0xa5c] ;  /* 0x000a5c0001067983 */ /* 0x000ee80000300800 */
[----:B------:R-:W4:Y:S04]  /*423e0*/  LDL.LU R3, [R1+0xa50] ;  /* 0x000a500001037983 */ /* 0x000f280000300800 */
        /* <DEDUP_REMOVED lines=22> */
[----:B0-----:R-:W2:Y:S04]  /*42550*/  LDL.LU R13, [R1+0x2a94] ;  /* 0x002a9400010d7983 */ /* 0x001ea80000300800 */
[----:B--2---:R0:W-:Y:S04]  /*42560*/  STS.U16 [R16+UR6+0x19f00], R13 ;  /* 0x019f000d10007988 */ /* 0x0041e80008000406 */
        /* <DEDUP_REMOVED lines=15> */
[----:B--2---:R0:W-:Y:S04]  /*42660*/  STS.U16 [R16+UR6+0x1d700], R13 ;  /* 0x01d7000d10007988 */ /* 0x0041e80008000406 */
[----:B0-----:R-:W2:Y:S04]  /*42670*/  LDL.LU R13, [R1+0x2a74] ;  /* 0x002a7400010d7983 */ /* 0x001ea80000300800 */
[----:B------:R-:W3:Y:S04]  /*42680*/  LDL.LU R22, [R1+0x2a70] ;  /* 0x002a700001167983 */ /* 0x000ee80000300800 */
[----:B------:R-:W3:Y:S01]  /*42690*/  LDL.LU R23, [R1+0x2a6c] ;  /* 0x002a6c0001177983 */ /* 0x000ee20000300800 */
[----:B------:R-:W-:-:S03]  /*426a0*/  F2FP.BF16.F32.PACK_AB R4, R15, R4 ;  /* 0x000000040f04723e */ /* 0x000fc600000010ff */
[----:B--2---:R-:W-:Y:S04]  /*426b0*/  STS.U16 [R16+UR6+0x1ff00], R13 ;  /* 0x01ff000d10007988 */ /* 0x004fe80008000406 */
[----:B---3--:R0:W-:Y:S04]  /*426c0*/  STS.U16 [R16+UR6+0x1ef00], R23 ;  /* 0x01ef001710007988 */ /* 0x0081e80008000406 */
[----:B------:R1:W-:Y:S04]  /*426d0*/  STS.U16 [R16+UR6+0x1f700], R22 ;  /* 0x01f7001610007988 */ /* 0x0003e80008000406 */
[----:B0-----:R-:W2:Y:S04]  /*426e0*/  LDL.LU R23, [R1+0xa14] ;  /* 0x000a140001177983 */ /* 0x001ea80000300800 */
[----:B-1----:R-:W2:Y:S04]  /*426f0*/  LDL.LU R22, [R1+0xa10] ;  /* 0x000a100001167983 */ /* 0x002ea80000300800 */
[----:B------:R-:W3:Y:S04]  /*42700*/  LDL.LU R13, [R1+0xa20] ;  /* 0x000a2000010d7983 */ /* 0x000ee80000300800 */
[----:B------:R-:W2:Y:S04]  /*42710*/  LDL.LU R16, [R1+0xa18] ;  /* 0x000a180001107983 */ /* 0x000ea80000300800 */
[----:B------:R-:W2:Y:S01]  /*42720*/  LDL.LU R15, [R1+0x2a68] ;  /* 0x002a6800010f7983 */ /* 0x000ea20000300800 */
[----:B----4-:R-:W-:-:S02]  /*42730*/  F2FP.BF16.F32.PACK_AB R8, R3, R8 ;  /* 0x000000080308723e */ /* 0x010fc400000010ff */
[----:B------:R-:W-:Y:S02]  /*42740*/  F2FP.BF16.F32.PACK_AB R10, R2, R10 ;  /* 0x0000000a020a723e */ /* 0x000fe400000010ff */
[----:B------:R-:W-:Y:S02]  /*42750*/  F2FP.BF16.F32.PACK_AB R5, R28, R5 ;  /* 0x000000051c05723e */ /* 0x000fe400000010ff */
[----:B------:R-:W-:Y:S02]  /*42760*/  F2FP.BF16.F32.PACK_AB R7, R29, R7 ;  /* 0x000000071d07723e */ /* 0x000fe400000010ff */
[----:B------:R-:W-:Y:S02]  /*42770*/  F2FP.BF16.F32.PACK_AB R9, R0, R9 ;  /* 0x000000090009723e */ /* 0x000fe400000010ff */
[----:B--2---:R-:W-:Y:S02]  /*42780*/  F2FP.BF16.F32.PACK_AB R6, R15, R6 ;  /* 0x000000060f06723e */ /* 0x004fe400000010ff */
[----:B------:R-:W2:Y:S04]  /*42790*/  LDL.LU R15, [R1+0x2a64] ;  /* 0x002a6400010f7983 */ /* 0x000ea80000300800 */
[----:B------:R-:W4:Y:S04]  /*427a0*/  LDL.LU R3, [R1+0x2a60] ;  /* 0x002a600001037983 */ /* 0x000f280000300800 */
[----:B------:R-:W2:Y:S04]  /*427b0*/  LDL.LU R2, [R1+0x2a5c] ;  /* 0x002a5c0001027983 */ /* 0x000ea80000300800 */
[----:B------:R-:W2:Y:S04]  /*427c0*/  LDL.LU R28, [R1+0x2a58] ;  /* 0x002a5800011c7983 */ /* 0x000ea80000300800 */
[----:B------:R-:W2:Y:S04]  /*427d0*/  LDL.LU R29, [R1+0x2a54] ;  /* 0x002a5400011d7983 */ /* 0x000ea80000300800 */
[----:B------:R-:W2:Y:S02]  /*427e0*/  LDL.LU R0, [R1+0x2a50] ;  /* 0x002a500001007983 */ /* 0x000ea40000300800 */
[----:B--2---:R-:W-:-:S02]  /*427f0*/  F2FP.BF16.F32.PACK_AB R11, R0, R11 ;  /* 0x0000000b000b723e */ /* 0x004fc400000010ff */
[----:B------:R-:W2:Y:S01]  /*42800*/  LDL.LU R0, [R1+0x2a4c] ;  /* 0x002a4c0001007983 */ /* 0x000ea20000300800 */
[----:B------:R-:W-:Y:S02]  /*42810*/  F2FP.BF16.F32.PACK_AB R17, R19, R17 ;  /* 0x000000111311723e */ /* 0x000fe400000010ff */
[----:B------:R-:W-:Y:S02]  /*42820*/  F2FP.BF16.F32.PACK_AB R18, R20, R18 ;  /* 0x000000121412723e */ /* 0x000fe400000010ff */
[----:B---3--:R-:W-:Y:S02]  /*42830*/  F2FP.BF16.F32.PACK_AB R12, R13, R12 ;  /* 0x0000000c0d0c723e */ /* 0x008fe400000010ff */
[----:B------:R-:W-:Y:S02]  /*42840*/  F2FP.BF16.F32.PACK_AB R14, R16, R14 ;  /* 0x0000000e100e723e */ /* 0x000fe400000010ff */
[----:B--2---:R-:W-:Y:S02]  /*42850*/  F2FP.BF16.F32.PACK_AB R19, R25, R0 ;  /* 0x000000001913723e */ /* 0x004fe400000010ff */
[----:B------:R-:W2:Y:S01]  /*42860*/  LDL.LU R0, [R1+0x2a48] ;  /* 0x002a480001007983 */ /* 0x000ea20000300800 */
[----:B------:R-:W-:Y:S01]  /*42870*/  VIADD R20, R15, UR6 ;  /* 0x000000060f147c36 */ /* 0x000fe20008000000 */
[----:B------:R-:W-:-:S02]  /*42880*/  F2FP.BF16.F32.PACK_AB R16, R22, R23 ;  /* 0x000000171610723e */ /* 0x000fc400000010ff */
[----:B------:R-:W-:Y:S02]  /*42890*/  F2FP.BF16.F32.PACK_AB R13, R27, R26 ;  /* 0x0000001a1b0d723e */ /* 0x000fe400000010ff */
[----:B------:R-:W-:Y:S01]  /*428a0*/  F2FP.BF16.F32.PACK_AB R15, R24, R21 ;  /* 0x00000015180f723e */ /* 0x000fe200000010ff */
[----:B------:R-:W3:Y:S04]  /*428b0*/  LDL.LU R27, [R1+0xa68] ;  /* 0x000a6800011b7983 */ /* 0x000ee80000300800 */
[----:B------:R-:W3:Y:S04]  /*428c0*/  LDL R26, [R1+0x460] ;  /* 0x00046000011a7983 */ /* 0x000ee80000100800 */
[----:B------:R-:W3:Y:S04]  /*428d0*/  LDL R24, [R1+0x430] ;  /* 0x0004300001187983 */ /* 0x000ee80000100800 */
[----:B------:R-:W3:Y:S04]  /*428e0*/  LDL.LU R21, [R1+0xa6c] ;  /* 0x000a6c0001157983 */ /* 0x000ee80000300800 */
[----:B------:R-:W3:Y:S04]  /*428f0*/  LDL R25, [R1+0x43c] ;  /* 0x00043c0001197983 */ /* 0x000ee80000100800 */
[----:B------:R-:W-:Y:S04]  /*42900*/  STL [R1+0x2a64], R2 ;  /* 0x002a640201007387 */ /* 0x000fe80000100800 */
[----:B--2---:R-:W-:Y:S04]  /*42910*/  STL [R1+0x2a60], R0 ;  /* 0x002a600001007387 */ /* 0x004fe80000100800 */
[----:B------:R0:W-:Y:S04]  /*42920*/  STL [R1+0x2a4c], R29 ;  /* 0x002a4c1d01007387 */ /* 0x0001e80000100800 */
[----:B0-----:R-:W2:Y:S04]  /*42930*/  LDL R29, [R1+0x438] ;  /* 0x00043800011d7983 */ /* 0x001ea80000100800 */
[----:B------:R-:W-:Y:S04]  /*42940*/  STSM.16.M88.4 [R20+0x28000], R4 ;  /* 0x0280000414007844 */ /* 0x000fe80000000200 */
[----:B------:R-:W-:Y:S04]  /*42950*/  STSM.16.M88.4 [R20+0x28080], R8 ;  /* 0x0280800814007844 */ /* 0x000fe80000000200 */
[----:B------:R-:W-:Y:S04]  /*42960*/  STSM.16.M88.4 [R20+0x29000], R12 ;  /* 0x0290000c14007844 */ /* 0x000fe80000000200 */
[----:B------:R-:W-:Y:S01]  /*42970*/  STSM.16.M88.4 [R20+0x29080], R16 ;  /* 0x0290801014007844 */ /* 0x000fe20000000200 */
[----:B------:R-:W-:Y:S06]  /*42980*/  BAR.SYNC.DEFER_BLOCKING 0x0 ;  /* 0x0000000000007b1d */ /* 0x000fec0000010000 */
[----:B----4-:R-:W0:Y:S04]  /*42990*/  LDSM.16.M88.4 R12, [R3+UR6] ;  /* 0x00000006030c783b */ /* 0x010e280008000200 */
[----:B--2---:R-:W-:Y:S04]  /*429a0*/  STL [R1+0x3d0c], R29 ;  /* 0x003d0c1d01007387 */ /* 0x004fe80000100800 */
[----:B------:R1:W-:Y:S04]  /*429b0*/  STL [R1+0x2a48], R28 ;  /* 0x002a481c01007387 */ /* 0x0003e80000100800 */
[----:B---3--:R-:W2:Y:S04]  /*429c0*/  LDSM.16.M88.4 R4, [R24+UR6+0x28000] ;  /* 0x028000061804783b */ /* 0x008ea80008000200 */
[----:B-1----:R-:W3:Y:S01]  /*429d0*/  LDL R28, [R1+0x434] ;  /* 0x00043400011c7983 */ /* 0x002ee20000100800 */
[----:B0-----:R-:W-:Y:S01]  /*429e0*/  MOV R10, R12 ;  /* 0x0000000c000a7202 */ /* 0x001fe20000000f00 */
[----:B------:R-:W-:Y:S01]  /*429f0*/  FADD R9, -R26, R27 ;  /* 0x0000001b1a097221 */ /* 0x000fe20000000100 */
[----:B------:R-:W-:-:S02]  /*42a00*/  FADD R8, -R25, R21 ;  /* 0x0000001519087221 */ /* 0x000fc40000000100 */
[----:B------:R-:W-:Y:S01]  /*42a10*/  LDSM.16.M88.4 R20, [R3+UR6+0x8000] ;  /* 0x008000060314783b */ /* 0x000fe20008000200 */
[----:B------:R-:W-:-:S04]  /*42a20*/  FMUL R9, R9, 1.4426950216293334961 ;  /* 0x3fb8aa3b09097820 */ /* 0x000fc80000400000 */
[----:B------:R0:W1:Y:S01]  /*42a30*/  MUFU.EX2 R2, R9 ;  /* 0x0000000900027308 */ /* 0x0000620000000800 */
[----:B---3--:R-:W-:Y:S04]  /*42a40*/  STL [R1+0x3d48], R28 ;  /* 0x003d481c01007387 */ /* 0x008fe80000100800 */
[----:B--2---:R2:W-:Y:S04]  /*42a50*/  STL.64 [R1+0x3d78], R6 ;  /* 0x003d780601007387 */ /* 0x0045e80000100a00 */
[----:B------:R3:W-:Y:S04]  /*42a60*/  STL.64 [R1+0x3d70], R4 ;  /* 0x003d700401007387 */ /* 0x0007e80000100a00 */
[----:B------:R-:W-:Y:S04]  /*42a70*/  STL.64 [R1+0x170], R12 ;  /* 0x0001700c01007387 */ /* 0x000fe80000100a00 */
[----:B------:R-:W-:Y:S01]  /*42a80*/  STL.64 [R1+0x178], R14 ;  /* 0x0001780e01007387 */ /* 0x000fe20000100a00 */
[----:B--2---:R-:W-:-:S03]  /*42a90*/  MOV R7, R13 ;  /* 0x0000000d00077202 */ /* 0x004fc60000000f00 */
[----:B------:R-:W2:Y:S04]  /*42aa0*/  LDSM.16.M88.4 R12, [R3+UR6+0x2000] ;  /* 0x00200006030c783b */ /* 0x000ea80008000200 */
[----:B------:R-:W1:Y:S04]  /*42ab0*/  LDL.LU R6, [R1+0x4b0] ;  /* 0x0004b00001067983 */ /* 0x000e680000300800 */
[----:B---3--:R-:W3:Y:S04]  /*42ac0*/  LDL.LU R5, [R1+0x4b4] ;  /* 0x0004b40001057983 */ /* 0x008ee80000300800 */
[----:B------:R-:W4:Y:S04]  /*42ad0*/  LDL.LU R4, [R1+0x4b8] ;  /* 0x0004b80001047983 */ /* 0x000f280000300800 */
[----:B--2---:R-:W-:Y:S01]  /*42ae0*/  STL.64 [R1+0x160], R12 ;  /* 0x0001600c01007387 */ /* 0x004fe20000100a00 */
[----:B------:R-:W-:-:S02]  /*42af0*/  MOV R16, R12 ;  /* 0x0000000c00107202 */ /* 0x000fc40000000f00 */
[----:B0-----:R-:W-:Y:S01]  /*42b00*/  MOV R9, R13 ;  /* 0x0000000d00097202 */ /* 0x001fe20000000f00 */
[----:B------:R-:W-:Y:S04]  /*42b10*/  STL.64 [R1+0x168], R14 ;  /* 0x0001680e01007387 */ /* 0x000fe80000100a00 */
[----:B------:R-:W2:Y:S01]  /*42b20*/  LDL.LU R11, [R1+0x4bc] ;  /* 0x0004bc00010b7983 */ /* 0x000ea20000300800 */
[----:B------:R-:W-:Y:S01]  /*42b30*/  FMUL R8, R8, 1.4426950216293334961 ;  /* 0x3fb8aa3b08087820 */ /* 0x000fe20000400000 */
[----:B------:R-:W-:Y:S01]  /*42b40*/  MOV R28, R20 ;  /* 0x00000014001c7202 */ /* 0x000fe20000000f00 */
[----:B------:R-:W-:Y:S01]  /*42b50*/  IMAD.MOV.U32 R29, RZ, RZ, R21 ;  /* 0x000000ffff1d7224 */ /* 0x000fe200078e0015 */
[----:B------:R-:W0:Y:S01]  /*42b60*/  LDSM.16.M88.4 R12, [R3+UR6+0x4000] ;  /* 0x00400006030c783b */ /* 0x000e220008000200 */
[----:B------:R-:W4:Y:S03]  /*42b70*/  MUFU.EX2 R0, R8 ;  /* 0x0000000800007308 */ /* 0x000f260000000800 */
[----:B0-----:R-:W-:Y:S01]  /*42b80*/  STL.64 [R1+0x150], R12 ;  /* 0x0001500c01007387 */ /* 0x001fe20000100a00 */
[----:B------:R-:W-:Y:S01]  /*42b90*/  IMAD.MOV.U32 R18, RZ, RZ, R12 ;  /* 0x000000ffff127224 */ /* 0x000fe200078e000c */
[----:B------:R-:W-:-:S02]  /*42ba0*/  MOV R17, R13 ;  /* 0x0000000d00117202 */ /* 0x000fc40000000f00 */
[----:B------:R-:W-:Y:S04]  /*42bb0*/  STL.64 [R1+0x158], R14 ;  /* 0x0001580e01007387 */ /* 0x000fe80000100a00 */
[----:B------:R-:W0:Y:S02]  /*42bc0*/  LDSM.16.M88.4 R12, [R3+UR6+0x6000] ;  /* 0x00600006030c783b */ /* 0x000e240008000200 */
[----:B0-----:R-:W-:Y:S02]  /*42bd0*/  MOV R26, R12 ;  /* 0x0000000c001a7202 */ /* 0x001fe40000000f00 */
[----:B------:R1:W-:Y:S01]  /*42be0*/  STL.64 [R1+0x140], R12 ;  /* 0x0001400c01007387 */ /* 0x0003e20000100a00 */
[----:B------:R-:W-:-:S03]  /*42bf0*/  MOV R19, R13 ;  /* 0x0000000d00137202 */ /* 0x000fc60000000f00 */
[----:B------:R4:W-:Y:S04]  /*42c00*/  STL.64 [R1+0x148], R14 ;  /* 0x0001480e01007387 */ /* 0x0009e80000100a00 */
[----:B------:R0:W-:Y:S04]  /*42c10*/  STL [R1+0x3d4c], R26 ;  /* 0x003d4c1a01007387 */ /* 0x0001e80000100800 */
[----:B------:R-:W-:Y:S04]  /*42c20*/  STL.64 [R1+0x130], R20 ;  /* 0x0001301401007387 */ /* 0x000fe80000100a00 */
[----:B------:R-:W-:Y:S01]  /*42c30*/  STL.64 [R1+0x138], R22 ;  /* 0x0001381601007387 */ /* 0x000fe20000100a00 */
[----:B-1----:R-:W-:-:S03]  /*42c40*/  FMUL R12, R2, R6 ;  /* 0x00000006020c7220 */ /* 0x002fc60000400000 */
[----:B------:R-:W2:Y:S01]  /*42c50*/  LDL.LU R6, [R1+0x540] ;  /* 0x0005400001067983 */ /* 0x000ea20000300800 */
[----:B---3--:R-:W-:-:S03]  /*42c60*/  FMUL R13, R2, R5 ;  /* 0x00000005020d7220 */ /* 0x008fc60000400000 */
[----:B------:R-:W3:Y:S01]  /*42c70*/  LDL.LU R5, [R1+0x544] ;  /* 0x0005440001057983 */ /* 0x000ee20000300800 */
[----:B----4-:R-:W-:-:S03]  /*42c80*/  FMUL R14, R0, R4 ;  /* 0x00000004000e7220 */ /* 0x010fc60000400000 */
[----:B------:R-:W4:Y:S01]  /*42c90*/  LDL.LU R4, [R1+0x548] ;  /* 0x0005480001047983 */ /* 0x000f220000300800 */
[----:B--2---:R-:W-:-:S03]  /*42ca0*/  FMUL R15, R0, R11 ;  /* 0x0000000b000f7220 */ /* 0x004fc60000400000 */
[----:B------:R-:W2:Y:S04]  /*42cb0*/  LDL.LU R11, [R1+0x54c] ;  /* 0x00054c00010b7983 */ /* 0x000ea80000300800 */
[----:B------:R-:W2:Y:S04]  /*42cc0*/  LDL.LU R27, [R1+0x554] ;  /* 0x00055400011b7983 */ /* 0x000ea80000300800 */
[----:B0-----:R-:W2:Y:S04]  /*42cd0*/  LDL.LU R26, [R1+0x558] ;  /* 0x00055800011a7983 */ /* 0x001ea80000300800 */
[----:B------:R-:W2:Y:S01]  /*42ce0*/  LDL.LU R24, [R1+0x55c] ;  /* 0x00055c0001187983 */ /* 0x000ea20000300800 */
[----:B------:R-:W-:-:S03]  /*42cf0*/  MOV R25, R9 ;  /* 0x0000000900197202 */ /* 0x000fc60000000f00 */
[----:B--2---:R0:W-:Y:S02]  /*42d00*/  STL [R1+0x3d50], R24 ;  /* 0x003d501801007387 */ /* 0x0041e40000100800 */
[----:B0-----:R-:W-:-:S05]  /*42d10*/  MOV R24, R16 ;  /* 0x0000001000187202 */ /* 0x001fca0000000f00 */
[----:B------:R0:W-:Y:S04]  /*42d20*/  STL.64 [R1+0x3d58], R24 ;  /* 0x003d581801007387 */ /* 0x0001e80000100a00 */
[----:B0-----:R-:W2:Y:S01]  /*42d30*/  LDL.LU R25, [R1+0x550] ;  /* 0x0005500001197983 */ /* 0x001ea20000300800 */
[----:B------:R-:W-:Y:S01]  /*42d40*/  MOV R24, R10 ;  /* 0x0000000a00187202 */ /* 0x000fe20000000f00 */
[C---:B------:R-:W-:Y:S02]  /*42d50*/  FMUL R8, R2.reuse, R6 ;  /* 0x0000000602087220 */ /* 0x040fe40000400000 */
[----:B------:R-:W-:Y:S01]  /*42d60*/  STL.64 [R1+0x3d68], R26 ;  /* 0x003d681a01007387 */ /* 0x000fe20000100a00 */
[----:B---3--:R-:W-:Y:S01]  /*42d70*/  FMUL R9, R2, R5 ;  /* 0x0000000502097220 */ /* 0x008fe20000400000 */
[----:B----4-:R-:W-:-:S02]  /*42d80*/  FMUL R10, R0, R4 ;  /* 0x00000004000a7220 */ /* 0x010fc40000400000 */
[----:B--2---:R0:W-:Y:S04]  /*42d90*/  STL [R1+0x3d60], R25 ;  /* 0x003d601901007387 */ /* 0x0041e80000100800 */
[----:B------:R-:W2:Y:S04]  /*42da0*/  LDL.LU R23, [R1+0x560] ;  /* 0x0005600001177983 */ /* 0x000ea80000300800 */
[----:B------:R-:W3:Y:S01]  /*42db0*/  LDL.LU R22, [R1+0x564] ;  /* 0x0005640001167983 */ /* 0x000ee20000300800 */
[----:B0-----:R-:W-:-:S03]  /*42dc0*/  MOV R25, R7 ;  /* 0x0000000700197202 */ /* 0x001fc60000000f00 */
[----:B------:R-:W0:Y:S04]  /*42dd0*/  LDSM.16.M88.4 R4, [R3+UR6+0xa000] ;  /* 0x00a000060304783b */ /* 0x000e280008000200 */
[----:B------:R-:W4:Y:S04]  /*42de0*/  LDL.LU R16, [R1+0x568] ;  /* 0x0005680001107983 */ /* 0x000f280000300800 */
[----:B0-----:R-:W-:Y:S01]  /*42df0*/  STL.64 [R1+0x120], R4 ;  /* 0x0001200401007387 */ /* 0x001fe20000100a00 */
[----:B------:R-:W-:Y:S01]  /*42e00*/  IMAD.MOV.U32 R20, RZ, RZ, R4 ;  /* 0x000000ffff147224 */ /* 0x000fe200078e0004 */
[----:B------:R-:W-:-:S02]  /*42e10*/  MOV R21, R5 ;  /* 0x0000000500157202 */ /* 0x000fc40000000f00 */
[----:B------:R0:W-:Y:S04]  /*42e20*/  STL.64 [R1+0x128], R6 ;  /* 0x0001280601007387 */ /* 0x0001e80000100a00 */
[----:B0-----:R-:W2:Y:S04]  /*42e30*/  LDL.LU.64 R6, [R1+0x3d78] ;  /* 0x003d780001067983 */ /* 0x001ea80000300a00 */
[----:B------:R-:W2:Y:S04]  /*42e40*/  LDL.LU.64 R4, [R1+0x3d70] ;  /* 0x003d700001047983 */ /* 0x000ea80000300a00 */
[----:B------:R-:W3:Y:S01]  /*42e50*/  LDL.LU.64 R26, [R1+0x3d68] ;  /* 0x003d6800011a7983 */ /* 0x000ee20000300a00 */
[----:B--2---:R-:W-:Y:S03]  /*42e60*/  HMMA.16816.F32.BF16 R12, R4, R24, R12 ;  /* 0x00000018040c723c */ /* 0x004fe6000004180c */
[----:B------:R-:W2:-:S15]  /*42e70*/  LDL.LU R25, [R1+0x3d60] ;  /* 0x003d600001197983 */ /* 0x000e9e0000300800 */
[----:B------:R-:W-:Y:S01]  /*42e80*/  NOP ;  /* 0x0000000000007918 */ /* 0x000fe20000000000 */
[----:B------:R3:W-:Y:S04]  /*42e90*/  STL.64 [R1+0x2c0], R12 ;  /* 0x0002c00c01007387 */ /* 0x0007e80000100a00 */
[----:B------:R0:W-:Y:S01]  /*42ea0*/  STL.64 [R1+0x2c8], R14 ;  /* 0x0002c80e01007387 */ /* 0x0001e20000100a00 */
[----:B---3--:R-:W-:Y:S01]  /*42eb0*/  FMUL R13, R2, R27 ;  /* 0x0000001b020d7220 */ /* 0x008fe20000400000 */
[----:B0-----:R-:W-:Y:S01]  /*42ec0*/  FMUL R14, R0, R26 ;  /* 0x0000001a000e7220 */ /* 0x001fe20000400000 */
[----:B--2---:R-:W-:Y:S02]  /*42ed0*/  FMUL R12, R2, R25 ;  /* 0x00000019020c7220 */ /* 0x004fe40000400000 */
[----:B------:R-:W0:Y:S04]  /*42ee0*/  LDSM.16.M88.4 R24, [R3+UR6+0xc000] ;  /* 0x00c000060318783b */ /* 0x000e280008000200 */
[----:B0-----:R0:W-:Y:S04]  /*42ef0*/  STL.64 [R1+0x110], R24 ;  /* 0x0001101801007387 */ /* 0x0011e80000100a00 */
[----:B------:R-:W-:Y:S04]  /*42f00*/  STL.64 [R1+0x118], R26 ;  /* 0x0001181a01007387 */ /* 0x000fe80000100a00 */
[----:B0-----:R-:W2:Y:S01]  /*42f10*/  LDL.LU.64 R24, [R1+0x3d58] ;  /* 0x003d580001187983 */ /* 0x001ea20000300a00 */
[----:B------:R-:W-:-:S07]  /*42f20*/  FMUL R11, R0, R11 ;  /* 0x0000000b000b7220 */ /* 0x000fce0000400000 */
[----:B--2---:R-:W-:Y:S01]  /*42f30*/  HMMA.16816.F32.BF16 R8, R4, R24, R8 ;  /* 0x000000180408723c */ /* 0x004fe20000041808 */
[----:B------:R-:W2:-:S15]  /*42f40*/  LDL.LU R24, [R1+0x3d50] ;  /* 0x003d500001187983 */ /* 0x000e9e0000300800 */
[----:B------:R-:W-:-:S03]  /*42f50*/  NOP ;  /* 0x0000000000007918 */ /* 0x000fc60000000000 */
[----:B------:R0:W-:Y:S04]  /*42f60*/  STL.64 [R1+0x2b0], R8 ;  /* 0x0002b00801007387 */ /* 0x0001e80000100a00 */
[----:B------:R1:W-:Y:S01]  /*42f70*/  STL.64 [R1+0x2b8], R10 ;  /* 0x0002b80a01007387 */ /* 0x0003e20000100a00 */
[----:B0-----:R-:W-:-:S03]  /*42f80*/  FMUL R8, R2, R23 ;  /* 0x0000001702087220 */ /* 0x001fc60000400000 */
[----:B-1----:R-:W3:Y:S01]  /*42f90*/  LDL.LU R11, [R1+0x56c] ;  /* 0x00056c00010b7983 */ /* 0x002ee20000300800 */
[C---:B----4-:R-:W-:Y:S01]  /*42fa0*/  FMUL R10, R0.reuse, R16 ;  /* 0x00000010000a7220 */ /* 0x050fe20000400000 */
[----:B--2---:R-:W-:Y:S02]  /*42fb0*/  FMUL R15, R0, R24 ;  /* 0x00000018000f7220 */ /* 0x004fe40000400000 */
[----:B------:R-:W0:Y:S02]  /*42fc0*/  LDSM.16.M88.4 R24, [R3+UR6+0xe000] ;  /* 0x00e000060318783b */ /* 0x000e240008000200 */
[----:B0-----:R-:W-:Y:S02]  /*42fd0*/  MOV R23, R24 ;  /* 0x0000001800177202 */ /* 0x001fe40000000f00 */
[----:B------:R-:W-:Y:S01]  /*42fe0*/  STL.64 [R1+0x100], R24 ;  /* 0x0001001801007387 */ /* 0x000fe20000100a00 */
[----:B------:R-:W-:-:S03]  /*42ff0*/  MOV R16, R25 ;  /* 0x0000001900107202 */ /* 0x000fc60000000f00 */
[----:B------:R0:W-:Y:S04]  /*43000*/  STL.64 [R1+0x108], R26 ;  /* 0x0001081a01007387 */ /* 0x0001e80000100a00 */
[----:B0-----:R-:W2:Y:S04]  /*43010*/  LDL.LU R26, [R1+0x3d4c] ;  /* 0x003d4c00011a7983 */ /* 0x001ea80000300800 */
[----:B------:R-:W-:Y:S04]  /*43020*/  STL [R1+0x3d20], R23 ;  /* 0x003d201701007387 */ /* 0x000fe80000100800 */
[----:B------:R0:W-:Y:S04]  /*43030*/  STL.64 [R1+0x3d28], R20 ;  /* 0x003d281401007387 */ /* 0x0001e80000100a00 */
[----:B------:R1:W-:Y:S01]  /*43040*/  STL [R1+0x3d10], R16 ;  /* 0x003d101001007387 */ /* 0x0003e20000100800 */
[----:B0-----:R-:W-:-:S03]  /*43050*/  IMAD.MOV.U32 R21, RZ, RZ, R17 ;  /* 0x000000ffff157224 */ /* 0x001fc600078e0011 */
[----:B-1----:R-:W4:Y:S01]  /*43060*/  LDL.64 R16, [R1+0x110] ;  /* 0x0001100001107983 */ /* 0x002f220000100a00 */
[----:B------:R-:W-:-:S07]  /*43070*/  MOV R20, R18 ;  /* 0x0000001200147202 */ /* 0x000fce0000000f00 */
[----:B------:R-:W-:Y:S01]  /*43080*/  HMMA.16816.F32.BF16 R12, R4, R20, R12 ;  /* 0x00000014040c723c */ /* 0x000fe2000004180c */
[----:B------:R-:W-:Y:S01]  /*43090*/  FMUL R9, R2, R22 ;  /* 0x0000001602097220 */ /* 0x000fe20000400000 */
[----:B----4-:R0:W-:Y:S04]  /*430a0*/  STL.64 [R1+0x3d18], R16 ;  /* 0x003d181001007387 */ /* 0x0101e80000100a00 */
[----:B------:R-:W4:Y:S04]  /*430b0*/  LDL.LU R18, [R1+0x570] ;  /* 0x0005700001127983 */ /* 0x000f280000300800 */
[----:B0-----:R-:W2:Y:S09]  /*430c0*/  LDL.LU R17, [R1+0x574] ;  /* 0x0005740001117983 */ /* 0x001eb20000300800 */
[----:B------:R-:W-:Y:S04]  /*430d0*/  STL.64 [R1+0x2a0], R12 ;  /* 0x0002a00c01007387 */ /* 0x000fe80000100a00 */
[----:B------:R0:W-:Y:S04]  /*430e0*/  STL.64 [R1+0x2a8], R14 ;  /* 0x0002a80e01007387 */ /* 0x0001e80000100a00 */
        /* <DEDUP_REMOVED lines=8> */
[----:B------:R-:W2:Y:S01]  /*43170*/  LDL.LU R20, [R1+0x598] ;  /* 0x0005980001147983 */ /* 0x000ea20000300800 */
[----:B---3--:R-:W-:Y:S01]  /*43180*/  FMUL R11, R0, R11 ;  /* 0x0000000b000b7220 */ /* 0x008fe20000400000 */
[C---:B----4-:R-:W-:Y:S01]  /*43190*/  FMUL R12, R2.reuse, R18 ;  /* 0x00000012020c7220 */ /* 0x050fe20000400000 */
[----:B--2---:R-:W-:Y:S01]  /*431a0*/  FMUL R13, R2, R17 ;  /* 0x00000011020d7220 */ /* 0x004fe20000400000 */
[----:B------:R-:W-:Y:S01]  /*431b0*/  FMUL R14, R0, R16 ;  /* 0x00000010000e7220 */ /* 0x000fe20000400000 */
[----:B------:R-:W-:Y:S04]  /*431c0*/  STL.64 [R1+0x3d38], R22 ;  /* 0x003d381601007387 */ /* 0x000fe80000100a00 */
[----:B------:R0:W-:Y:S02]  /*431d0*/  STL.64 [R1+0x3d30], R20 ;  /* 0x003d301401007387 */ /* 0x0001e40000100a00 */
[----:B0-----:R-:W-:-:S02]  /*431e0*/  MOV R20, R28 ;  /* 0x0000001c00147202 */ /* 0x001fc40000000f00 */
[----:B------:R-:W-:Y:S01]  /*431f0*/  MOV R21, R29 ;  /* 0x0000001d00157202 */ /* 0x000fe20000000f00 */
[----:B------:R-:W2:Y:S04]  /*43200*/  LDL.LU R28, [R1+0x3d48] ;  /* 0x003d4800011c7983 */ /* 0x000ea80000300800 */
[----:B------:R0:W-:Y:S02]  /*43210*/  STL.64 [R1+0x3d40], R20 ;  /* 0x003d401401007387 */ /* 0x0001e40000100a00 */
[----:B0-----:R-:W-:Y:S02]  /*43220*/  MOV R21, R19 ;  /* 0x0000001300157202 */ /* 0x001fe40000000f00 */
[----:B------:R-:W-:Y:S01]  /*43230*/  MOV R20, R26 ;  /* 0x0000001a00147202 */ /* 0x000fe20000000f00 */
[----:B------:R-:W0:Y:S06]  /*43240*/  LDSM.16.M88.4 R16, [R3+UR6+0x10000] ;  /* 0x010000060310783b */ /* 0x000e2c0008000200 */
[----:B------:R-:W-:Y:S01]  /*43250*/  HMMA.16816.F32.BF16 R8, R4, R20, R8 ;  /* 0x000000140408723c */ /* 0x000fe20000041808 */
[----:B------:R-:W1:Y:S04]  /*43260*/  LDSM.16.M88.4 R20, [R3+UR6+0x12000] ;  /* 0x012000060314783b */ /* 0x000e680008000200 */
[----:B0-----:R-:W-:Y:S04]  /*43270*/  STL.64 [R1+0xd0], R16 ;  /* 0x0000d01001007387 */ /* 0x001fe80000100a00 */
[----:B------:R0:W-:Y:S01]  /*43280*/  STL.64 [R1+0xd8], R18 ;  /* 0x0000d81201007387 */ /* 0x0001e20000100a00 */
[----:B------:R-:W-:Y:S01]  /*43290*/  MOV R26, R17 ;  /* 0x00000011001a7202 */ /* 0x000fe20000000f00 */
[----:B------:R-:W-:-:S02]  /*432a0*/  IMAD.MOV.U32 R29, RZ, RZ, R16 ;  /* 0x000000ffff1d7224 */ /* 0x000fc400078e0010 */
[----:B0-----:R-:W3:Y:S04]  /*432b0*/  LDL.LU R19, [R1+0x59c] ;  /* 0x00059c0001137983 */ /* 0x001ee80000300800 */
[----:B------:R-:W4:Y:S04]  /*432c0*/  LDL.LU R18, [R1+0x5a0] ;  /* 0x0005a00001127983 */ /* 0x000f280000300800 */
[----:B------:R-:W-:Y:S04]  /*432d0*/  STL.64 [R1+0x290], R8 ;  /* 0x0002900801007387 */ /* 0x000fe80000100a00 */
[----:B------:R-:W-:Y:S04]  /*432e0*/  STL.64 [R1+0x298], R10 ;  /* 0x0002980a01007387 */ /* 0x000fe80000100a00 */
[----:B------:R-:W2:Y:S04]  /*432f0*/  LDL.LU R17, [R1+0x5a4] ;  /* 0x0005a40001117983 */ /* 0x000ea80000300800 */
[----:B------:R-:W2:Y:S04]  /*43300*/  LDL.LU R16, [R1+0x5a8] ;  /* 0x0005a80001107983 */ /* 0x000ea80000300800 */
[----:B-1----:R0:W-:Y:S04]  /*43310*/  STL.64 [R1+0xc0], R20 ;  /* 0x0000c01401007387 */ /* 0x0021e80000100a00 */
[----:B------:R1:W-:Y:S04]  /*43320*/  STL.64 [R1+0xc8], R22 ;  /* 0x0000c81601007387 */ /* 0x0003e80000100a00 */
[----:B0-----:R-:W2:Y:S01]  /*43330*/  LDL.LU.64 R20, [R1+0x3d40] ;  /* 0x003d400001147983 */ /* 0x001ea20000300a00 */
[----:B------:R-:W-:-:S03]  /*43340*/  FMUL R15, R0, R15 ;  /* 0x0000000f000f7220 */ /* 0x000fc60000400000 */
[----:B-1----:R-:W3:Y:S04]  /*43350*/  LDL.LU.64 R22, [R1+0x3d38] ;  /* 0x003d380001167983 */ /* 0x002ee80000300a00 */
[----:B--2---:R-:W-:Y:S01]  /*43360*/  HMMA.16816.F32.BF16 R12, R4, R20, R12 ;  /* 0x00000014040c723c */ /* 0x004fe2000004180c */
[----:B------:R-:W2:Y:S01]  /*43370*/  LDL.LU.64 R20, [R1+0x3d30] ;  /* 0x003d300001147983 */ /* 0x000ea20000300a00 */
[----:B---3--:R-:W-:-:S15]  /*43380*/  FMUL R11, R0, R23 ;  /* 0x00000017000b7220 */ /* 0x008fde0000400000 */
[----:B------:R-:W-:Y:S02]  /*43390*/  NOP ;  /* 0x0000000000007918 */ /* 0x000fe40000000000 */
[----:B------:R0:W-:Y:S04]  /*433a0*/  STL.64 [R1+0x280], R12 ;  /* 0x0002800c01007387 */ /* 0x0001e80000100a00 */
[----:B------:R1:W-:Y:S01]  /*433b0*/  STL.64 [R1+0x288], R14 ;  /* 0x0002880e01007387 */ /* 0x0003e20000100a00 */
[C---:B0-----:R-:W-:Y:S01]  /*433c0*/  FMUL R12, R2.reuse, R22 ;  /* 0x00000016020c7220 */ /* 0x041fe20000400000 */
[----:B--2---:R-:W-:Y:S01]  /*433d0*/  FMUL R13, R2, R21 ;  /* 0x00000015020d7220 */ /* 0x004fe20000400000 */
[----:B-1----:R-:W-:Y:S02]  /*433e0*/  FMUL R14, R0, R20 ;  /* 0x00000014000e7220 */ /* 0x002fe40000400000 */
[----:B------:R-:W0:Y:S04]  /*433f0*/  LDSM.16.M88.4 R20, [R3+UR6+0x14000] ;  /* 0x014000060314783b */ /* 0x000e280008000200 */
[----:B0-----:R0:W-:Y:S04]  /*43400*/  STL.64 [R1+0x90], R20 ;  /* 0x0000901401007387 */ /* 0x0011e80000100a00 */
[----:B------:R1:W-:Y:S04]  /*43410*/  STL.64 [R1+0x98], R22 ;  /* 0x0000981601007387 */ /* 0x0003e80000100a00 */
[----:B0-----:R-:W2:Y:S01]  /*43420*/  LDL.LU.64 R20, [R1+0x3d28] ;  /* 0x003d280001147983 */ /* 0x001ea20000300a00 */
[C---:B------:R-:W-:Y:S01]  /*43430*/  FMUL R8, R2.reuse, R27 ;  /* 0x0000001b02087220 */ /* 0x040fe20000400000 */
[----:B------:R-:W-:Y:S01]  /*43440*/  FMUL R9, R2, R25 ;  /* 0x0000001902097220 */ /* 0x000fe20000400000 */
[C---:B------:R-:W-:Y:S01]  /*43450*/  FMUL R10, R0.reuse, R24 ;  /* 0x00000018000a7220 */ /* 0x040fe20000400000 */
[----:B-1----:R-:W3:Y:S01]  /*43460*/  LDL.LU R23, [R1+0x3d20] ;  /* 0x003d200001177983 */ /* 0x002ee20000300800 */
[----:B------:R-:W-:-:S05]  /*43470*/  FMUL R15, R0, R19 ;  /* 0x00000013000f7220 */ /* 0x000fca0000400000 */
[----:B--2---:R-:W-:-:S15]  /*43480*/  HMMA.16816.F32.BF16 R8, R4, R20, R8 ;  /* 0x000000140408723c */ /* 0x004fde0000041808 */
[----:B------:R-:W-:-:S04]  /*43490*/  NOP ;  /* 0x0000000000007918 */ /* 0x000fc80000000000 */
[----:B------:R4:W-:Y:S04]  /*434a0*/  STL.64 [R1+0x270], R8 ;  /* 0x0002700801007387 */ /* 0x0009e80000100a00 */
[----:B------:R0:W-:Y:S01]  /*434b0*/  STL.64 [R1+0x278], R10 ;  /* 0x0002780a01007387 */ /* 0x0001e20000100a00 */
[C---:B----4-:R-:W-:Y:S01]  /*434c0*/  FMUL R8, R2.reuse, R18 ;  /* 0x0000001202087220 */ /* 0x050fe20000400000 */
[----:B------:R-:W-:Y:S01]  /*434d0*/  FMUL R9, R2, R17 ;  /* 0x0000001102097220 */ /* 0x000fe20000400000 */
[----:B0-----:R-:W-:Y:S01]  /*434e0*/  FMUL R10, R0, R16 ;  /* 0x00000010000a7220 */ /* 0x001fe20000400000 */
[----:B------:R-:W2:Y:S04]  /*434f0*/  LDL.LU R11, [R1+0x5ac] ;  /* 0x0005ac00010b7983 */ /* 0x000ea80000300800 */
[----:B------:R-:W0:Y:S04]  /*43500*/  LDSM.16.M88.4 R16, [R3+UR6+0x16000] ;  /* 0x016000060310783b */ /* 0x000e280008000200 */
[----:B------:R-:W4:Y:S04]  /*43510*/  LDL.LU R22, [R1+0x5b0] ;  /* 0x0005b00001167983 */ /* 0x000f280000300800 */
[----:B------:R-:W2:Y:S04]  /*43520*/  LDL.LU R21, [R1+0x5b4] ;  /* 0x0005b40001157983 */ /* 0x000ea80000300800 */
[----:B------:R-:W2:Y:S04]  /*43530*/  LDL.LU R20, [R1+0x5b8] ;  /* 0x0005b80001147983 */ /* 0x000ea80000300800 */
[----:B0-----:R0:W-:Y:S04]  /*43540*/  STL.64 [R1+0x40], R16 ;  /* 0x0000401001007387 */ /* 0x0011e80000100a00 */
[----:B------:R-:W-:Y:S04]  /*43550*/  STL.64 [R1+0x48], R18 ;  /* 0x0000481201007387 */ /* 0x000fe80000100a00 */
[----:B0-----:R-:W2:Y:S02]  /*43560*/  LDL.LU.64 R16, [R1+0x3d18] ;  /* 0x003d180001107983 */ /* 0x001ea40000300a00 */
[----:B--2---:R-:W-:Y:S02]  /*43570*/  HMMA.16816.F32.BF16 R12, R4, R16, R12 ;  /* 0x00000010040c723c */ /* 0x004fe4000004180c */
[----:B------:R-:W2:Y:S01]  /*43580*/  LDL.LU R16, [R1+0x3d10] ;  /* 0x003d100001107983 */ /* 0x000ea20000300800 */
[----:B------:R-:W-:-:S15]  /*43590*/  MOV R27, R17 ;  /* 0x00000011001b7202 */ /* 0x000fde0000000f00 */
[----:B------:R-:W-:Y:S01]  /*435a0*/  NOP ;  /* 0x0000000000007918 */ /* 0x000fe20000000000 */
[----:B------:R-:W-:Y:S04]  /*435b0*/  STL.64 [R1+0x260], R12 ;  /* 0x0002600c01007387 */ /* 0x000fe80000100a00 */
[----:B------:R0:W-:Y:S04]  /*435c0*/  STL.64 [R1+0x268], R14 ;  /* 0x0002680e01007387 */ /* 0x0001e80000100a00 */
[----:B0-----:R-:W4:Y:S04]  /*435d0*/  LDL.LU R15, [R1+0x5bc] ;  /* 0x0005bc00010f7983 */ /* 0x001f280000300800 */
[----:B------:R-:W4:Y:S04]  /*435e0*/  LDL.LU R19, [R1+0x5c0] ;  /* 0x0005c00001137983 */ /* 0x000f280000300800 */
[----:B------:R-:W4:Y:S04]  /*435f0*/  LDL.LU R18, [R1+0x5c4] ;  /* 0x0005c40001127983 */ /* 0x000f280000300800 */
[----:B------:R-:W4:Y:S04]  /*43600*/  LDL.LU R17, [R1+0x5c8] ;  /* 0x0005c80001117983 */ /* 0x000f280000300800 */
[----:B------:R-:W-:Y:S01]  /*43610*/  STL [R1+0x3c70], R27 ;  /* 0x003c701b01007387 */ /* 0x000fe20000100800 */
[----:B--2---:R-:W-:-:S03]  /*43620*/  MOV R25, R16 ;  /* 0x0000001000197202 */ /* 0x004fc60000000f00 */
[----:B------:R-:W2:Y:S01]  /*43630*/  LDL.LU R16, [R1+0x5cc] ;  /* 0x0005cc0001107983 */ /* 0x000ea20000300800 */
[----:B---3--:R-:W-:Y:S01]  /*43640*/  MOV R24, R23 ;  /* 0x0000001700187202 */ /* 0x008fe20000000f00 */
[C---:B----4-:R-:W-:Y:S01]  /*43650*/  FMUL R12, R2.reuse, R22 ;  /* 0x00000016020c7220 */ /* 0x050fe20000400000 */
[----:B------:R-:W-:Y:S01]  /*43660*/  FMUL R13, R2, R21 ;  /* 0x00000015020d7220 */ /* 0x000fe20000400000 */
[C---:B------:R-:W-:Y:S02]  /*43670*/  FMUL R14, R0.reuse, R20 ;  /* 0x00000014000e7220 */ /* 0x040fe40000400000 */
[----:B------:R-:W0:Y:S01]  /*43680*/  LDSM.16.M88.4 R20, [R3+UR6+0x18000] ;  /* 0x018000060314783b */ /* 0x000e220008000200 */
[----:B------:R-:W-:-:S07]  /*43690*/  FMUL R11, R0, R11 ;  /* 0x0000000b000b7220 */ /* 0x000fce0000400000 */
[----:B------:R-:W-:Y:S01]  /*436a0*/  HMMA.16816.F32.BF16 R8, R4, R24, R8 ;  /* 0x000000180408723c */ /* 0x000fe20000041808 */
[----:B------:R-:W-:Y:S01]  /*436b0*/  FMUL R15, R0, R15 ;  /* 0x0000000f000f7220 */ /* 0x000fe20000400000 */
[----:B--2---:R-:W-:Y:S04]  /*436c0*/  STL [R1+0x3d08], R16 ;  /* 0x003d081001007387 */ /* 0x004fe80000100800 */
[----:B0-----:R-:W-:Y:S04]  /*436d0*/  STL.64 [R1+0x3cd8], R22 ;  /* 0x003cd81601007387 */ /* 0x001fe80000100a00 */
[----:B------:R0:W-:Y:S02]  /*436e0*/  STL.64 [R1+0x3cd0], R20 ;  /* 0x003cd01401007387 */ /* 0x0001e40000100a00 */
[----:B0-----:R-:W-:-:S02]  /*436f0*/  IMAD.MOV.U32 R20, RZ, RZ, R29 ;  /* 0x000000ffff147224 */ /* 0x001fc400078e001d */
[----:B------:R-:W2:Y:S04]  /*43700*/  LDL.LU R29, [R1+0x3d0c] ;  /* 0x003d0c00011d7983 */ /* 0x000ea80000300800 */
[----:B------:R-:W2:Y:S04]  /*43710*/  LDL.LU R24, [R1+0xa70] ;  /* 0x000a700001187983 */ /* 0x000ea80000300800 */
[----:B------:R0:W-:Y:S04]  /*43720*/  STL.64 [R1+0x250], R8 ;  /* 0x0002500801007387 */ /* 0x0001e80000100a00 */
[----:B------:R1:W-:Y:S01]  /*43730*/  STL.64 [R1+0x258], R10 ;  /* 0x0002580a01007387 */ /* 0x0003e20000100a00 */
[C---:B0-----:R-:W-:Y:S01]  /*43740*/  FMUL R8, R2.reuse, R19 ;  /* 0x0000001302087220 */ /* 0x041fe20000400000 */
[----:B------:R-:W-:Y:S01]  /*43750*/  FMUL R9, R2, R18 ;  /* 0x0000001202097220 */ /* 0x000fe20000400000 */
[----:B-1----:R-:W-:-:S02]  /*43760*/  FMUL R10, R0, R17 ;  /* 0x00000011000a7220 */ /* 0x002fc40000400000 */
[----:B------:R-:W0:Y:S01]  /*43770*/  LDSM.16.M88.4 R16, [R3+UR6+0x1a000] ;  /* 0x01a000060310783b */ /* 0x000e220008000200 */
[----:B------:R-:W-:-:S07]  /*43780*/  MOV R21, R26 ;  /* 0x0000001a00157202 */ /* 0x000fce0000000f00 */
[----:B------:R-:W-:Y:S01]  /*43790*/  HMMA.16816.F32.BF16 R12, R4, R20, R12 ;  /* 0x00000014040c723c */ /* 0x000fe2000004180c */
[----:B0-----:R0:W-:Y:S04]  /*437a0*/  STL.64 [R1+0xb0], R16 ;  /* 0x0000b01001007387 */ /* 0x0011e80000100a00 */
[----:B------:R1:W-:Y:S04]  /*437b0*/  STL.64 [R1+0xb8], R18 ;  /* 0x0000b81201007387 */ /* 0x0003e80000100a00 */
[----:B0-----:R-:W3:Y:S04]  /*437c0*/  LDL.LU R16, [R1+0x3d08] ;  /* 0x003d080001107983 */ /* 0x001ee80000300800 */
[----:B------:R-:W4:Y:S04]  /*437d0*/  LDL.LU R27, [R1+0x5d0] ;  /* 0x0005d000011b7983 */ /* 0x000f280000300800 */
[----:B------:R-:W2:Y:S04]  /*437e0*/  LDL.LU R26, [R1+0x5d4] ;  /* 0x0005d400011a7983 */ /* 0x000ea80000300800 */
[----:B------:R-:W-:Y:S04]  /*437f0*/  STL.64 [R1+0x240], R12 ;  /* 0x0002400c01007387 */ /* 0x000fe80000100a00 */
[----:B------:R0:W-:Y:S04]  /*43800*/  STL.64 [R1+0x248], R14 ;  /* 0x0002480e01007387 */ /* 0x0001e80000100a00 */
[----:B-1----:R-:W2:Y:S04]  /*43810*/  LDL.LU R18, [R1+0x5d8] ;  /* 0x0005d80001127983 */ /* 0x002ea80000300800 */
[----:B------:R-:W-:Y:S04]  /*43820*/  STL.64 [R1+0x3d00], R6 ;  /* 0x003d000601007387 */ /* 0x000fe80000100a00 */
[----:B------:R-:W-:Y:S04]  /*43830*/  STL.64 [R1+0x3cf8], R4 ;  /* 0x003cf80401007387 */ /* 0x000fe80000100a00 */
[----:B0-----:R-:W2:Y:S04]  /*43840*/  LDL.LU R15, [R1+0x5dc] ;  /* 0x0005dc00010f7983 */ /* 0x001ea80000300800 */
[----:B------:R-:W2:Y:S04]  /*43850*/  LDL.LU R23, [R1+0x5e0] ;  /* 0x0005e00001177983 */ /* 0x000ea80000300800 */
[----:B------:R-:W2:Y:S04]  /*43860*/  LDL.LU R22, [R1+0x5e4] ;  /* 0x0005e40001167983 */ /* 0x000ea80000300800 */
[----:B------:R-:W2:Y:S04]  /*43870*/  LDL.LU R19, [R1+0x5e8] ;  /* 0x0005e80001137983 */ /* 0x000ea80000300800 */
[----:B------:R-:W0:Y:S01]  /*43880*/  LDSM.16.M88.4 R4, [R3+UR6+0x1c000] ;  /* 0x01c000060304783b */ /* 0x000e220008000200 */
[----:B---3--:R-:W-:-:S03]  /*43890*/  FMUL R11, R0, R16 ;  /* 0x00000010000b7220 */ /* 0x008fc60000400000 */
[----:B--2---:R-:W-:Y:S04]  /*438a0*/  STL [R1+0x3cf0], R19 ;  /* 0x003cf01301007387 */ /* 0x004fe80000100800 */
[----:B------:R-:W2:Y:S04]  /*438b0*/  LDL.64 R16, [R1+0xc0] ;  /* 0x0000c00001107983 */ /* 0x000ea80000100a00 */
[----:B------:R-:W3:Y:S04]  /*438c0*/  LDL.LU.64 R20, [R1+0x40] ;  /* 0x0000400001147983 */ /* 0x000ee80000300a00 */
[----:B---3--:R1:W-:Y:S04]  /*438d0*/  STL.64 [R1+0x3ce0], R20 ;  /* 0x003ce01401007387 */ /* 0x0083e80000100a00 */
[----:B-1----:R-:W3:Y:S04]  /*438e0*/  LDL.LU.64 R20, [R1+0x90] ;  /* 0x0000900001147983 */ /* 0x002ee80000300a00 */
[----:B---3--:R-:W-:Y:S04]  /*438f0*/  STL.64 [R1+0x3ce8], R20 ;  /* 0x003ce81401007387 */ /* 0x008fe80000100a00 */
[----:B------:R-:W3:Y:S04]  /*43900*/  LDL.LU R25, [R1+0xa74] ;  /* 0x000a740001197983 */ /* 0x000ee80000300800 */
[----:B0-----:R-:W-:Y:S04]  /*43910*/  STL.64 [R1+0xf0], R4 ;  /* 0x0000f00401007387 */ /* 0x001fe80000100a00 */
[----:B------:R0:W-:Y:S04]  /*43920*/  STL.64 [R1+0xf8], R6 ;  /* 0x0000f80601007387 */ /* 0x0001e80000100a00 */
[----:B0-----:R-:W3:Y:S04]  /*43930*/  LDL.LU.64 R6, [R1+0x3d00] ;  /* 0x003d000001067983 */ /* 0x001ee80000300a00 */
[----:B------:R-:W3:Y:S04]  /*43940*/  LDL.LU.64 R4, [R1+0x3cf8] ;  /* 0x003cf80001047983 */ /* 0x000ee80000300a00 */
[----:B------:R-:W3:Y:S01]  /*43950*/  LDL.LU R19, [R1+0x3cf0] ;  /* 0x003cf00001137983 */ /* 0x000ee20000300800 */
[----:B----4-:R-:W-:Y:S01]  /*43960*/  FMUL R12, R2, R27 ;  /* 0x0000001b020c7220 */ /* 0x010fe20000400000 */
[----:B--2---:R-:W-:Y:S01]  /*43970*/  MOV R27, R17 ;  /* 0x00000011001b7202 */ /* 0x004fe20000000f00 */
[----:B------:R-:W-:Y:S01]  /*43980*/  FMUL R14, R0, R18 ;  /* 0x00000012000e7220 */ /* 0x000fe20000400000 */
[----:B---3--:R-:W-:-:S15]  /*43990*/  HMMA.16816.F32.BF16 R8, R4, R16, R8 ;  /* 0x000000100408723c */ /* 0x008fde0000041808 */
[----:B------:R-:W-:-:S04]  /*439a0*/  NOP ;  /* 0x0000000000007918 */ /* 0x000fc80000000000 */
[----:B------:R0:W-:Y:S02]  /*439b0*/  STL.64 [R1+0x230], R8 ;  /* 0x0002300801007387 */ /* 0x0001e40000100a00 */
[C---:B0-----:R-:W-:Y:S01]  /*439c0*/  FMUL R8, R2.reuse, R23 ;  /* 0x0000001702087220 */ /* 0x041fe20000400000 */
[----:B------:R-:W-:Y:S02]  /*439d0*/  FMUL R9, R2, R22 ;  /* 0x0000001602097220 */ /* 0x000fe40000400000 */
[----:B------:R-:W0:Y:S04]  /*439e0*/  LDSM.16.M88.4 R20, [R3+UR6+0x1e000] ;  /* 0x01e000060314783b */ /* 0x000e280008000200 */
[----:B------:R1:W-:Y:S04]  /*439f0*/  STL.64 [R1+0x238], R10 ;  /* 0x0002380a01007387 */ /* 0x0003e80000100a00 */
[----:B-1----:R-:W2:Y:S04]  /*43a00*/  LDL.LU R11, [R1+0x5ec] ;  /* 0x0005ec00010b7983 */ /* 0x002ea80000300800 */
[----:B------:R1:W-:Y:S04]  /*43a10*/  STL [R1+0x3cc8], R27 ;  /* 0x003cc81b01007387 */ /* 0x0003e80000100800 */
[----:B------:R-:W3:Y:S04]  /*43a20*/  LDL.LU R16, [R1+0x5f0] ;  /* 0x0005f00001107983 */ /* 0x000ee80000300800 */
[----:B------:R-:W4:Y:S04]  /*43a30*/  LDL.LU R17, [R1+0x5f4] ;  /* 0x0005f40001117983 */ /* 0x000f280000300800 */
[----:B------:R-:W2:Y:S04]  /*43a40*/  LDL.LU R18, [R1+0x5f8] ;  /* 0x0005f80001127983 */ /* 0x000ea80000300800 */
[----:B0-----:R0:W-:Y:S01]  /*43a50*/  STL.64 [R1+0xe0], R20 ;  /* 0x0000e01401007387 */ /* 0x0011e20000100a00 */
[----:B-1----:R-:W-:-:S03]  /*43a60*/  MOV R27, R21 ;  /* 0x00000015001b7202 */ /* 0x002fc60000000f00 */
[----:B------:R-:W-:Y:S04]  /*43a70*/  STL.64 [R1+0xe8], R22 ;  /* 0x0000e81601007387 */ /* 0x000fe80000100a00 */
[----:B0-----:R-:W2:Y:S01]  /*43a80*/  LDL.LU.64 R20, [R1+0x3ce8] ;  /* 0x003ce80001147983 */ /* 0x001ea20000300a00 */
[----:B------:R-:W-:Y:S01]  /*43a90*/  FMUL R13, R2, R26 ;  /* 0x0000001a020d7220 */ /* 0x000fe20000400000 */
[----:B------:R-:W-:Y:S02]  /*43aa0*/  FMUL R15, R0, R15 ;  /* 0x0000000f000f7220 */ /* 0x000fe40000400000 */
[----:B------:R0:W-:Y:S05]  /*43ab0*/  STL [R1+0x3a88], R3 ;  /* 0x003a880301007387 */ /* 0x0001ea0000100800 */
[----:B--2---:R-:W-:Y:S01]  /*43ac0*/  HMMA.16816.F32.BF16 R12, R4, R20, R12 ;  /* 0x00000014040c723c */ /* 0x004fe2000004180c */
[----:B------:R-:W-:Y:S01]  /*43ad0*/  MOV R26, R20 ;  /* 0x00000014001a7202 */ /* 0x000fe20000000f00 */
[----:B0-----:R-:W-:-:S15]  /*43ae0*/  IMAD.MOV.U32 R3, RZ, RZ, R21 ;  /* 0x000000ffff037224 */ /* 0x001fde00078e0015 */
[----:B------:R-:W-:Y:S02]  /*43af0*/  NOP ;  /* 0x0000000000007918 */ /* 0x000fe40000000000 */
[----:B------:R0:W-:Y:S04]  /*43b00*/  STL.64 [R1+0x220], R12 ;  /* 0x0002200c01007387 */ /* 0x0001e80000100a00 */
[----:B------:R1:W-:Y:S04]  /*43b10*/  STL.64 [R1+0x228], R14 ;  /* 0x0002280e01007387 */ /* 0x0003e80000100a00 */
[----:B------:R-:W2:Y:S01]  /*43b20*/  LDL.LU.64 R20, [R1+0x3ce0] ;  /* 0x003ce00001147983 */ /* 0x000ea20000300a00 */
[C---:B------:R-:W-:Y:S01]  /*43b30*/  FMUL R10, R0.reuse, R19 ;  /* 0x00000013000a7220 */ /* 0x040fe20000400000 */
[----:B------:R-:W-:-:S02]  /*43b40*/  FMUL R11, R0, R11 ;  /* 0x0000000b000b7220 */ /* 0x000fc40000400000 */
[----:B------:R-:W3:Y:S04]  /*43b50*/  LDL.LU R19, [R1+0x5fc] ;  /* 0x0005fc0001137983 */ /* 0x000ee80000300800 */
[----:B------:R-:W-:Y:S01]  /*43b60*/  STL [R1+0x3c78], R3 ;  /* 0x003c780301007387 */ /* 0x000fe20000100800 */
[----:B0-----:R-:W-:-:S03]  /*43b70*/  FADD R12, -R29, R24 ;  /* 0x000000181d0c7221 */ /* 0x001fc60000000100 */
[----:B------:R-:W-:Y:S04]  /*43b80*/  STL [R1+0x3c74], R26 ;  /* 0x003c741a01007387 */ /* 0x000fe80000100800 */
[----:B------:R-:W3:Y:S04]  /*43b90*/  LDL.LU R13, [R1+0x604] ;  /* 0x00060400010d7983 */ /* 0x000ee80000300800 */
[----:B-1----:R-:W3:Y:S04]  /*43ba0*/  LDL.LU R14, [R1+0x608] ;  /* 0x00060800010e7983 */ /* 0x002ee80000300800 */
[----:B------:R0:W-:Y:S04]  /*43bb0*/  STL [R1+0x2bd0], R29 ;  /* 0x002bd01d01007387 */ /* 0x0001e80000100800 */
[----:B0-----:R-:W3:Y:S01]  /*43bc0*/  LDL.LU R29, [R1+0x430] ;  /* 0x00043000011d7983 */ /* 0x001ee20000300800 */
[----:B------:R-:W-:Y:S01]  /*43bd0*/  FADD R24, -R28, R25 ;  /* 0x000000191c187221 */ /* 0x000fe20000000100 */
[----:B--2---:R-:W-:Y:S01]  /*43be0*/  HMMA.16816.F32.BF16 R8, R4, R20, R8 ;  /* 0x000000140408723c */ /* 0x004fe20000041808 */
[----:B------:R-:W-:-:S02]  /*43bf0*/  MOV R3, R20 ;  /* 0x0000001400037202 */ /* 0x000fc40000000f00 */
[----:B------:R-:W-:-:S15]  /*43c00*/  MOV R26, R21 ;  /* 0x00000015001a7202 */ /* 0x000fde0000000f00 */
[----:B------:R-:W-:Y:S01]  /*43c10*/  NOP ;  /* 0x0000000000007918 */ /* 0x000fe20000000000 */
[----:B------:R-:W-:Y:S04]  /*43c20*/  STL.64 [R1+0x210], R8 ;  /* 0x0002100801007387 */ /* 0x000fe80000100a00 */
[----:B------:R-:W-:Y:S04]  /*43c30*/  STL.64 [R1+0x218], R10 ;  /* 0x0002180a01007387 */ /* 0x000fe80000100a00 */
[----:B------:R-:W2:Y:S04]  /*43c40*/  LDL.LU.64 R22, [R1+0x3cd8] ;  /* 0x003cd80001167983 */ /* 0x000ea80000300a00 */
[----:B------:R-:W2:Y:S04]  /*43c50*/  LDL.LU.64 R20, [R1+0x3cd0] ;  /* 0x003cd00001147983 */ /* 0x000ea80000300a00 */
[----:B------:R-:W2:Y:S04]  /*43c60*/  LDL.LU R15, [R1+0x60c] ;  /* 0x00060c00010f7983 */ /* 0x000ea80000300800 */
[----:B------:R0:W-:Y:S04]  /*43c70*/  STL [R1+0x2bd4], R28 ;  /* 0x002bd41c01007387 */ /* 0x0001e80000100800 */
[----:B---3--:R-:W1:Y:S04]  /*43c80*/  LDSM.16.M88.4 R8, [R29+UR6+0x29000] ;  /* 0x029000061d08783b */ /* 0x008e680008000200 */
[----:B0-----:R-:W3:Y:S01]  /*43c90*/  LDL.LU R28, [R1+0x600] ;  /* 0x00060000011c7983 */ /* 0x001ee20000300800 */
[C---:B------:R-:W-:Y:S01]  /*43ca0*/  FMUL R16, R2.reuse, R16 ;  /* 0x0000001002107220 */ /* 0x040fe20000400000 */
[----:B----4-:R-:W-:Y:S01]  /*43cb0*/  FMUL R17, R2, R17 ;  /* 0x0000001102117220 */ /* 0x010fe20000400000 */
[C---:B------:R-:W-:Y:S01]  /*43cc0*/  FMUL R18, R0.reuse, R18 ;  /* 0x0000001200127220 */ /* 0x040fe20000400000 */
[----:B------:R-:W-:Y:S01]  /*43cd0*/  FMUL R19, R0, R19 ;  /* 0x0000001300137220 */ /* 0x000fe20000400000 */
[----:B------:R-:W-:Y:S01]  /*43ce0*/  FMUL R25, R12, 1.4426950216293334961 ;  /* 0x3fb8aa3b0c197820 */ /* 0x000fe20000400000 */
[----:B-1----:R-:W-:Y:S04]  /*43cf0*/  STL.64 [R1+0x3cb0], R10 ;  /* 0x003cb00a01007387 */ /* 0x002fe80000100a00 */
[----:B------:R0:W-:Y:S04]  /*43d00*/  STL.64 [R1+0x3ca8], R8 ;  /* 0x003ca80801007387 */ /* 0x0001e80000100a00 */
[----:B0-----:R-:W4:Y:S01]  /*43d10*/  LDL R8, [R1+0xe0] ;  /* 0x0000e00001087983 */ /* 0x001f220000100800 */
[----:B------:R-:W-:Y:S01]  /*43d20*/  MOV R9, R27 ;  /* 0x0000001b00097202 */ /* 0x000fe20000000f00 */
[----:B--2---:R-:W-:-:S15]  /*43d30*/  HMMA.16816.F32.BF16 R16, R4, R20, R16 ;  /* 0x000000140410723c */ /* 0x004fde0000041810 */
[----:B------:R-:W-:-:S04]  /*43d40*/  NOP ;  /* 0x0000000000007918 */ /* 0x000fc80000000000 */
[----:B------:R0:W-:Y:S04]  /*43d50*/  STL.64 [R1+0x200], R16 ;  /* 0x0002001001007387 */ /* 0x0001e80000100a00 */
[----:B------:R1:W-:Y:S04]  /*43d60*/  STL.64 [R1+0x208], R18 ;  /* 0x0002081201007387 */ /* 0x0003e80000100a00 */
[----:B------:R-:W2:Y:S01]  /*43d70*/  LDL.LU R27, [R1+0x3cc8] ;  /* 0x003cc800011b7983 */ /* 0x000ea20000300800 */
[----:B---3--:R-:W-:-:S03]  /*43d80*/  FMUL R12, R2, R28 ;  /* 0x0000001c020c7220 */ /* 0x008fc60000400000 */
[----:B0-----:R-:W3:Y:S04]  /*43d90*/  LDL.LU R16, [R1+0x610] ;  /* 0x0006100001107983 */ /* 0x001ee80000300800 */
[----:B------:R-:W2:Y:S04]  /*43da0*/  LDL.LU R17, [R1+0x614] ;  /* 0x0006140001117983 */ /* 0x000ea80000300800 */
[----:B-1----:R-:W2:Y:S04]  /*43db0*/  LDL.LU R18, [R1+0x618] ;  /* 0x0006180001127983 */ /* 0x002ea80000300800 */
[----:B------:R-:W2:Y:S04]  /*43dc0*/  LDL.LU R19, [R1+0x61c] ;  /* 0x00061c0001137983 */ /* 0x000ea80000300800 */
[----:B------:R-:W2:Y:S04]  /*43dd0*/  LDL.LU R28, [R1+0x624] ;  /* 0x00062400011c7983 */ /* 0x000ea80000300800 */
[----:B------:R0:W-:Y:S04]  /*43de0*/  STL.64 [R1+0x3c40], R22 ;  /* 0x003c401601007387 */ /* 0x0001e80000100a00 */
[----:B0-----:R-:W2:Y:S04]  /*43df0*/  LDL.LU R23, [R1+0x620] ;  /* 0x0006200001177983 */ /* 0x001ea80000300800 */
[----:B------:R0:W-:Y:S01]  /*43e00*/  STL.64 [R1+0x3c38], R20 ;  /* 0x003c381401007387 */ /* 0x0001e20000100a00 */
[----:B------:R-:W1:Y:S03]  /*43e10*/  MUFU.EX2 R25, R25 ;  /* 0x0000001900197308 */ /* 0x000e660000000800 */
[----:B--2---:R-:W-:Y:S04]  /*43e20*/  STL [R1+0x3cc4], R23 ;  /* 0x003cc41701007387 */ /* 0x004fe80000100800 */
[----:B0-----:R-:W2:Y:S04]  /*43e30*/  LDL R20, [R1+0xb0] ;  /* 0x0000b00001147983 */ /* 0x001ea80000100800 */
[----:B------:R-:W2:Y:S04]  /*43e40*/  LDL R21, [R1+0xb4] ;  /* 0x0000b40001157983 */ /* 0x000ea80000100800 */
[----:B------:R-:W2:Y:S04]  /*43e50*/  LDL.LU R11, [R1+0x628] ;  /* 0x00062800010b7983 */ /* 0x000ea80000300800 */
[----:B------:R-:W2:Y:S01]  /*43e60*/  LDL.LU R10, [R1+0x62c] ;  /* 0x00062c00010a7983 */ /* 0x000ea20000300800 */
[----:B------:R-:W-:Y:S01]  /*43e70*/  FMUL R13, R2, R13 ;  /* 0x0000000d020d7220 */ /* 0x000fe20000400000 */
[C---:B------:R-:W-:Y:S01]  /*43e80*/  FMUL R14, R0.reuse, R14 ;  /* 0x0000000e000e7220 */ /* 0x040fe20000400000 */
[----:B------:R-:W-:Y:S01]  /*43e90*/  FMUL R15, R0, R15 ;  /* 0x0000000f000f7220 */ /* 0x000fe20000400000 */
[----:B------:R-:W-:Y:S01]  /*43ea0*/  FMUL R24, R24, 1.4426950216293334961 ;  /* 0x3fb8aa3b18187820 */ /* 0x000fe20000400000 */
[----:B--2---:R-:W-:Y:S04]  /*43eb0*/  STL [R1+0x3cc0], R10 ;  /* 0x003cc00a01007387 */ /* 0x004fe80000100800 */
[----:B----4-:R0:W-:Y:S04]  /*43ec0*/  STL.64 [R1+0x3cb8], R8 ;  /* 0x003cb80801007387 */ /* 0x0101e80000100a00 */
[----:B0-----:R-:W2:Y:S04]  /*43ed0*/  LDL.LU.64 R8, [R1+0xf0] ;  /* 0x0000f00001087983 */ /* 0x001ea80000300a00 */
[----:B-1----:R-:W-:Y:S04]  /*43ee0*/  STL [R1+0x420], R25 ;  /* 0x0004201901007387 */ /* 0x002fe80000100800 */
[----:B------:R-:W4:Y:S01]  /*43ef0*/  LDL.LU R23, [R1+0x3cc4] ;  /* 0x003cc40001177983 */ /* 0x000f220000300800 */
[----:B------:R-:W-:Y:S01]  /*43f00*/  HMMA.16816.F32.BF16 R12, R4, R20, R12 ;  /* 0x00000014040c723c */ /* 0x000fe2000004180c */
[----:B------:R-:W0:Y:S01]  /*43f10*/  MUFU.EX2 R10, R24 ;  /* 0x00000018000a7308 */ /* 0x000e220000000800 */
[C---:B---3--:R-:W-:Y:S01]  /*43f20*/  FMUL R16, R2.reuse, R16 ;  /* 0x0000001002107220 */ /* 0x048fe20000400000 */
[----:B------:R-:W-:Y:S01]  /*43f30*/  FMUL R17, R2, R17 ;  /* 0x0000001102117220 */ /* 0x000fe20000400000 */
[C---:B------:R-:W-:Y:S01]  /*43f40*/  FMUL R18, R0.reuse, R18 ;  /* 0x0000001200127220 */ /* 0x040fe20000400000 */
[----:B------:R-:W-:-:S14]  /*43f50*/  FMUL R19, R0, R19 ;  /* 0x0000001300137220 */ /* 0x000fdc0000400000 */
[----:B------:R1:W-:Y:S04]  /*43f60*/  STL.64 [R1+0x1f0], R12 ;  /* 0x0001f00c01007387 */ /* 0x0003e80000100a00 */
[----:B------:R-:W-:Y:S04]  /*43f70*/  STL.64 [R1+0x1f8], R14 ;  /* 0x0001f80e01007387 */ /* 0x000fe80000100a00 */
[----:B0-----:R0:W-:Y:S04]  /*43f80*/  STL [R1+0x424], R10 ;  /* 0x0004240a01007387 */ /* 0x0011e80000100800 */
[----:B------:R3:W-:Y:S01]  /*43f90*/  STL [R1+0x2bd8], R2 ;  /* 0x002bd80201007387 */ /* 0x0007e20000100800 */
[----:B-1----:R-:W-:-:S03]  /*43fa0*/  FMUL R13, R2, R28 ;  /* 0x0000001c020d7220 */ /* 0x002fc60000400000 */
[----:B0-----:R-:W3:Y:S01]  /*43fb0*/  LDL.LU R10, [R1+0x3cc0] ;  /* 0x003cc000010a7983 */ /* 0x001ee20000300800 */
[----:B--2---:R-:W-:Y:S01]  /*43fc0*/  MOV R28, R8 ;  /* 0x00000008001c7202 */ /* 0x004fe20000000f00 */
[----:B----4-:R-:W-:Y:S02]  /*43fd0*/  FMUL R12, R2, R23 ;  /* 0x00000017020c7220 */ /* 0x010fe40000400000 */
[----:B------:R-:W-:Y:S01]  /*43fe0*/  HMMA.16816.F32.BF16 R20, R4, R8, R16 ;  /* 0x000000080414723c */ /* 0x000fe20000041810 */
[----:B------:R-:W-:Y:S02]  /*43ff0*/  IMAD.MOV.U32 R19, RZ, RZ, R9 ;  /* 0x000000ffff137224 */ /* 0x000fe400078e0009 */
[----:B------:R-:W2:Y:S01]  /*44000*/  LDL.LU.64 R8, [R1+0x3cb8] ;  /* 0x003cb80001087983 */ /* 0x000ea20000300a00 */
[----:B------:R-:W-:-:S15]  /*44010*/  FMUL R14, R0, R11 ;  /* 0x0000000b000e7220 */ /* 0x000fde0000400000 */
[----:B---3--:R-:W-:Y:S01]  /*44020*/  MOV R2, R23 ;  /* 0x0000001700027202 */ /* 0x008fe20000000f00 */
[----:B------:R-:W-:Y:S04]  /*44030*/  STL.64 [R1+0x1e0], R20 ;  /* 0x0001e01401007387 */ /* 0x000fe80000100a00 */
[----:B------:R-:W-:Y:S01]  /*44040*/  STL [R1+0x1e8], R22 ;  /* 0x0001e81601007387 */ /* 0x000fe20000100800 */
[----:B------:R-:W-:-:S03]  /*44050*/  FMUL R15, R0, R10 ;  /* 0x0000000a000f7220 */ /* 0x000fc60000400000 */
[----:B------:R-:W-:Y:S04]  /*44060*/  STL [R1+0x3c50], R19 ;  /* 0x003c501301007387 */ /* 0x000fe80000100800 */
[----:B------:R0:W-:Y:S04]  /*44070*/  STL [R1+0x3c20], R2 ;  /* 0x003c200201007387 */ /* 0x0001e80000100800 */
[----:B0-----:R-:W3:Y:S04]  /*44080*/  LDL R2, [R1+0x424] ;  /* 0x0004240001027983 */ /* 0x001ee80000100800 */
[----:B------:R-:W4:Y:S04]  /*44090*/  LDL.LU R24, [R1+0x63c] ;  /* 0x00063c0001187983 */ /* 0x000f280000300800 */
[----:B------:R-:W3:Y:S04]  /*440a0*/  LDL.LU R23, [R1+0x640] ;  /* 0x0006400001177983 */ /* 0x000ee80000300800 */
[----:B------:R-:W3:Y:S04]  /*440b0*/  LDL.LU R22, [R1+0x644] ;  /* 0x0006440001167983 */ /* 0x000ee80000300800 */
[----:B------:R-:W3:Y:S04]  /*440c0*/  LDL.LU R19, [R1+0x648] ;  /* 0x0006480001137983 */ /* 0x000ee80000300800 */
[----:B------:R-:W3:Y:S04]  /*440d0*/  LDL.LU R18, [R1+0x64c] ;  /* 0x00064c0001127983 */ /* 0x000ee80000300800 */
[----:B------:R0:W-:Y:S04]  /*440e0*/  STL [R1+0x2bdc], R0 ;  /* 0x002bdc0001007387 */ /* 0x0001e80000100800 */
[----:B0-----:R-:W3:Y:S04]  /*440f0*/  LDL.LU R0, [R1+0x638] ;  /* 0x0006380001007983 */ /* 0x001ee80000300800 */
[----:B------:R-:W3:Y:S01]  /*44100*/  LDL.LU.64 R10, [R1+0x3cb0] ;  /* 0x003cb000010a7983 */ /* 0x000ee20000300a00 */
[----:B--2---:R-:W-:Y:S03]  /*44110*/  HMMA.16816.F32.BF16 R4, R4, R8, R12 ;  /* 0x000000080404723c */ /* 0x004fe6000004180c */
[----:B------:R-:W2:Y:S04]  /*44120*/  LDL.LU.64 R8, [R1+0x3ca8] ;  /* 0x003ca80001087983 */ /* 0x000ea80000300a00 */
[----:B------:R-:W2:Y:S04]  /*44130*/  LDL.LU R14, [R1+0x630] ;  /* 0x00063000010e7983 */ /* 0x000ea80000300800 */
[----:B------:R-:W2:Y:S08]  /*44140*/  LDL.LU R15, [R1+0x634] ;  /* 0x00063400010f7983 */ /* 0x000eb00000300800 */
[----:B------:R-:W-:Y:S04]  /*44150*/  STL.64 [R1+0x1d0], R4 ;  /* 0x0001d00401007387 */ /* 0x000fe80000100a00 */
[----:B------:R-:W-:Y:S04]  /*44160*/  STL.64 [R1+0x1d8], R6 ;  /* 0x0001d80601007387 */ /* 0x000fe80000100a00 */
[----:B------:R-:W2:Y:S04]  /*44170*/  LDL.LU R12, [R1+0x160] ;  /* 0x00016000010c7983 */ /* 0x000ea80000300800 */
[----:B------:R-:W2:Y:S04]  /*44180*/  LDL.LU R13, [R1+0x164] ;  /* 0x00016400010d7983 */ /* 0x000ea80000300800 */
[----:B--2---:R0:W-:Y:S04]  /*44190*/  STL.64 [R1+0x3ca0], R12 ;  /* 0x003ca00c01007387 */ /* 0x0041e80000100a00 */
[----:B0-----:R-:W2:Y:S04]  /*441a0*/  LDL.LU R12, [R1+0x170] ;  /* 0x00017000010c7983 */ /* 0x001ea80000300800 */
[----:B------:R-:W2:Y:S01]  /*441b0*/  LDL.LU R13, [R1+0x174] ;  /* 0x00017400010d7983 */ /* 0x000ea20000300800 */
[C---:B------:R-:W-:Y:S01]  /*441c0*/  FMUL R4, R25.reuse, R14 ;  /* 0x0000000e19047220 */ /* 0x040fe20000400000 */
[----:B------:R-:W-:Y:S01]  /*441d0*/  FMUL R5, R25, R15 ;  /* 0x0000000f19057220 */ /* 0x000fe20000400000 */
[C---:B---3--:R-:W-:Y:S01]  /*441e0*/  FMUL R6, R2.reuse, R0 ;  /* 0x0000000002067220 */ /* 0x048fe20000400000 */
[----:B----4-:R-:W-:Y:S01]  /*441f0*/  FMUL R7, R2, R24 ;  /* 0x0000001802077220 */ /* 0x010fe20000400000 */
[----:B------:R-:W3:Y:S04]  /*44200*/  LDL.LU R16, [R1+0x130] ;  /* 0x0001300001107983 */ /* 0x000ee80000300800 */
[----:B------:R-:W3:Y:S04]  /*44210*/  LDL.LU R17, [R1+0x134] ;  /* 0x0001340001117983 */ /* 0x000ee80000300800 */
[----:B------:R-:W4:Y:S04]  /*44220*/  LDL.LU R20, [R1+0x120] ;  /* 0x0001200001147983 */ /* 0x000f280000300800 */
[----:B------:R-:W4:Y:S01]  /*44230*/  LDL.LU R21, [R1+0x124] ;  /* 0x0001240001157983 */ /* 0x000f220000300800 */
[----:B--2---:R-:W-:Y:S03]  /*44240*/  HMMA.16816.F32.BF16 R4, R8, R12, R4 ;  /* 0x0000000c0804723c */ /* 0x004fe60000041804 */
[----:B------:R-:W2:-:S15]  /*44250*/  LDL.LU.64 R12, [R1+0x3ca0] ;  /* 0x003ca000010c7983 */ /* 0x000e9e0000300a00 */
[----:B------:R-:W-:Y:S01]  /*44260*/  NOP ;  /* 0x0000000000007918 */ /* 0x000fe20000000000 */
[----:B------:R0:W-:Y:S04]  /*44270*/  STL.64 [R1+0x1c0], R4 ;  /* 0x0001c00401007387 */ /* 0x0001e80000100a00 */
[----:B------:R1:W-:Y:S04]  /*44280*/  STL.64 [R1+0x1c8], R6 ;  /* 0x0001c80601007387 */ /* 0x0003e80000100a00 */
[----:B------:R-:W3:Y:S01]  /*44290*/  LDL.LU R14, [R1+0x650] ;  /* 0x00065000010e7983 */ /* 0x000ee20000300800 */
[C---:B0-----:R-:W-:Y:S01]  /*442a0*/  FMUL R4, R25.reuse, R23 ;  /* 0x0000001719047220 */ /* 0x041fe20000400000 */
[----:B------:R-:W-:Y:S01]  /*442b0*/  FMUL R5, R25, R22 ;  /* 0x0000001619057220 */ /* 0x000fe20000400000 */
[C---:B-1----:R-:W-:Y:S01]  /*442c0*/  FMUL R6, R2.reuse, R19 ;  /* 0x0000001302067220 */ /* 0x042fe20000400000 */
[----:B------:R-:W-:-:S07]  /*442d0*/  FMUL R7, R2, R18 ;  /* 0x0000001202077220 */ /* 0x000fce0000400000 */
[----:B--2---:R-:W-:Y:S01]  /*442e0*/  HMMA.16816.F32.BF16 R4, R8, R12, R4 ;  /* 0x0000000c0804723c */ /* 0x004fe20000041804 */
[----:B------:R-:W2:-:S15]  /*442f0*/  LDL.LU R13, [R1+0x654] ;  /* 0x00065400010d7983 */ /* 0x000e9e0000300800 */
[----:B------:R-:W-:-:S03]  /*44300*/  NOP ;  /* 0x0000000000007918 */ /* 0x000fc60000000000 */
[----:B------:R-:W-:Y:S04]  /*44310*/  STL.64 [R1+0x1b0], R4 ;  /* 0x0001b00401007387 */ /* 0x000fe80000100a00 */
[----:B------:R-:W-:Y:S04]  /*44320*/  STL.64 [R1+0x1b8], R6 ;  /* 0x0001b80601007387 */ /* 0x000fe80000100a00 */
[----:B------:R-:W2:Y:S04]  /*44330*/  LDL.LU R12, [R1+0x658] ;  /* 0x00065800010c7983 */ /* 0x000ea80000300800 */
[----:B------:R-:W2:Y:S04]  /*44340*/  LDL.LU R0, [R1+0x65c] ;  /* 0x00065c0001007983 */ /* 0x000ea80000300800 */
[----:B------:R-:W2:Y:S04]  /*44350*/  LDL.LU R24, [R1+0x668] ;  /* 0x0006680001187983 */ /* 0x000ea80000300800 */
[----:B------:R-:W2:Y:S04]  /*44360*/  LDL.LU R23, [R1+0x66c] ;  /* 0x00066c0001177983 */ /* 0x000ea80000300800 */
[----:B------:R-:W2:Y:S04]  /*44370*/  LDL.LU R22, [R1+0x670] ;  /* 0x0006700001167983 */ /* 0x000ea80000300800 */
[----:B--2---:R0:W-:Y:S04]  /*44380*/  STL [R1+0x3c88], R22 ;  /* 0x003c881601007387 */ /* 0x0041e80000100800 */
[----:B0-----:R-:W2:Y:S04]  /*44390*/  LDL.LU R22, [R1+0x664] ;  /* 0x0006640001167983 */ /* 0x001ea80000300800 */
[----:B----4-:R0:W-:Y:S04]  /*443a0*/  STL.64 [R1+0x3c80], R20 ;  /* 0x003c801401007387 */ /* 0x0101e80000100a00 */
[----:B0-----:R-:W4:Y:S04]  /*443b0*/  LDL.LU R20, [R1+0x140] ;  /* 0x0001400001147983 */ /* 0x001f280000300800 */
[----:B------:R-:W4:Y:S04]  /*443c0*/  LDL.LU R21, [R1+0x144] ;  /* 0x0001440001157983 */ /* 0x000f280000300800 */
[----:B--2---:R-:W-:Y:S04]  /*443d0*/  STL.64 [R1+0x3c98], R22 ;  /* 0x003c981601007387 */ /* 0x004fe80000100a00 */
[----:B----4-:R0:W-:Y:S04]  /*443e0*/  STL.64 [R1+0x3c90], R20 ;  /* 0x003c901401007387 */ /* 0x0101e80000100a00 */
[----:B0-----:R-:W2:Y:S04]  /*443f0*/  LDL.LU R20, [R1+0x150] ;  /* 0x0001500001147983 */ /* 0x001ea80000300800 */
[----:B------:R-:W2:Y:S01]  /*44400*/  LDL.LU R21, [R1+0x154] ;  /* 0x0001540001157983 */ /* 0x000ea20000300800 */
[----:B---3--:R-:W-:-:S03]  /*44410*/  FMUL R4, R25, R14 ;  /* 0x0000000e19047220 */ /* 0x008fc60000400000 */
[----:B------:R-:W3:Y:S01]  /*44420*/  LDL.LU R19, [R1+0x674] ;  /* 0x0006740001137983 */ /* 0x000ee20000300800 */
[----:B------:R-:W-:-:S03]  /*44430*/  FMUL R5, R25, R13 ;  /* 0x0000000d19057220 */ /* 0x000fc60000400000 */
[----:B------:R-:W4:Y:S01]  /*44440*/  LDL.LU R18, [R1+0x678] ;  /* 0x0006780001127983 */ /* 0x000f220000300800 */
[----:B------:R-:W-:-:S03]  /*44450*/  FMUL R6, R2, R12 ;  /* 0x0000000c02067220 */ /* 0x000fc60000400000 */
[----:B------:R-:W3:Y:S01]  /*44460*/  LDL.LU R15, [R1+0x67c] ;  /* 0x00067c00010f7983 */ /* 0x000ee20000300800 */
[----:B------:R-:W-:-:S03]  /*44470*/  FMUL R7, R2, R0 ;  /* 0x0000000002077220 */ /* 0x000fc60000400000 */
[----:B------:R-:W3:Y:S04]  /*44480*/  LDL.LU R14, [R1+0x680] ;  /* 0x00068000010e7983 */ /* 0x000ee80000300800 */
[----:B------:R-:W3:Y:S04]  /*44490*/  LDL.LU R13, [R1+0x684] ;  /* 0x00068400010d7983 */ /* 0x000ee80000300800 */
[----:B------:R-:W3:Y:S04]  /*444a0*/  LDL.LU R12, [R1+0x688] ;  /* 0x00068800010c7983 */ /* 0x000ee80000300800 */
[----:B------:R-:W3:Y:S04]  /*444b0*/  LDL.LU R0, [R1+0x68c] ;  /* 0x00068c0001007983 */ /* 0x000ee80000300800 */
[----:B------:R-:W3:Y:S01]  /*444c0*/  LDL.LU.64 R22, [R1+0x3c98] ;  /* 0x003c980001167983 */ /* 0x000ee20000300a00 */
[----:B--2---:R-:W-:Y:S03]  /*444d0*/  HMMA.16816.F32.BF16 R4, R8, R20, R4 ;  /* 0x000000140804723c */ /* 0x004fe60000041804 */
[----:B------:R-:W2:-:S15]  /*444e0*/  LDL.LU.64 R20, [R1+0x3c90] ;  /* 0x003c900001147983 */ /* 0x000e9e0000300a00 */
[----:B------:R-:W-:Y:S01]  /*444f0*/  NOP ;  /* 0x0000000000007918 */ /* 0x000fe20000000000 */
[----:B------:R-:W-:Y:S04]  /*44500*/  STL.64 [R1+0x1a0], R4 ;  /* 0x0001a00401007387 */ /* 0x000fe80000100a00 */
[----:B------:R0:W-:Y:S04]  /*44510*/  STL.64 [R1+0x1a8], R6 ;  /* 0x0001a80601007387 */ /* 0x0001e80000100a00 */
[----:B0-----:R-:W2:Y:S01]  /*44520*/  LDL.LU R7, [R1+0x660] ;  /* 0x0006600001077983 */ /* 0x001ea20000300800 */
[----:B---3--:R-:W-:-:S03]  /*44530*/  FMUL R5, R25, R22 ;  /* 0x0000001619057220 */ /* 0x008fc60000400000 */
[----:B------:R-:W3:Y:S01]  /*44540*/  LDL.LU R22, [R1+0x3c88] ;  /* 0x003c880001167983 */ /* 0x000ee20000300800 */
[C---:B------:R-:W-:Y:S01]  /*44550*/  FMUL R6, R2.reuse, R24 ;  /* 0x0000001802067220 */ /* 0x040fe20000400000 */
[----:B--2---:R-:W-:Y:S01]  /*44560*/  FMUL R4, R25, R7 ;  /* 0x0000000719047220 */ /* 0x004fe20000400000 */
[----:B------:R-:W-:-:S07]  /*44570*/  FMUL R7, R2, R23 ;  /* 0x0000001702077220 */ /* 0x000fce0000400000 */
[----:B------:R-:W-:Y:S01]  /*44580*/  HMMA.16816.F32.BF16 R4, R8, R20, R4 ;  /* 0x000000140804723c */ /* 0x000fe20000041804 */
[----:B------:R-:W2:-:S15]  /*44590*/  LDL.LU.64 R20, [R1+0x3c80] ;  /* 0x003c800001147983 */ /* 0x000e9e0000300a00 */
[----:B------:R-:W-:-:S03]  /*445a0*/  NOP ;  /* 0x0000000000007918 */ /* 0x000fc60000000000 */
[----:B------:R3:W-:Y:S04]  /*445b0*/  STL.64 [R1+0x190], R4 ;  /* 0x0001900401007387 */ /* 0x0007e80000100a00 */
[----:B------:R4:W-:Y:S01]  /*445c0*/  STL.64 [R1+0x198], R6 ;  /* 0x0001980601007387 */ /* 0x0009e20000100a00 */
[C---:B---3--:R-:W-:Y:S01]  /*445d0*/  FMUL R4, R25.reuse, R22 ;  /* 0x0000001619047220 */ /* 0x048fe20000400000 */
[----:B------:R-:W-:Y:S01]  /*445e0*/  FMUL R5, R25, R19 ;  /* 0x0000001319057220 */ /* 0x000fe20000400000 */
[C---:B----4-:R-:W-:Y:S01]  /*445f0*/  FMUL R6, R2.reuse, R18 ;  /* 0x0000001202067220 */ /* 0x050fe20000400000 */
[----:B------:R-:W-:-:S07]  /*44600*/  FMUL R7, R2, R15 ;  /* 0x0000000f02077220 */ /* 0x000fce0000400000 */
[----:B------:R-:W-:Y:S01]  /*44610*/  HMMA.16816.F32.BF16 R4, R8, R16, R4 ;  /* 0x000000100804723c */ /* 0x000fe20000041804 */
[----:B------:R-:W3:-:S15]  /*44620*/  LDL.LU R16, [R1+0xd0] ;  /* 0x0000d00001107983 */ /* 0x000ede0000300800 */
[----:B------:R-:W-:-:S03]  /*44630*/  NOP ;  /* 0x0000000000007918 */ /* 0x000fc60000000000 */
        /* <DEDUP_REMOVED lines=8> */
[----:B------:R-:W-:Y:S02]  /*446c0*/  MOV R20, R3 ;  /* 0x0000000300147202 */ /* 0x000fe40000000f00 */
[----:B------:R-:W2:Y:S01]  /*446d0*/  LDL.LU R3, [R1+0x3c78] ;  /* 0x003c780001037983 */ /* 0x000ea20000300800 */
[----:B------:R-:W-:-:S15]  /*446e0*/  MOV R21, R26 ;  /* 0x0000001a00157202 */ /* 0x000fde0000000f00 */
[----:B------:R0:W-:Y:S04]  /*446f0*/  STL.64 [R1+0x80], R4 ;  /* 0x0000800401007387 */ /* 0x0001e80000100a00 */
[----:B------:R1:W-:Y:S04]  /*44700*/  STL.64 [R1+0x88], R6 ;  /* 0x0000880601007387 */ /* 0x0003e80000100a00 */
[----:B------:R-:W4:Y:S04]  /*44710*/  LDL.LU R26, [R1+0x3c74] ;  /* 0x003c7400011a7983 */ /* 0x000f280000300800 */
[----:B------:R-:W2:Y:S01]  /*44720*/  LDL.LU R12, [R1+0xc0] ;  /* 0x0000c000010c7983 */ /* 0x000ea20000300800 */
[----:B------:R-:W-:-:S03]  /*44730*/  MOV R13, R27 ;  /* 0x0000001b000d7202 */ /* 0x000fc60000000f00 */
        /* <DEDUP_REMOVED lines=9> */
[----:B--2---:R0:W-:Y:S04]  /*447d0*/  STL.64 [R1+0x3c58], R12 ;  /* 0x003c580c01007387 */ /* 0x0041e80000100a00 */
[----:B0-----:R-:W2:Y:S04]  /*447e0*/  LDL.LU R12, [R1+0x100] ;  /* 0x00010000010c7983 */ /* 0x001ea80000300800 */
[----:B------:R-:W2:Y:S04]  /*447f0*/  LDL.LU R13, [R1+0x104] ;  /* 0x00010400010d7983 */ /* 0x000ea80000300800 */
[----:B---3--:R-:W-:Y:S04]  /*44800*/  STL.64 [R1+0x3c68], R14 ;  /* 0x003c680e01007387 */ /* 0x008fe80000100a00 */
[----:B--2---:R0:W-:Y:S04]  /*44810*/  STL.64 [R1+0x3c60], R12 ;  /* 0x003c600c01007387 */ /* 0x0041e80000100a00 */
[----:B0-----:R-:W2:Y:S04]  /*44820*/  LDL.LU R12, [R1+0x110] ;  /* 0x00011000010c7983 */ /* 0x001ea80000300800 */
[----:B------:R0:W-:Y:S01]  /*44830*/  STL.64 [R1+0x3c48], R20 ;  /* 0x003c481401007387 */ /* 0x0001e20000100a00 */
[----:B------:R-:W-:-:S03]  /*44840*/  IMAD.MOV.U32 R13, RZ, RZ, R27 ;  /* 0x000000ffff0d7224 */ /* 0x000fc600078e001b */
[----:B------:R-:W3:Y:S01]  /*44850*/  LDL.LU R19, [R1+0x6b0] ;  /* 0x0006b00001137983 */ /* 0x000ee20000300800 */
[C---:B------:R-:W-:Y:S01]  /*44860*/  FMUL R4, R25.reuse, R4 ;  /* 0x0000000419047220 */ /* 0x040fe20000400000 */
[----:B------:R-:W-:Y:S02]  /*44870*/  FMUL R5, R25, R5 ;  /* 0x0000000519057220 */ /* 0x000fe40000400000 */
[----:B------:R-:W3:Y:S01]  /*44880*/  LDL.LU R18, [R1+0x6b4] ;  /* 0x0006b40001127983 */ /* 0x000ee20000300800 */
[C---:B------:R-:W-:Y:S01]  /*44890*/  FMUL R6, R2.reuse, R6 ;  /* 0x0000000602067220 */ /* 0x040fe20000400000 */
[----:B------:R-:W-:Y:S01]  /*448a0*/  FMUL R7, R2, R7 ;  /* 0x0000000702077220 */ /* 0x000fe20000400000 */
[----:B0-----:R-:W-:Y:S02]  /*448b0*/  MOV R21, R3 ;  /* 0x0000000300157202 */ /* 0x001fe40000000f00 */
[----:B------:R-:W3:Y:S04]  /*448c0*/  LDL.LU R3, [R1+0x6b8] ;  /* 0x0006b80001037983 */ /* 0x000ee80000300800 */
[----:B------:R-:W3:Y:S04]  /*448d0*/  LDL.LU R0, [R1+0x6bc] ;  /* 0x0006bc0001007983 */ /* 0x000ee80000300800 */
[----:B------:R-:W3:Y:S01]  /*448e0*/  LDL.LU.64 R14, [R1+0x3c68] ;  /* 0x003c6800010e7983 */ /* 0x000ee20000300a00 */
[----:B--2---:R-:W-:Y:S03]  /*448f0*/  HMMA.16816.F32.BF16 R4, R8, R12, R4 ;  /* 0x0000000c0804723c */ /* 0x004fe60000041804 */
[----:B------:R-:W2:-:S15]  /*44900*/  LDL.LU.64 R12, [R1+0x3c60] ;  /* 0x003c6000010c7983 */ /* 0x000e9e0000300a00 */
[----:B------:R-:W-:Y:S01]  /*44910*/  NOP ;  /* 0x0000000000007918 */ /* 0x000fe20000000000 */
[----:B------:R0:W-:Y:S04]  /*44920*/  STL.64 [R1+0x70], R4 ;  /* 0x0000700401007387 */ /* 0x0001e80000100a00 */
[----:B------:R3:W-:Y:S01]  /*44930*/  STL.64 [R1+0x78], R6 ;  /* 0x0000780601007387 */ /* 0x0007e20000100a00 */
[C---:B0-----:R-:W-:Y:S01]  /*44940*/  FMUL R4, R25.reuse, R23 ;  /* 0x0000001719047220 */ /* 0x041fe20000400000 */
[----:B------:R-:W-:Y:S01]  /*44950*/  FMUL R5, R25, R22 ;  /* 0x0000001619057220 */ /* 0x000fe20000400000 */
[C---:B---3--:R-:W-:Y:S01]  /*44960*/  FMUL R6, R2.reuse, R15 ;  /* 0x0000000f02067220 */ /* 0x048fe20000400000 */
[----:B------:R-:W-:Y:S01]  /*44970*/  FMUL R7, R2, R14 ;  /* 0x0000000e02077220 */ /* 0x000fe20000400000 */
[----:B----4-:R-:W-:-:S06]  /*44980*/  MOV R20, R26 ;  /* 0x0000001a00147202 */ /* 0x010fcc0000000f00 */
[----:B--2---:R-:W-:Y:S01]  /*44990*/  HMMA.16816.F32.BF16 R4, R8, R12, R4 ;  /* 0x0000000c0804723c */ /* 0x004fe20000041804 */
[----:B------:R-:W2:Y:S04]  /*449a0*/  LDL.LU.64 R12, [R1+0x3c58] ;  /* 0x003c5800010c7983 */ /* 0x000ea80000300a00 */
[----:B------:R-:W3:Y:S04]  /*449b0*/  LDL.LU R27, [R1+0x6c0] ;  /* 0x0006c000011b7983 */ /* 0x000ee80000300800 */
[----:B------:R-:W4:Y:S10]  /*449c0*/  LDL.LU R26, [R1+0x6c4] ;  /* 0x0006c400011a7983 */ /* 0x000f340000300800 */
[----:B------:R0:W-:Y:S04]  /*449d0*/  STL.64 [R1+0x60], R4 ;  /* 0x0000600401007387 */ /* 0x0001e80000100a00 */
[----:B------:R1:W-:Y:S04]  /*449e0*/  STL.64 [R1+0x68], R6 ;  /* 0x0000680601007387 */ /* 0x0003e80000100a00 */
[----:B------:R-:W2:Y:S01]  /*449f0*/  LDL.LU R15, [R1+0x6c8] ;  /* 0x0006c800010f7983 */ /* 0x000ea20000300800 */
[C---:B0-----:R-:W-:Y:S01]  /*44a00*/  FMUL R4, R25.reuse, R19 ;  /* 0x0000001319047220 */ /* 0x041fe20000400000 */
[----:B------:R-:W-:-:S02]  /*44a10*/  FMUL R5, R25, R18 ;  /* 0x0000001219057220 */ /* 0x000fc40000400000 */
[----:B------:R-:W2:Y:S01]  /*44a20*/  LDL.LU R14, [R1+0x6cc] ;  /* 0x0006cc00010e7983 */ /* 0x000ea20000300800 */
[C---:B-1----:R-:W-:Y:S01]  /*44a30*/  FMUL R6, R2.reuse, R3 ;  /* 0x0000000302067220 */ /* 0x042fe20000400000 */
[----:B------:R-:W-:Y:S02]  /*44a40*/  FMUL R7, R2, R0 ;  /* 0x0000000002077220 */ /* 0x000fe40000400000 */
[----:B------:R-:W2:Y:S04]  /*44a50*/  LDL.LU R19, [R1+0x3c50] ;  /* 0x003c500001137983 */ /* 0x000ea80000300800 */
[----:B------:R-:W2:Y:S01]  /*44a60*/  LDL.LU R24, [R1+0x6d0] ;  /* 0x0006d00001187983 */ /* 0x000ea20000300800 */
[----:B------:R-:W-:Y:S03]  /*44a70*/  HMMA.16816.F32.BF16 R4, R8, R16, R4 ;  /* 0x000000100804723c */ /* 0x000fe60000041804 */
[----:B------:R-:W2:-:S15]  /*44a80*/  LDL.LU R23, [R1+0x6d4] ;  /* 0x0006d40001177983 */ /* 0x000e9e0000300800 */
[----:B------:R-:W-:Y:S01]  /*44a90*/  NOP ;  /* 0x0000000000007918 */ /* 0x000fe20000000000 */
[----:B------:R3:W-:Y:S04]  /*44aa0*/  STL.64 [R1+0x50], R4 ;  /* 0x0000500401007387 */ /* 0x0007e80000100a00 */
[----:B------:R2:W-:Y:S04]  /*44ab0*/  STL.64 [R1+0x58], R6 ;  /* 0x0000580601007387 */ /* 0x0005e80000100a00 */
[----:B------:R-:W2:Y:S04]  /*44ac0*/  LDL.LU R22, [R1+0x6d8] ;  /* 0x0006d80001167983 */ /* 0x000ea80000300800 */
[----:B------:R-:W2:Y:S04]  /*44ad0*/  LDL.LU R18, [R1+0x6dc] ;  /* 0x0006dc0001127983 */ /* 0x000ea80000300800 */
[----:B------:R-:W2:Y:S04]  /*44ae0*/  LDL.LU R17, [R1+0x6e0] ;  /* 0x0006e00001117983 */ /* 0x000ea80000300800 */
[----:B------:R-:W2:Y:S04]  /*44af0*/  LDL.LU R16, [R1+0x6e4] ;  /* 0x0006e40001107983 */ /* 0x000ea80000300800 */
[----:B------:R-:W2:Y:S04]  /*44b00*/  LDL.LU R3, [R1+0x6e8] ;  /* 0x0006e80001037983 */ /* 0x000ea80000300800 */
[----:B------:R-:W2:Y:S01]  /*44b10*/  LDL.LU R0, [R1+0x6ec] ;  /* 0x0006ec0001007983 */ /* 0x000ea20000300800 */
[C---:B---3--:R-:W-:Y:S01]  /*44b20*/  FMUL R4, R25.reuse, R27 ;  /* 0x0000001b19047220 */ /* 0x048fe20000400000 */
[----:B----4-:R-:W-:Y:S01]  /*44b30*/  FMUL R5, R25, R26 ;  /* 0x0000001a19057220 */ /* 0x010fe20000400000 */
[----:B--2---:R-:W-:-:S02]  /*44b40*/  FMUL R6, R2, R15 ;  /* 0x0000000f02067220 */ /* 0x004fc40000400000 */
[----:B------:R-:W2:Y:S01]  /*44b50*/  LDL.LU R15, [R1+0x6f0] ;  /* 0x0006f000010f7983 */ /* 0x000ea20000300800 */
[----:B------:R-:W-:-:S03]  /*44b60*/  FMUL R7, R2, R14 ;  /* 0x0000000e02077220 */ /* 0x000fc60000400000 */
[----:B------:R-:W3:Y:S04]  /*44b70*/  LDL.LU R14, [R1+0x6f4] ;  /* 0x0006f400010e7983 */ /* 0x000ee80000300800 */
[----:B------:R-:W-:-:S15]  /*44b80*/  HMMA.16816.F32.BF16 R4, R8, R12, R4 ;  /* 0x0000000c0804723c */ /* 0x000fde0000041804 */
[----:B------:R-:W-:-:S04]  /*44b90*/  NOP ;  /* 0x0000000000007918 */ /* 0x000fc80000000000 */
[----:B------:R0:W-:Y:S04]  /*44ba0*/  STL.64 [R1+0x30], R4 ;  /* 0x0000300401007387 */ /* 0x0001e80000100a00 */
[----:B------:R1:W-:Y:S04]  /*44bb0*/  STL.64 [R1+0x38], R6 ;  /* 0x0000380601007387 */ /* 0x0003e80000100a00 */
[----:B------:R-:W4:Y:S01]  /*44bc0*/  LDL.LU R13, [R1+0x6f8] ;  /* 0x0006f800010d7983 */ /* 0x000f220000300800 */
[C---:B0-----:R-:W-:Y:S01]  /*44bd0*/  FMUL R4, R25.reuse, R24 ;  /* 0x0000001819047220 */ /* 0x041fe20000400000 */
[----:B------:R-:W-:-:S02]  /*44be0*/  FMUL R5, R25, R23 ;  /* 0x0000001719057220 */ /* 0x000fc40000400000 */
[----:B------:R-:W2:Y:S01]  /*44bf0*/  LDL.LU R12, [R1+0x6fc] ;  /* 0x0006fc00010c7983 */ /* 0x000ea20000300800 */
[C---:B-1----:R-:W-:Y:S01]  /*44c00*/  FMUL R6, R2.reuse, R22 ;  /* 0x0000001602067220 */ /* 0x042fe20000400000 */
[----:B------:R-:W-:-:S07]  /*44c10*/  FMUL R7, R2, R18 ;  /* 0x0000001202077220 */ /* 0x000fce0000400000 */
[----:B------:R-:W-:Y:S01]  /*44c20*/  HMMA.16816.F32.BF16 R4, R8, R20, R4 ;  /* 0x000000140804723c */ /* 0x000fe20000041804 */
[----:B------:R-:W2:-:S15]  /*44c30*/  LDL.LU.64 R20, [R1+0x3c48] ;  /* 0x003c480001147983 */ /* 0x000e9e0000300a00 */
[----:B------:R-:W-:-:S03]  /*44c40*/  NOP ;  /* 0x0000000000007918 */ /* 0x000fc60000000000 */
[----:B------:R0:W-:Y:S04]  /*44c50*/  STL.64 [R1+0x10], R4 ;  /* 0x0000100401007387 */ /* 0x0001e80000100a00 */
[----:B------:R1:W-:Y:S04]  /*44c60*/  STL.64 [R1+0x18], R6 ;  /* 0x0000180601007387 */ /* 0x0003e80000100a00 */
[----:B------:R-:W4:Y:S01]  /*44c70*/  LDL.LU.64 R22, [R1+0x3c40] ;  /* 0x003c400001167983 */ /* 0x000f220000300a00 */
[C---:B0-----:R-:W-:Y:S01]  /*44c80*/  FMUL R4, R25.reuse, R17 ;  /* 0x0000001119047220 */ /* 0x041fe20000400000 */
[----:B------:R-:W-:Y:S01]  /*44c90*/  FMUL R5, R25, R16 ;  /* 0x0000001019057220 */ /* 0x000fe20000400000 */
[C---:B-1----:R-:W-:Y:S01]  /*44ca0*/  FMUL R6, R2.reuse, R3 ;  /* 0x0000000302067220 */ /* 0x042fe20000400000 */
[----:B------:R-:W-:-:S07]  /*44cb0*/  FMUL R7, R2, R0 ;  /* 0x0000000002077220 */ /* 0x000fce0000400000 */
[C---:B--2---:R-:W-:Y:S01]  /*44cc0*/  HMMA.16816.F32.BF16 R4, R8.reuse, R20, R4 ;  /* 0x000000140804723c */ /* 0x044fe20000041804 */
[----:B------:R-:W2:Y:S01]  /*44cd0*/  LDL.LU.64 R20, [R1+0x3c38] ;  /* 0x003c380001147983 */ /* 0x000ea20000300a00 */
[----:B------:R-:W-:Y:S01]  /*44ce0*/  LOP3.LUT R0, R29, 0x20, RZ, 0x3c, !PT ;  /* 0x000000201d007812 */ /* 0x000fe200078e3cff */
[C---:B------:R-:W-:Y:S01]  /*44cf0*/  FMUL R24, R25.reuse, R15 ;  /* 0x0000000f19187220 */ /* 0x040fe20000400000 */
[----:B---3--:R-:W-:Y:S01]  /*44d00*/  FMUL R25, R25, R14 ;  /* 0x0000000e19197220 */ /* 0x008fe20000400000 */
[C---:B----4-:R-:W-:Y:S01]  /*44d10*/  FMUL R26, R2.reuse, R13 ;  /* 0x0000000d021a7220 */ /* 0x050fe20000400000 */
[----:B------:R-:W-:Y:S01]  /*44d20*/  FMUL R27, R2, R12 ;  /* 0x0000000c021b7220 */ /* 0x000fe20000400000 */
[----:B------:R-:W3:Y:S04]  /*44d30*/  LDL.LU R16, [R1+0x700] ;  /* 0x0007000001107983 */ /* 0x000ee80000300800 */
[----:B------:R-:W0:Y:S04]  /*44d40*/  LDSM.16.M88.4 R12, [R0+UR6+0x28000] ;  /* 0x02800006000c783b */ /* 0x000e280008000200 */
[----:B------:R-:W4:Y:S04]  /*44d50*/  LDL.LU R17, [R1+0x704] ;  /* 0x0007040001117983 */ /* 0x000f280000300800 */
[----:B------:R-:W-:Y:S04]  /*44d60*/  STL.64 [R1], R4 ;  /* 0x0000000401007387 */ /* 0x000fe80000100a00 */
[----:B------:R-:W-:Y:S04]  /*44d70*/  STL.64 [R1+0x8], R6 ;  /* 0x0000080601007387 */ /* 0x000fe80000100a00 */
[----:B------:R-:W1:Y:S04]  /*44d80*/  LDSM.16.M88.4 R4, [R0+UR6+0x29000] ;  /* 0x029000060004783b */ /* 0x000e680008000200 */
[----:B------:R-:W3:Y:S04]  /*44d90*/  LDL.LU R18, [R1+0x708] ;  /* 0x0007080001127983 */ /* 0x000ee80000300800 */
[----:B------:R-:W3:Y:S04]  /*44da0*/  LDL.LU R3, [R1+0x70c] ;  /* 0x00070c0001037983 */ /* 0x000ee80000300800 */
[----:B------:R-:W-:Y:S04]  /*44db0*/  STL [R1+0x478], R0 ;  /* 0x0004780001007387 */ /* 0x000fe80000100800 */
[----:B0-----:R-:W-:Y:S04]  /*44dc0*/  STL.64 [R1+0x3c30], R14 ;  /* 0x003c300e01007387 */ /* 0x001fe80000100a00 */
[----:B------:R0:W-:Y:S04]  /*44dd0*/  STL.64 [R1+0x3c28], R12 ;  /* 0x003c280c01007387 */ /* 0x0001e80000100a00 */
[----:B0-----:R-:W4:Y:S04]  /*44de0*/  LDL.LU R12, [R1+0xb0] ;  /* 0x0000b000010c7983 */ /* 0x001f280000300800 */
[----:B------:R-:W4:Y:S01]  /*44df0*/  LDL.LU R13, [R1+0xb4] ;  /* 0x0000b400010d7983 */ /* 0x000f220000300800 */
[----:B--2---:R-:W-:Y:S03]  /*44e00*/  HMMA.16816.F32.BF16 R24, R8, R20, R24 ;  /* 0x000000140818723c */ /* 0x004fe60000041818 */
[----:B------:R-:W2:Y:S04]  /*44e10*/  LDL R21, [R1+0x420] ;  /* 0x0004200001157983 */ /* 0x000ea80000100800 */
[----:B------:R-:W-:-:S12]  /*44e20*/  STL.64 [R1+0x3c18], R22 ;  /* 0x003c181601007387 */ /* 0x000fd80000100a00 */
[----:B------:R0:W-:Y:S04]  /*44e30*/  STL.64 [R1+0x39d8], R26 ;  /* 0x0039d81a01007387 */ /* 0x0001e80000100a00 */
[----:B------:R-:W-:Y:S04]  /*44e40*/  STL.64 [R1+0x39d0], R24 ;  /* 0x0039d01801007387 */ /* 0x000fe80000100a00 */
[----:B0-----:R-:W2:Y:S04]  /*44e50*/  LDL.LU R27, [R1+0x714] ;  /* 0x00071400011b7983 */ /* 0x001ea80000300800 */
[----:B------:R-:W2:Y:S04]  /*44e60*/  LDL.LU R26, [R1+0x718] ;  /* 0x00071800011a7983 */ /* 0x000ea80000300800 */
[----:B------:R-:W2:Y:S04]  /*44e70*/  LDL.LU R20, [R1+0x71c] ;  /* 0x00071c0001147983 */ /* 0x000ea80000300800 */
[----:B-1----:R-:W-:Y:S04]  /*44e80*/  STL.64 [R1+0x3b08], R6 ;  /* 0x003b080601007387 */ /* 0x002fe80000100a00 */
[----:B------:R0:W-:Y:S04]  /*44e90*/  STL.64 [R1+0x3b00], R4 ;  /* 0x003b000401007387 */ /* 0x0001e80000100a00 */
[----:B0-----:R-:W2:Y:S04]  /*44ea0*/  LDL.LU.64 R4, [R1+0xe0] ;  /* 0x0000e00001047983 */ /* 0x001ea80000300a00 */
[----:B------:R-:W2:Y:S01]  /*44eb0*/  LDL.LU.64 R6, [R1+0xe8] ;  /* 0x0000e80001067983 */ /* 0x000ea20000300a00 */
[----:B------:R-:W-:Y:S01]  /*44ec0*/  MOV R25, R19 ;  /* 0x0000001300197202 */ /* 0x000fe20000000f00 */
[C---:B---3--:R-:W-:Y:S01]  /*44ed0*/  FMUL R18, R2.reuse, R18 ;  /* 0x0000001202127220 */ /* 0x048fe20000400000 */
[----:B------:R-:W-:Y:S01]  /*44ee0*/  FMUL R19, R2, R3 ;  /* 0x0000000302137220 */ /* 0x000fe20000400000 */
[----:B--2---:R0:W-:Y:S04]  /*44ef0*/  STL [R1+0x3b1c], R6 ;  /* 0x003b1c0601007387 */ /* 0x0041e80000100800 */
[----:B0-----:R-:W2:Y:S01]  /*44f00*/  LDL.LU R6, [R1+0x710] ;  /* 0x0007100001067983 */ /* 0x001ea20000300800 */
[C---:B------:R-:W-:Y:S01]  /*44f10*/  FMUL R16, R21.reuse, R16 ;  /* 0x0000001015107220 */ /* 0x040fe20000400000 */
[----:B----4-:R-:W-:-:S07]  /*44f20*/  FMUL R17, R21, R17 ;  /* 0x0000001115117220 */ /* 0x010fce0000400000 */
[----:B------:R-:W-:Y:S01]  /*44f30*/  HMMA.16816.F32.BF16 R16, R8, R12, R16 ;  /* 0x0000000c0810723c */ /* 0x000fe20000041810 */
[----:B------:R-:W-:Y:S01]  /*44f40*/  STL [R1+0x3b18], R7 ;  /* 0x003b180701007387 */ /* 0x000fe20000100800 */
[----:B------:R-:W-:-:S03]  /*44f50*/  MOV R24, R28 ;  /* 0x0000001c00187202 */ /* 0x000fc60000000f00 */
[----:B------:R-:W-:Y:S04]  /*44f60*/  STL [R1+0x3a8c], R29 ;  /* 0x003a8c1d01007387 */ /* 0x000fe80000100800 */
[----:B------:R-:W3:Y:S04]  /*44f70*/  LDL.LU.64 R14, [R1+0x3c30] ;  /* 0x003c3000010e7983 */ /* 0x000ee80000300a00 */
[----:B------:R-:W3:Y:S06]  /*44f80*/  LDL.LU.64 R12, [R1+0x3c28] ;  /* 0x003c2800010c7983 */ /* 0x000eec0000300a00 */
[----:B------:R-:W-:Y:S01]  /*44f90*/  IMAD.MOV.U32 R3, RZ, RZ, R17 ;  /* 0x000000ffff037224 */ /* 0x000fe200078e0011 */
[----:B------:R-:W-:Y:S01]  /*44fa0*/  MOV R28, R18 ;  /* 0x00000012001c7202 */ /* 0x000fe20000000f00 */
[----:B------:R2:W-:Y:S01]  /*44fb0*/  STL [R1+0x20], R16 ;  /* 0x0000201001007387 */ /* 0x0005e20000100800 */
[----:B------:R-:W-:Y:S01]  /*44fc0*/  MOV R0, R19 ;  /* 0x0000001300007202 */ /* 0x000fe20000000f00 */
[C---:B------:R-:W-:Y:S01]  /*44fd0*/  FMUL R17, R21.reuse, R27 ;  /* 0x0000001b15117220 */ /* 0x040fe20000400000 */
[C---:B------:R-:W-:Y:S01]  /*44fe0*/  FMUL R18, R2.reuse, R26 ;  /* 0x0000001a02127220 */ /* 0x040fe20000400000 */
[----:B------:R-:W-:Y:S01]  /*44ff0*/  FMUL R19, R2, R20 ;  /* 0x0000001402137220 */ /* 0x000fe20000400000 */
[----:B------:R-:W3:Y:S04]  /*45000*/  LDL.LU.64 R22, [R1+0x178] ;  /* 0x0001780001167983 */ /* 0x000ee80000300a00 */
[----:B------:R-:W-:Y:S04]  /*45010*/  STL [R1+0x3af8], R0 ;  /* 0x003af80001007387 */ /* 0x000fe80000100800 */
[----:B------:R0:W-:Y:S04]  /*45020*/  STL [R1+0x3a94], R3 ;  /* 0x003a940301007387 */ /* 0x0001e80000100800 */
[----:B------:R1:W-:Y:S01]  /*45030*/  STL [R1+0x3a90], R28 ;  /* 0x003a901c01007387 */ /* 0x0003e20000100800 */
[----:B--2---:R-:W-:-:S07]  /*45040*/  FMUL R16, R21, R6 ;  /* 0x0000000615107220 */ /* 0x004fce0000400000 */
[----:B------:R-:W-:-:S15]  /*45050*/  HMMA.16816.F32.BF16 R24, R8, R24, R16 ;  /* 0x000000180818723c */ /* 0x000fde0000041810 */
[----:B------:R-:W-:-:S04]  /*45060*/  NOP ;  /* 0x0000000000007918 */ /* 0x000fc80000000000 */
[----:B------:R2:W-:Y:S01]  /*45070*/  STL [R1+0xa8], R26 ;  /* 0x0000a81a01007387 */ /* 0x0005e20000100800 */
[----:B0-----:R-:W-:-:S03]  /*45080*/  MOV R3, R24 ;  /* 0x0000001800037202 */ /* 0x001fc60000000f00 */
[----:B------:R-:W4:Y:S01]  /*45090*/  LDL.LU R16, [R1+0x720] ;  /* 0x0007200001107983 */ /* 0x000f220000300800 */
[----:B-1----:R-:W-:-:S03]  /*450a0*/  MOV R28, R25 ;  /* 0x00000019001c7202 */ /* 0x002fc60000000f00 */
[----:B------:R-:W3:Y:S04]  /*450b0*/  LDL.LU R7, [R1+0x724] ;  /* 0x0007240001077983 */ /* 0x000ee80000300800 */
[----:B------:R-:W3:Y:S01]  /*450c0*/  LDL.LU R6, [R1+0x728] ;  /* 0x0007280001067983 */ /* 0x000ee20000300800 */
[----:B------:R-:W-:-:S03]  /*450d0*/  IMAD.MOV.U32 R29, RZ, RZ, R27 ;  /* 0x000000ffff1d7224 */ /* 0x000fc600078e001b */
[----:B------:R-:W3:Y:S04]  /*450e0*/  LDL.LU R0, [R1+0x72c] ;  /* 0x00072c0001007983 */ /* 0x000ee80000300800 */
[----:B------:R-:W3:Y:S04]  /*450f0*/  LDL.LU R24, [R1+0x2b0] ;  /* 0x0002b00001187983 */ /* 0x000ee80000300800 */
[----:B------:R-:W3:Y:S04]  /*45100*/  LDL.LU R25, [R1+0x2b4] ;  /* 0x0002b40001197983 */ /* 0x000ee80000300800 */
[----:B--2---:R-:W2:Y:S04]  /*45110*/  LDL.LU R26, [R1+0x2b8] ;  /* 0x0002b800011a7983 */ /* 0x004ea80000300800 */
[----:B------:R-:W2:Y:S01]  /*45120*/  LDL.LU R27, [R1+0x2bc] ;  /* 0x0002bc00011b7983 */ /* 0x000ea20000300800 */
[C---:B----4-:R-:W-:Y:S01]  /*45130*/  FMUL R16, R21.reuse, R16 ;  /* 0x0000001015107220 */ /* 0x050fe20000400000 */
[----:B---3--:R-:W-:Y:S01]  /*45140*/  FMUL R17, R21, R7 ;  /* 0x0000000715117220 */ /* 0x008fe20000400000 */
[C---:B------:R-:W-:Y:S01]  /*45150*/  FMUL R18, R2.reuse, R6 ;  /* 0x0000000602127220 */ /* 0x040fe20000400000 */
[----:B------:R-:W-:-:S07]  /*45160*/  FMUL R19, R2, R0 ;  /* 0x0000000002137220 */ /* 0x000fce0000400000 */
[----:B------:R-:W-:Y:S01]  /*45170*/  HMMA.16816.F32.BF16 R8, R8, R4, R16 ;  /* 0x000000040808723c */ /* 0x000fe20000041810 */
[----:B--2---:R-:W-:Y:S04]  /*45180*/  STL.64 [R1+0x3c10], R26 ;  /* 0x003c101a01007387 */ /* 0x004fe80000100a00 */
[----:B------:R0:W-:Y:S04]  /*45190*/  STL.64 [R1+0x3c08], R24 ;  /* 0x003c081801007387 */ /* 0x0001e80000100a00 */
[----:B0-----:R-:W2:Y:S04]  /*451a0*/  LDL.LU R24, [R1+0x2c0] ;  /* 0x0002c00001187983 */ /* 0x001ea80000300800 */
[----:B------:R-:W2:Y:S04]  /*451b0*/  LDL.LU R25, [R1+0x2c4] ;  /* 0x0002c40001197983 */ /* 0x000ea80000300800 */
[----:B------:R-:W2:Y:S04]  /*451c0*/  LDL.LU R26, [R1+0x2c8] ;  /* 0x0002c800011a7983 */ /* 0x000ea80000300800 */
[----:B------:R-:W2:Y:S04]  /*451d0*/  LDL.LU R27, [R1+0x2cc] ;  /* 0x0002cc00011b7983 */ /* 0x000ea80000300800 */
[----:B------:R-:W-:Y:S04]  /*451e0*/  STL [R1+0x3b24], R29 ;  /* 0x003b241d01007387 */ /* 0x000fe80000100800 */
[----:B------:R-:W-:Y:S04]  /*451f0*/  STL [R1+0x3b20], R28 ;  /* 0x003b201c01007387 */ /* 0x000fe80000100800 */
[----:B------:R-:W-:Y:S04]  /*45200*/  STL [R1+0x3afc], R3 ;  /* 0x003afc0301007387 */ /* 0x000fe80000100800 */
[----:B------:R-:W3:Y:S04]  /*45210*/  LDL.LU R2, [R1+0x3c20] ;  /* 0x003c200001027983 */ /* 0x000ee80000300800 */
[----:B------:R-:W4:Y:S04]  /*45220*/  LDL.LU.64 R18, [R1+0x138] ;  /* 0x0001380001127983 */ /* 0x000f280000300a00 */
[----:B----4-:R0:W-:Y:S04]  /*45230*/  STL.64 [R1+0x3bf8], R18 ;  /* 0x003bf81201007387 */ /* 0x0101e80000100a00 */
[----:B0-----:R-:W4:Y:S01]  /*45240*/  LDL.LU.64 R18, [R1+0x158] ;  /* 0x0001580001127983 */ /* 0x001f220000300a00 */
[----:B--2---:R-:W-:Y:S01]  /*45250*/  HMMA.16816.F32.BF16 R24, R12, R22, R24 ;  /* 0x000000160c18723c */ /* 0x004fe20000041818 */
[----:B------:R-:W-:-:S02]  /*45260*/  MOV R5, R22 ;  /* 0x0000001600057202 */ /* 0x000fc40000000f00 */
[----:B------:R-:W-:-:S15]  /*45270*/  MOV R4, R23 ;  /* 0x0000001700047202 */ /* 0x000fde0000000f00 */
[----:B------:R-:W-:Y:S01]  /*45280*/  NOP ;  /* 0x0000000000007918 */ /* 0x000fe20000000000 */
[----:B------:R-:W-:Y:S02]  /*45290*/  MOV R21, R26 ;  /* 0x0000001a00157202 */ /* 0x000fe40000000f00 */
[----:B------:R-:W-:Y:S01]  /*452a0*/  MOV R20, R27 ;  /* 0x0000001b00147202 */ /* 0x000fe20000000f00 */
[----:B----4-:R0:W-:Y:S04]  /*452b0*/  STL.64 [R1+0x3c00], R18 ;  /* 0x003c001201007387 */ /* 0x0101e80000100a00 */
[----:B0-----:R-:W2:Y:S04]  /*452c0*/  LDL.LU.64 R18, [R1+0x168] ;  /* 0x0001680001127983 */ /* 0x001ea80000300a00 */
[----:B------:R-:W-:Y:S04]  /*452d0*/  STL.64 [R1+0x39a8], R10 ;  /* 0x0039a80a01007387 */ /* 0x000fe80000100a00 */
[----:B------:R0:W-:Y:S04]  /*452e0*/  STL.64 [R1+0x39a0], R8 ;  /* 0x0039a00801007387 */ /* 0x0001e80000100a00 */
[----:B0-----:R-:W4:Y:S04]  /*452f0*/  LDL.LU R8, [R1+0x280] ;  /* 0x0002800001087983 */ /* 0x001f280000300800 */
[----:B------:R-:W4:Y:S04]  /*45300*/  LDL.LU R9, [R1+0x284] ;  /* 0x0002840001097983 */ /* 0x000f280000300800 */
[----:B------:R-:W4:Y:S04]  /*45310*/  LDL.LU R10, [R1+0x288] ;  /* 0x00028800010a7983 */ /* 0x000f280000300800 */
[----:B------:R-:W4:Y:S04]  /*45320*/  LDL.LU R11, [R1+0x28c] ;  /* 0x00028c00010b7983 */ /* 0x000f280000300800 */
[----:B------:R-:W2:Y:S04]  /*45330*/  LDL.LU.64 R22, [R1+0x3c18] ;  /* 0x003c180001167983 */ /* 0x000ea80000300a00 */
[----:B------:R0:W-:Y:S04]  /*45340*/  STL.64 [R1+0x320], R24 ;  /* 0x0003201801007387 */ /* 0x0001e80000100a00 */
[----:B------:R-:W3:Y:S04]  /*45350*/  LDL.LU.64 R26, [R1+0x3c10] ;  /* 0x003c1000011a7983 */ /* 0x000ee80000300a00 */
[----:B0-----:R-:W3:Y:S04]  /*45360*/  LDL.LU.64 R24, [R1+0x3c08] ;  /* 0x003c080001187983 */ /* 0x001ee80000300a00 */
[----:B--2---:R0:W-:Y:S04]  /*45370*/  STL.64 [R1+0x3b78], R22 ;  /* 0x003b781601007387 */ /* 0x0041e80000100a00 */
[----:B------:R-:W-:Y:S04]  /*45380*/  STL.64 [R1+0x3b70], R20 ;  /* 0x003b701401007387 */ /* 0x000fe80000100a00 */
[----:B0-----:R-:W2:Y:S01]  /*45390*/  LDL.LU.64 R22, [R1+0x148] ;  /* 0x0001480001167983 */ /* 0x001ea20000300a00 */
[----:B---3--:R-:W-:Y:S03]  /*453a0*/  HMMA.16816.F32.BF16 R24, R12, R18, R24 ;  /* 0x000000120c18723c */ /* 0x008fe60000041818 */
[----:B------:R0:W-:Y:S04]  /*453b0*/  STL [R1+0x3b2c], R4 ;  /* 0x003b2c0401007387 */ /* 0x0001e80000100800 */
[----:B------:R1:W-:Y:S04]  /*453c0*/  STL [R1+0x3b28], R5 ;  /* 0x003b280501007387 */ /* 0x0003e80000100800 */
[----:B0-----:R-:W3:Y:S04]  /*453d0*/  LDL.LU R4, [R1+0x2a0] ;  /* 0x0002a00001047983 */ /* 0x001ee80000300800 */
[----:B-1----:R-:W3:Y:S04]  /*453e0*/  LDL.LU R5, [R1+0x2a4] ;  /* 0x0002a40001057983 */ /* 0x002ee80000300800 */
[----:B------:R-:W3:Y:S04]  /*453f0*/  LDL.LU R6, [R1+0x2a8] ;  /* 0x0002a80001067983 */ /* 0x000ee80000300800 */
[----:B------:R-:W3:Y:S04]  /*45400*/  LDL.LU R7, [R1+0x2ac] ;  /* 0x0002ac0001077983 */ /* 0x000ee80000300800 */
[----:B------:R-:W-:Y:S04]  /*45410*/  STL.64 [R1+0x310], R24 ;  /* 0x0003101801007387 */ /* 0x000fe80000100a00 */
[----:B------:R0:W-:Y:S02]  /*45420*/  STL.64 [R1+0x318], R26 ;  /* 0x0003181a01007387 */ /* 0x0001e40000100a00 */
[----:B0-----:R-:W-:Y:S01]  /*45430*/  IMAD.MOV.U32 R27, RZ, RZ, R18 ;  /* 0x000000ffff1b7224 */ /* 0x001fe200078e0012 */
[----:B------:R-:W-:-:S02]  /*45440*/  MOV R26, R19 ;  /* 0x00000013001a7202 */ /* 0x000fc40000000f00 */
[----:B------:R-:W3:Y:S04]  /*45450*/  LDL.LU.64 R18, [R1+0x3c00] ;  /* 0x003c000001127983 */ /* 0x000ee80000300a00 */
[----:B------:R0:W-:Y:S04]  /*45460*/  STL [R1+0x3b34], R26 ;  /* 0x003b341a01007387 */ /* 0x0001e80000100800 */
[----:B------:R1:W-:Y:S04]  /*45470*/  STL [R1+0x3b30], R27 ;  /* 0x003b301b01007387 */ /* 0x0003e80000100800 */
[----:B------:R-:W2:Y:S04]  /*45480*/  LDL.LU R24, [R1+0x290] ;  /* 0x0002900001187983 */ /* 0x000ea80000300800 */
[----:B------:R-:W2:Y:S04]  /*45490*/  LDL.LU R25, [R1+0x294] ;  /* 0x0002940001197983 */ /* 0x000ea80000300800 */
[----:B0-----:R-:W2:Y:S04]  /*454a0*/  LDL.LU R26, [R1+0x298] ;  /* 0x00029800011a7983 */ /* 0x001ea80000300800 */
[----:B-1----:R-:W2:Y:S01]  /*454b0*/  LDL.LU R27, [R1+0x29c] ;  /* 0x00029c00011b7983 */ /* 0x002ea20000300800 */
[----:B---3--:R-:W-:-:S15]  /*454c0*/  HMMA.16816.F32.BF16 R4, R12, R18, R4 ;  /* 0x000000120c04723c */ /* 0x008fde0000041804 */
[----:B------:R-:W-:-:S04]  /*454d0*/  NOP ;  /* 0x0000000000007918 */ /* 0x000fc80000000000 */
[----:B------:R-:W-:Y:S04]  /*454e0*/  STL.64 [R1+0x390], R4 ;  /* 0x0003900401007387 */ /* 0x000fe80000100a00 */
[----:B------:R0:W-:Y:S02]  /*454f0*/  STL.64 [R1+0x398], R6 ;  /* 0x0003980601007387 */ /* 0x0001e40000100a00 */
[----:B0-----:R-:W-:Y:S02]  /*45500*/  MOV R6, R18 ;  /* 0x0000001200067202 */ /* 0x001fe40000000f00 */
[----:B------:R-:W-:Y:S02]  /*45510*/  MOV R7, R19 ;  /* 0x0000001300077202 */ /* 0x000fe40000000f00 */
[----:B------:R-:W4:Y:S04]  /*45520*/  LDL.LU.64 R18, [R1+0x3bf8] ;  /* 0x003bf80001127983 */ /* 0x000f280000300a00 */
[----:B------:R-:W-:Y:S04]  /*45530*/  STL [R1+0x3b3c], R7 ;  /* 0x003b3c0701007387 */ /* 0x000fe80000100800 */
[----:B------:R2:W-:Y:S02]  /*45540*/  STL [R1+0x3b38], R6 ;  /* 0x003b380601007387 */ /* 0x0005e40000100800 */
[----:B--2---:R-:W-:Y:S01]  /*45550*/  HMMA.16816.F32.BF16 R4, R12, R22, R24 ;  /* 0x000000160c04723c */ /* 0x004fe20000041818 */
[----:B------:R-:W-:Y:S01]  /*45560*/  IMAD.MOV.U32 R0, RZ, RZ, R23 ;  /* 0x000000ffff007224 */ /* 0x000fe200078e0017 */
[----:B------:R-:W-:-:S15]  /*45570*/  MOV R3, R22 ;  /* 0x0000001600037202 */ /* 0x000fde0000000f00 */
[----:B------:R-:W-:Y:S02]  /*45580*/  NOP ;  /* 0x0000000000007918 */ /* 0x000fe40000000000 */
[----:B------:R-:W-:Y:S04]  /*45590*/  STL.64 [R1+0x380], R4 ;  /* 0x0003800401007387 */ /* 0x000fe80000100a00 */
[----:B------:R4:W-:Y:S04]  /*455a0*/  STL.64 [R1+0x388], R6 ;  /* 0x0003880601007387 */ /* 0x0009e80000100a00 */
[----:B------:R-:W-:Y:S04]  /*455b0*/  STL [R1+0x3b44], R0 ;  /* 0x003b440001007387 */ /* 0x000fe80000100800 */
[----:B------:R-:W-:Y:S01]  /*455c0*/  STL [R1+0x3b40], R3 ;  /* 0x003b400301007387 */ /* 0x000fe20000100800 */
[----:B----4-:R-:W-:Y:S01]  /*455d0*/  HMMA.16816.F32.BF16 R4, R12, R18, R8 ;  /* 0x000000120c04723c */ /* 0x010fe20000041808 */
[----:B------:R-:W-:-:S02]  /*455e0*/  MOV R25, R18 ;  /* 0x0000001200197202 */ /* 0x000fc40000000f00 */
[----:B------:R-:W-:-:S15]  /*455f0*/  MOV R24, R19 ;  /* 0x0000001300187202 */ /* 0x000fde0000000f00 */
[----:B------:R-:W-:Y:S01]  /*45600*/  NOP ;  /* 0x0000000000007918 */ /* 0x000fe20000000000 */
[----:B------:R-:W-:Y:S04]  /*45610*/  STL.64 [R1+0x370], R4 ;  /* 0x0003700401007387 */ /* 0x000fe80000100a00 */
[----:B------:R-:W-:Y:S04]  /*45620*/  STL.64 [R1+0x378], R6 ;  /* 0x0003780601007387 */ /* 0x000fe80000100a00 */
[----:B------:R0:W-:Y:S04]  /*45630*/  STL.64 [R1+0x3bc8], R24 ;  /* 0x003bc81801007387 */ /* 0x0001e80000100a00 */
[----:B------:R-:W2:Y:S04]  /*45640*/  LDL.LU R8, [R1+0x210] ;  /* 0x0002100001087983 */ /* 0x000ea80000300800 */
[----:B------:R-:W2:Y:S04]  /*45650*/  LDL.LU R9, [R1+0x214] ;  /* 0x0002140001097983 */ /* 0x000ea80000300800 */
[----:B------:R-:W3:Y:S04]  /*45660*/  LDL.LU R10, [R1+0x218] ;  /* 0x00021800010a7983 */ /* 0x000ee80000300800 */
[----:B------:R-:W3:Y:S04]  /*45670*/  LDL.LU R11, [R1+0x21c] ;  /* 0x00021c00010b7983 */ /* 0x000ee80000300800 */
[----:B0-----:R-:W4:Y:S04]  /*45680*/  LDL.LU R24, [R1+0x250] ;  /* 0x0002500001187983 */ /* 0x001f280000300800 */
[----:B------:R-:W4:Y:S04]  /*45690*/  LDL.LU R25, [R1+0x254] ;  /* 0x0002540001197983 */ /* 0x000f280000300800 */
[----:B------:R-:W2:Y:S04]  /*456a0*/  LDL.LU R26, [R1+0x258] ;  /* 0x00025800011a7983 */ /* 0x000ea80000300800 */
[----:B------:R-:W2:Y:S04]  /*456b0*/  LDL.LU R27, [R1+0x25c] ;  /* 0x00025c00011b7983 */ /* 0x000ea80000300800 */
[----:B------:R-:W2:Y:S04]  /*456c0*/  LDL.LU R4, [R1+0x260] ;  /* 0x0002600001047983 */ /* 0x000ea80000300800 */
[----:B------:R-:W2:Y:S04]  /*456d0*/  LDL.LU R5, [R1+0x264] ;  /* 0x0002640001057983 */ /* 0x000ea80000300800 */
[----:B------:R-:W2:Y:S04]  /*456e0*/  LDL.LU R6, [R1+0x268] ;  /* 0x0002680001067983 */ /* 0x000ea80000300800 */
[----:B------:R-:W2:Y:S04]  /*456f0*/  LDL.LU R7, [R1+0x26c] ;  /* 0x00026c0001077983 */ /* 0x000ea80000300800 */
[----:B--2---:R0:W-:Y:S04]  /*45700*/  STL.64 [R1+0x3be8], R6 ;  /* 0x003be80601007387 */ /* 0x0041e80000100a00 */
[----:B------:R-:W-:Y:S04]  /*45710*/  STL.64 [R1+0x3be0], R4 ;  /* 0x003be00401007387 */ /* 0x000fe80000100a00 */
[----:B0-----:R-:W2:Y:S04]  /*45720*/  LDL.LU.64 R6, [R1+0x128] ;  /* 0x0001280001067983 */ /* 0x001ea80000300a00 */
[----:B------:R0:W-:Y:S04]  /*45730*/  STL.64 [R1+0x3bd8], R26 ;  /* 0x003bd81a01007387 */ /* 0x0001e80000100a00 */
[----:B----4-:R1:W-:Y:S04]  /*45740*/  STL.64 [R1+0x3bd0], R24 ;  /* 0x003bd01801007387 */ /* 0x0103e80000100a00 */
[----:B0-----:R-:W4:Y:S04]  /*45750*/  LDL.LU.64 R26, [R1+0x118] ;  /* 0x00011800011a7983 */ /* 0x001f280000300a00 */
[----:B----4-:R0:W-:Y:S04]  /*45760*/  STL.64 [R1+0x3bf0], R26 ;  /* 0x003bf01a01007387 */ /* 0x0101e80000100a00 */
[----:B-1----:R-:W2:Y:S04]  /*45770*/  LDL.LU R24, [R1+0x270] ;  /* 0x0002700001187983 */ /* 0x002ea80000300800 */
[----:B------:R-:W2:Y:S04]  /*45780*/  LDL.LU R25, [R1+0x274] ;  /* 0x0002740001197983 */ /* 0x000ea80000300800 */
[----:B0-----:R-:W2:Y:S04]  /*45790*/  LDL.LU R26, [R1+0x278] ;  /* 0x00027800011a7983 */ /* 0x001ea80000300800 */
[----:B------:R-:W2:Y:S04]  /*457a0*/  LDL.LU R27, [R1+0x27c] ;  /* 0x00027c00011b7983 */ /* 0x000ea80000300800 */
[----:B------:R-:W4:Y:S04]  /*457b0*/  LDL.LU R16, [R1+0x220] ;  /* 0x0002200001107983 */ /* 0x000f280000300800 */
[----:B------:R-:W4:Y:S04]  /*457c0*/  LDL.LU R17, [R1+0x224] ;  /* 0x0002240001117983 */ /* 0x000f280000300800 */
[----:B------:R-:W2:Y:S04]  /*457d0*/  LDL.LU R18, [R1+0x228] ;  /* 0x0002280001127983 */ /* 0x000ea80000300800 */
[----:B------:R-:W2:Y:S04]  /*457e0*/  LDL.LU R19, [R1+0x22c] ;  /* 0x00022c0001137983 */ /* 0x000ea80000300800 */
[----:B--2---:R0:W-:Y:S04]  /*457f0*/  STL.64 [R1+0x3b98], R18 ;  /* 0x003b981201007387 */ /* 0x0041e80000100a00 */
[----:B----4-:R-:W-:Y:S04]  /*45800*/  STL.64 [R1+0x3b90], R16 ;  /* 0x003b901001007387 */ /* 0x010fe80000100a00 */
[----:B0-----:R-:W2:Y:S04]  /*45810*/  LDL.LU.64 R18, [R1+0xc8] ;  /* 0x0000c80001127983 */ /* 0x001ea80000300a00 */
[----:B--2---:R0:W-:Y:S04]  /*45820*/  STL.64 [R1+0x3ba8], R18 ;  /* 0x003ba81201007387 */ /* 0x0041e80000100a00 */
[----:B0-----:R-:W2:Y:S04]  /*45830*/  LDL.LU.64 R18, [R1+0xd8] ;  /* 0x0000d80001127983 */ /* 0x001ea80000300a00 */
[----:B--2---:R0:W-:Y:S04]  /*45840*/  STL.64 [R1+0x3bc0], R18 ;  /* 0x003bc01201007387 */ /* 0x0041e80000100a00 */
[----:B0-----:R-:W2:Y:S04]  /*45850*/  LDL.LU.64 R18, [R1+0x108] ;  /* 0x0001080001127983 */ /* 0x001ea80000300a00 */
[----:B---3--:R0:W-:Y:S04]  /*45860*/  STL.64 [R1+0x3b88], R10 ;  /* 0x003b880a01007387 */ /* 0x0081e80000100a00 */
[----:B------:R1:W-:Y:S04]  /*45870*/  STL.64 [R1+0x3b80], R8 ;  /* 0x003b800801007387 */ /* 0x0003e80000100a00 */
[----:B0-----:R-:W3:Y:S01]  /*45880*/  LDL.LU.64 R10, [R1+0x98] ;  /* 0x00009800010a7983 */ /* 0x001ee20000300a00 */
[----:B------:R-:W-:Y:S03]  /*45890*/  HMMA.16816.F32.BF16 R24, R12, R6, R24 ;  /* 0x000000060c18723c */ /* 0x000fe60000041818 */
[----:B---3--:R0:W-:Y:S04]  /*458a0*/  STL.64 [R1+0x3ba0], R10 ;  /* 0x003ba00a01007387 */ /* 0x0081e80000100a00 */
[----:B-1----:R-:W3:Y:S04]  /*458b0*/  LDL.LU R8, [R1+0x230] ;  /* 0x0002300001087983 */ /* 0x002ee80000300800 */
[----:B------:R-:W3:Y:S04]  /*458c0*/  LDL.LU R9, [R1+0x234] ;  /* 0x0002340001097983 */ /* 0x000ee80000300800 */
[----:B0-----:R-:W4:Y:S04]  /*458d0*/  LDL.LU R10, [R1+0x238] ;  /* 0x00023800010a7983 */ /* 0x001f280000300800 */
[----:B------:R-:W4:Y:S01]  /*458e0*/  LDL.LU R11, [R1+0x23c] ;  /* 0x00023c00010b7983 */ /* 0x000f220000300800 */
[----:B------:R-:W-:-:S02]  /*458f0*/  MOV R29, R6 ;  /* 0x00000006001d7202 */ /* 0x000fc40000000f00 */
[----:B------:R-:W-:Y:S01]  /*45900*/  MOV R28, R7 ;  /* 0x00000007001c7202 */ /* 0x000fe20000000f00 */
[----:B----4-:R-:W-:Y:S04]  /*45910*/  STL.64 [R1+0x3bb8], R10 ;  /* 0x003bb80a01007387 */ /* 0x010fe80000100a00 */
[----:B---3--:R0:W-:Y:S04]  /*45920*/  STL.64 [R1+0x3bb0], R8 ;  /* 0x003bb00801007387 */ /* 0x0081e80000100a00 */
[----:B0-----:R-:W3:Y:S04]  /*45930*/  LDL.LU R8, [R1+0x240] ;  /* 0x0002400001087983 */ /* 0x001ee80000300800 */
[----:B------:R-:W3:Y:S04]  /*45940*/  LDL.LU R9, [R1+0x244] ;  /* 0x0002440001097983 */ /* 0x000ee80000300800 */
[----:B------:R-:W3:Y:S04]  /*45950*/  LDL.LU R10, [R1+0x248] ;  /* 0x00024800010a7983 */ /* 0x000ee80000300800 */
[----:B------:R-:W3:Y:S04]  /*45960*/  LDL.LU R11, [R1+0x24c] ;  /* 0x00024c00010b7983 */ /* 0x000ee80000300800 */
[----:B------:R-:W4:Y:S04]  /*45970*/  LDL.LU.64 R22, [R1+0x48] ;  /* 0x0000480001167983 */ /* 0x000f280000300a00 */
[----:B------:R-:W-:Y:S04]  /*45980*/  STL.64 [R1+0x360], R24 ;  /* 0x0003601801007387 */ /* 0x000fe80000100a00 */
[----:B------:R0:W-:Y:S04]  /*45990*/  STL.64 [R1+0x368], R26 ;  /* 0x0003681a01007387 */ /* 0x0001e80000100a00 */
[----:B0-----:R-:W2:Y:S04]  /*459a0*/  LDL.LU.64 R26, [R1+0x3bf0] ;  /* 0x003bf000011a7983 */ /* 0x001ea80000300a00 */
[----:B------:R-:W2:Y:S04]  /*459b0*/  LDL.LU.64 R6, [R1+0x3be8] ;  /* 0x003be80001067983 */ /* 0x000ea80000300a00 */
[----:B------:R-:W2:Y:S02]  /*459c0*/  LDL.LU.64 R4, [R1+0x3be0] ;  /* 0x003be00001047983 */ /* 0x000ea40000300a00 */
[----:B--2---:R-:W-:-:S15]  /*459d0*/  HMMA.16816.F32.BF16 R4, R12, R26, R4 ;  /* 0x0000001a0c04723c */ /* 0x004fde0000041804 */
[----:B------:R-:W-:-:S04]  /*459e0*/  NOP ;  /* 0x0000000000007918 */ /* 0x000fc80000000000 */
[----:B------:R0:W-:Y:S04]  /*459f0*/  STL.64 [R1+0x350], R4 ;  /* 0x0003500401007387 */ /* 0x0001e80000100a00 */
[----:B------:R-:W-:Y:S01]  /*45a00*/  STL.64 [R1+0x358], R6 ;  /* 0x0003580601007387 */ /* 0x000fe20000100a00 */
[----:B0-----:R-:W-:Y:S01]  /*45a10*/  IMAD.MOV.U32 R4, RZ, RZ, R26 ;  /* 0x000000ffff047224 */ /* 0x001fe200078e001a */
[----:B------:R-:W-:Y:S02]  /*45a20*/  MOV R5, R27 ;  /* 0x0000001b00057202 */ /* 0x000fe40000000f00 */
[----:B------:R-:W2:Y:S04]  /*45a30*/  LDL.LU.64 R26, [R1+0x3bd8] ;  /* 0x003bd800011a7983 */ /* 0x000ea80000300a00 */
[----:B------:R-:W2:Y:S02]  /*45a40*/  LDL.LU.64 R24, [R1+0x3bd0] ;  /* 0x003bd00001187983 */ /* 0x000ea40000300a00 */
[----:B--2---:R-:W-:-:S15]  /*45a50*/  HMMA.16816.F32.BF16 R24, R12, R18, R24 ;  /* 0x000000120c18723c */ /* 0x004fde0000041818 */
[----:B------:R-:W-:-:S04]  /*45a60*/  NOP ;  /* 0x0000000000007918 */ /* 0x000fc80000000000 */
[----:B------:R0:W-:Y:S04]  /*45a70*/  STL.64 [R1+0x410], R24 ;  /* 0x0004101801007387 */ /* 0x0001e80000100a00 */
[----:B------:R1:W-:Y:S04]  /*45a80*/  STL.64 [R1+0x418], R26 ;  /* 0x0004181a01007387 */ /* 0x0003e80000100a00 */
[----:B0-----:R-:W2:Y:S01]  /*45a90*/  LDL.LU.64 R24, [R1+0x3bc8] ;  /* 0x003bc80001187983 */ /* 0x001ea20000300a00 */
[----:B-1----:R-:W-:Y:S02]  /*45aa0*/  MOV R26, R18 ;  /* 0x00000012001a7202 */ /* 0x002fe40000000f00 */
[----:B------:R-:W-:-:S02]  /*45ab0*/  MOV R27, R19 ;  /* 0x00000013001b7202 */ /* 0x000fc40000000f00 */
[----:B------:R-:W3:Y:S04]  /*45ac0*/  LDL.LU.64 R18, [R1+0x3bc0] ;  /* 0x003bc00001127983 */ /* 0x000ee80000300a00 */
[----:B------:R0:W-:Y:S04]  /*45ad0*/  STL.64 [R1+0x3b50], R26 ;  /* 0x003b501a01007387 */ /* 0x0001e80000100a00 */
[----:B--2---:R1:W-:Y:S04]  /*45ae0*/  STL.64 [R1+0x3b48], R24 ;  /* 0x003b481801007387 */ /* 0x0043e80000100a00 */
[----:B0-----:R-:W2:Y:S01]  /*45af0*/  LDL.LU.64 R26, [R1+0xb8] ;  /* 0x0000b800011a7983 */ /* 0x001ea20000300a00 */
[C---:B---3--:R-:W-:Y:S01]  /*45b00*/  HMMA.16816.F32.BF16 R8, R12.reuse, R18, R8 ;  /* 0x000000120c08723c */ /* 0x048fe20000041808 */
[----:B------:R-:W-:Y:S01]  /*45b10*/  MOV R7, R18 ;  /* 0x0000001200077202 */ /* 0x000fe20000000f00 */
[----:B------:R-:W-:Y:S01]  /*45b20*/  IMAD.MOV.U32 R6, RZ, RZ, R19 ;  /* 0x000000ffff067224 */ /* 0x000fe200078e0013 */
[----:B--2---:R0:W-:Y:S04]  /*45b30*/  STL.64 [R1+0x3b68], R26 ;  /* 0x003b681a01007387 */ /* 0x0041e80000100a00 */
[----:B-1----:R-:W2:Y:S04]  /*45b40*/  LDL.LU R24, [R1+0x200] ;  /* 0x0002000001187983 */ /* 0x002ea80000300800 */
[----:B------:R-:W2:Y:S04]  /*45b50*/  LDL.LU R25, [R1+0x204] ;  /* 0x0002040001197983 */ /* 0x000ea80000300800 */
[----:B0-----:R-:W2:Y:S04]  /*45b60*/  LDL.LU R26, [R1+0x208] ;  /* 0x00020800011a7983 */ /* 0x001ea80000300800 */
[----:B------:R-:W2:Y:S04]  /*45b70*/  LDL.LU R27, [R1+0x20c] ;  /* 0x00020c00011b7983 */ /* 0x000ea80000300800 */
[----:B------:R-:W-:Y:S04]  /*45b80*/  STL.64 [R1+0x400], R8 ;  /* 0x0004000801007387 */ /* 0x000fe80000100a00 */
[----:B------:R0:W-:Y:S04]  /*45b90*/  STL.64 [R1+0x408], R10 ;  /* 0x0004080a01007387 */ /* 0x0001e80000100a00 */
[----:B0-----:R-:W3:Y:S04]  /*45ba0*/  LDL.LU.64 R10, [R1+0x3bb8] ;  /* 0x003bb800010a7983 */ /* 0x001ee80000300a00 */
[----:B------:R-:W3:Y:S04]  /*45bb0*/  LDL.LU.64 R8, [R1+0x3bb0] ;  /* 0x003bb00001087983 */ /* 0x000ee80000300a00 */
[----:B------:R-:W3:Y:S04]  /*45bc0*/  LDL.LU.64 R18, [R1+0x3ba8] ;  /* 0x003ba80001127983 */ /* 0x000ee80000300a00 */
[----:B------:R-:W-:Y:S04]  /*45bd0*/  STL.64 [R1+0x3b60], R6 ;  /* 0x003b600601007387 */ /* 0x000fe80000100a00 */
[----:B------:R0:W-:Y:S04]  /*45be0*/  STL.64 [R1+0x3b58], R4 ;  /* 0x003b580401007387 */ /* 0x0001e80000100a00 */
[----:B0-----:R-:W2:Y:S04]  /*45bf0*/  LDL.LU R4, [R1+0x1f0] ;  /* 0x0001f00001047983 */ /* 0x001ea80000300800 */
[----:B------:R-:W2:Y:S04]  /*45c00*/  LDL.LU R5, [R1+0x1f4] ;  /* 0x0001f40001057983 */ /* 0x000ea80000300800 */
[----:B------:R-:W2:Y:S04]  /*45c10*/  LDL.LU R6, [R1+0x1f8] ;  /* 0x0001f80001067983 */ /* 0x000ea80000300800 */
[----:B------:R-:W2:Y:S01]  /*45c20*/  LDL.LU R7, [R1+0x1fc] ;  /* 0x0001fc0001077983 */ /* 0x000ea20000300800 */
[----:B---3--:R-:W-:Y:S01]  /*45c30*/  HMMA.16816.F32.BF16 R8, R12, R18, R8 ;  /* 0x000000120c08723c */ /* 0x008fe20000041808 */
[----:B------:R-:W-:-:S02]  /*45c40*/  MOV R0, R18 ;  /* 0x0000001200007202 */ /* 0x000fc40000000f00 */
[----:B------:R-:W-:-:S15]  /*45c50*/  MOV R3, R19 ;  /* 0x0000001300037202 */ /* 0x000fde0000000f00 */
[----:B------:R-:W-:Y:S01]  /*45c60*/  NOP ;  /* 0x0000000000007918 */ /* 0x000fe20000000000 */
[----:B------:R-:W-:Y:S04]  /*45c70*/  STL.64 [R1+0x3f0], R8 ;  /* 0x0003f00801007387 */ /* 0x000fe80000100a00 */
[----:B------:R0:W-:Y:S04]  /*45c80*/  STL.64 [R1+0x3f8], R10 ;  /* 0x0003f80a01007387 */ /* 0x0001e80000100a00 */
[----:B0-----:R-:W3:Y:S04]  /*45c90*/  LDL.LU.64 R10, [R1+0x3ba0] ;  /* 0x003ba000010a7983 */ /* 0x001ee80000300a00 */
[----:B------:R-:W3:Y:S04]  /*45ca0*/  LDL.LU.64 R18, [R1+0x3b98] ;  /* 0x003b980001127983 */ /* 0x000ee80000300a00 */
[----:B------:R-:W3:Y:S02]  /*45cb0*/  LDL.LU.64 R16, [R1+0x3b90] ;  /* 0x003b900001107983 */ /* 0x000ee40000300a00 */
[----:B---3--:R-:W-:-:S15]  /*45cc0*/  HMMA.16816.F32.BF16 R16, R12, R10, R16 ;  /* 0x0000000a0c10723c */ /* 0x008fde0000041810 */
[----:B------:R-:W-:-:S04]  /*45cd0*/  NOP ;  /* 0x0000000000007918 */ /* 0x000fc80000000000 */
[----:B------:R0:W-:Y:S04]  /*45ce0*/  STL.64 [R1+0x3e0], R16 ;  /* 0x0003e01001007387 */ /* 0x0001e80000100a00 */
[----:B------:R1:W-:Y:S01]  /*45cf0*/  STL.64 [R1+0x3e8], R18 ;  /* 0x0003e81201007387 */ /* 0x0003e20000100a00 */
[----:B0-----:R-:W-:Y:S02]  /*45d00*/  MOV R17, R11 ;  /* 0x0000000b00117202 */ /* 0x001fe40000000f00 */
[----:B-1----:R-:W-:Y:S02]  /*45d10*/  MOV R18, R10 ;  /* 0x0000000a00127202 */ /* 0x002fe40000000f00 */
[----:B------:R-:W4:Y:S04]  /*45d20*/  LDL.LU.64 R10, [R1+0x3b88] ;  /* 0x003b8800010a7983 */ /* 0x000f280000300a00 */
[----:B------:R-:W4:Y:S02]  /*45d30*/  LDL.LU.64 R8, [R1+0x3b80] ;  /* 0x003b800001087983 */ /* 0x000f240000300a00 */
[----:B----4-:R-:W-:-:S15]  /*45d40*/  HMMA.16816.F32.BF16 R8, R12, R22, R8 ;  /* 0x000000160c08723c */ /* 0x010fde0000041808 */
[----:B------:R-:W-:-:S04]  /*45d50*/  NOP ;  /* 0x0000000000007918 */ /* 0x000fc80000000000 */
[----:B------:R0:W-:Y:S04]  /*45d60*/  STL.64 [R1+0x3d0], R8 ;  /* 0x0003d00801007387 */ /* 0x0001e80000100a00 */
[----:B------:R-:W-:Y:S01]  /*45d70*/  STL.64 [R1+0x3d8], R10 ;  /* 0x0003d80a01007387 */ /* 0x000fe20000100a00 */
[----:B0-----:R-:W-:Y:S01]  /*45d80*/  IMAD.MOV.U32 R9, RZ, RZ, R22 ;  /* 0x000000ffff097224 */ /* 0x001fe200078e0016 */
[----:B------:R-:W-:Y:S02]  /*45d90*/  MOV R8, R23 ;  /* 0x0000001700087202 */ /* 0x000fe40000000f00 */
[----:B------:R-:W2:Y:S04]  /*45da0*/  LDL.LU.64 R22, [R1+0x3b78] ;  /* 0x003b780001167983 */ /* 0x000ea80000300a00 */
[----:B------:R-:W3:Y:S01]  /*45db0*/  LDL.LU.64 R20, [R1+0x3b70] ;  /* 0x003b700001147983 */ /* 0x000ee20000300a00 */
[----:B--2---:R-:W-:-:S15]  /*45dc0*/  HMMA.16816.F32.BF16 R24, R12, R22, R24 ;  /* 0x000000160c18723c */ /* 0x004fde0000041818 */
[----:B------:R-:W-:-:S04]  /*45dd0*/  NOP ;  /* 0x0000000000007918 */ /* 0x000fc80000000000 */
[----:B------:R-:W-:Y:S04]  /*45de0*/  STL.64 [R1+0x3c0], R24 ;  /* 0x0003c01801007387 */ /* 0x000fe80000100a00 */
[----:B------:R0:W-:Y:S04]  /*45df0*/  STL.64 [R1+0x3c8], R26 ;  /* 0x0003c81a01007387 */ /* 0x0001e80000100a00 */
[----:B0-----:R-:W2:Y:S04]  /*45e00*/  LDL.LU.64 R26, [R1+0x3b68] ;  /* 0x003b6800011a7983 */ /* 0x001ea80000300a00 */
[----:B------:R0:W-:Y:S04]  /*45e10*/  STL.64 [R1+0x39e8], R22 ;  /* 0x0039e81601007387 */ /* 0x0001e80000100a00 */
[----:B---3--:R-:W-:Y:S04]  /*45e20*/  STL.64 [R1+0x39e0], R20 ;  /* 0x0039e01401007387 */ /* 0x008fe80000100a00 */
[----:B0-----:R-:W3:Y:S01]  /*45e30*/  LDL.LU.64 R22, [R1+0xf8] ;  /* 0x0000f80001167983 */ /* 0x001ee20000300a00 */
[----:B--2---:R-:W-:Y:S01]  /*45e40*/  HMMA.16816.F32.BF16 R4, R12, R26, R4 ;  /* 0x0000001a0c04723c */ /* 0x004fe20000041804 */
[----:B------:R-:W-:-:S02]  /*45e50*/  MOV R11, R26 ;  /* 0x0000001a000b7202 */ /* 0x000fc40000000f00 */
[----:B------:R-:W-:-:S15]  /*45e60*/  MOV R10, R27 ;  /* 0x0000001b000a7202 */ /* 0x000fde0000000f00 */
[----:B------:R-:W-:Y:S01]  /*45e70*/  NOP ;  /* 0x0000000000007918 */ /* 0x000fe20000000000 */
[----:B------:R-:W-:Y:S04]  /*45e80*/  STL.64 [R1+0x3b0], R4 ;  /* 0x0003b00401007387 */ /* 0x000fe80000100a00 */
[----:B------:R0:W-:Y:S04]  /*45e90*/  STL.64 [R1+0x3b8], R6 ;  /* 0x0003b80601007387 */ /* 0x0001e80000100a00 */
[----:B0-----:R-:W2:Y:S04]  /*45ea0*/  LDL.LU.64 R6, [R1+0x3b60] ;  /* 0x003b600001067983 */ /* 0x001ea80000300a00 */
[----:B------:R-:W4:Y:S04]  /*45eb0*/  LDL.LU.64 R4, [R1+0x3b58] ;  /* 0x003b580001047983 */ /* 0x000f280000300a00 */
[----:B------:R-:W2:Y:S04]  /*45ec0*/  LDL.LU.64 R26, [R1+0x3b50] ;  /* 0x003b5000011a7983 */ /* 0x000ea80000300a00 */
[----:B------:R-:W2:Y:S04]  /*45ed0*/  LDL.LU.64 R24, [R1+0x3b48] ;  /* 0x003b480001187983 */ /* 0x000ea80000300a00 */
[----:B------:R-:W-:Y:S04]  /*45ee0*/  STL.64 [R1+0x3aa0], R10 ;  /* 0x003aa00a01007387 */ /* 0x000fe80000100a00 */
[----:B------:R0:W-:Y:S04]  /*45ef0*/  STL.64 [R1+0x3a98], R8 ;  /* 0x003a980801007387 */ /* 0x0001e80000100a00 */
[----:B0-----:R-:W2:Y:S04]  /*45f00*/  LDL.LU R8, [R1+0x1e0] ;  /* 0x0001e00001087983 */ /* 0x001ea80000300800 */
[----:B------:R-:W2:Y:S04]  /*45f10*/  LDL.LU R9, [R1+0x1e4] ;  /* 0x0001e40001097983 */ /* 0x000ea80000300800 */
[----:B------:R-:W2:Y:S01]  /*45f20*/  LDL.LU R10, [R1+0x1e8] ;  /* 0x0001e800010a7983 */ /* 0x000ea20000300800 */
[----:B------:R-:W-:Y:S01]  /*45f30*/  MOV R11, R2 ;  /* 0x00000002000b7202 */ /* 0x000fe20000000f00 */
[----:B---3--:R-:W-:Y:S01]  /*45f40*/  IMAD.MOV.U32 R16, RZ, RZ, R22 ;  /* 0x000000ffff107224 */ /* 0x008fe200078e0016 */
[----:B------:R-:W-:-:S05]  /*45f50*/  MOV R2, R23 ;  /* 0x0000001700027202 */ /* 0x000fca0000000f00 */
[----:B--2---:R-:W-:Y:S01]  /*45f60*/  HMMA.16816.F32.BF16 R8, R12, R22, R8 ;  /* 0x000000160c08723c */ /* 0x004fe20000041808 */
[----:B------:R-:W-:Y:S02]  /*45f70*/  MOV R22, R18 ;  /* 0x0000001200167202 */ /* 0x000fe40000000f00 */
[----:B------:R-:W-:-:S15]  /*45f80*/  MOV R23, R17 ;  /* 0x0000001100177202 */ /* 0x000fde0000000f00 */
[----:B------:R-:W-:Y:S01]  /*45f90*/  NOP ;  /* 0x0000000000007918 */ /* 0x000fe20000000000 */
[----:B------:R-:W-:Y:S04]  /*45fa0*/  STL.64 [R1+0x3a0], R8 ;  /* 0x0003a00801007387 */ /* 0x000fe80000100a00 */
[----:B------:R-:W-:Y:S04]  /*45fb0*/  STL.64 [R1+0x3a8], R10 ;  /* 0x0003a80a01007387 */ /* 0x000fe80000100a00 */
[----:B------:R0:W-:Y:S04]  /*45fc0*/  STL [R1+0x39f0], R16 ;  /* 0x0039f01001007387 */ /* 0x0001e80000100800 */
[----:B------:R1:W-:Y:S04]  /*45fd0*/  STL.64 [R1+0x39f8], R22 ;  /* 0x0039f81601007387 */ /* 0x0003e80000100a00 */
[----:B0-----:R-:W2:Y:S04]  /*45fe0*/  LDL.LU R16, [R1+0x10] ;  /* 0x0000100001107983 */ /* 0x001ea80000300800 */
[----:B------:R-:W2:Y:S04]  /*45ff0*/  LDL.LU R17, [R1+0x14] ;  /* 0x0000140001117983 */ /* 0x000ea80000300800 */
[----:B------:R-:W3:Y:S04]  /*46000*/  LDL.LU R18, [R1+0x18] ;  /* 0x0000180001127983 */ /* 0x000ee80000300800 */
[----:B------:R-:W3:Y:S01]  /*46010*/  LDL.LU R19, [R1+0x1c] ;  /* 0x00001c0001137983 */ /* 0x000ee20000300800 */
[----:B-1----:R-:W-:Y:S01]  /*46020*/  MOV R22, R0 ;  /* 0x0000000000167202 */ /* 0x002fe20000000f00 */
[----:B------:R-:W-:-:S02]  /*46030*/  IMAD.MOV.U32 R23, RZ, RZ, R3 ;  /* 0x000000ffff177224 */ /* 0x000fc400078e0003 */
[----:B---3--:R-:W-:Y:S04]  /*46040*/  STL.64 [R1+0x3a08], R18 ;  /* 0x003a081201007387 */ /* 0x008fe80000100a00 */
[----:B--2---:R0:W-:Y:S04]  /*46050*/  STL.64 [R1+0x3a00], R16 ;  /* 0x003a001001007387 */ /* 0x0041e80000100a00 */
[----:B------:R-:W2:Y:S04]  /*46060*/  LDL.LU R0, [R1+0x3b44] ;  /* 0x003b440001007983 */ /* 0x000ea80000300800 */
[----:B------:R-:W3:Y:S04]  /*46070*/  LDL.LU R3, [R1+0x3b40] ;  /* 0x003b400001037983 */ /* 0x000ee80000300800 */
[----:B------:R1:W-:Y:S04]  /*46080*/  STL.64 [R1+0x3a10], R22 ;  /* 0x003a101601007387 */ /* 0x0003e80000100a00 */
[----:B0-----:R-:W2:Y:S04]  /*46090*/  LDL.LU R16, [R1+0x30] ;  /* 0x0000300001107983 */ /* 0x001ea80000300800 */
[----:B------:R-:W2:Y:S04]  /*460a0*/  LDL.LU R17, [R1+0x34] ;  /* 0x0000340001117983 */ /* 0x000ea80000300800 */
[----:B------:R-:W2:Y:S04]  /*460b0*/  LDL.LU R18, [R1+0x38] ;  /* 0x0000380001127983 */ /* 0x000ea80000300800 */
[----:B------:R-:W2:Y:S01]  /*460c0*/  LDL.LU R19, [R1+0x3c] ;  /* 0x00003c0001137983 */ /* 0x000ea20000300800 */
[----:B-1----:R-:W-:-:S02]  /*460d0*/  MOV R22, R7 ;  /* 0x0000000700167202 */ /* 0x002fc40000000f00 */
[----:B------:R-:W-:Y:S01]  /*460e0*/  MOV R23, R6 ;  /* 0x0000000600177202 */ /* 0x000fe20000000f00 */
[----:B--2---:R-:W-:Y:S04]  /*460f0*/  STL.64 [R1+0x3a20], R18 ;  /* 0x003a201201007387 */ /* 0x004fe80000100a00 */
[----:B------:R0:W-:Y:S04]  /*46100*/  STL.64 [R1+0x3a18], R16 ;  /* 0x003a181001007387 */ /* 0x0001e80000100a00 */
[----:B------:R-:W2:Y:S04]  /*46110*/  LDL.LU R7, [R1+0x3b3c] ;  /* 0x003b3c0001077983 */ /* 0x000ea80000300800 */
[----:B------:R-:W2:Y:S04]  /*46120*/  LDL.LU R6, [R1+0x3b38] ;  /* 0x003b380001067983 */ /* 0x000ea80000300800 */
        /* <DEDUP_REMOVED lines=8> */
[----:B------:R-:W-:Y:S04]  /*461b0*/  STL.64 [R1+0x3a30], R16 ;  /* 0x003a301001007387 */ /* 0x000fe80000100a00 */
[----:B------:R-:W2:Y:S04]  /*461c0*/  LDL.LU R26, [R1+0x3b34] ;  /* 0x003b3400011a7983 */ /* 0x000ea80000300800 */
[----:B------:R-:W2:Y:S04]  /*461d0*/  LDL.LU R27, [R1+0x3b30] ;  /* 0x003b3000011b7983 */ /* 0x000ea80000300800 */
[----:B------:R4:W-:Y:S02]  /*461e0*/  STL.64 [R1+0x3a40], R22 ;  /* 0x003a401601007387 */ /* 0x0009e40000100a00 */
[----:B----4-:R-:W-:Y:S01]  /*461f0*/  IMAD.MOV.U32 R22, RZ, RZ, R4 ;  /* 0x000000ffff167224 */ /* 0x010fe200078e0004 */
[----:B------:R-:W-:Y:S01]  /*46200*/  MOV R23, R5 ;  /* 0x0000000500177202 */ /* 0x000fe20000000f00 */
[----:B------:R-:W4:Y:S04]  /*46210*/  LDL.LU R4, [R1+0x3b2c] ;  /* 0x003b2c0001047983 */ /* 0x000f280000300800 */
[----:B------:R-:W2:Y:S04]  /*46220*/  LDL.LU R5, [R1+0x3b28] ;  /* 0x003b280001057983 */ /* 0x000ea80000300800 */
[----:B------:R0:W-:Y:S04]  /*46230*/  STL.64 [R1+0x3a58], R22 ;  /* 0x003a581601007387 */ /* 0x0001e80000100a00 */
[----:B------:R-:W2:Y:S04]  /*46240*/  LDL.LU R16, [R1+0x60] ;  /* 0x0000600001107983 */ /* 0x000ea80000300800 */
[----:B------:R-:W2:Y:S04]  /*46250*/  LDL.LU R17, [R1+0x64] ;  /* 0x0000640001117983 */ /* 0x000ea80000300800 */
[----:B------:R-:W2:Y:S01]  /*46260*/  LDL.LU R18, [R1+0x68] ;  /* 0x0000680001127983 */ /* 0x000ea20000300800 */
[----:B0-----:R-:W-:-:S02]  /*46270*/  MOV R22, R29 ;  /* 0x0000001d00167202 */ /* 0x001fc40000000f00 */
[----:B------:R-:W-:Y:S01]  /*46280*/  MOV R23, R28 ;  /* 0x0000001c00177202 */ /* 0x000fe20000000f00 */
[----:B------:R-:W2:Y:S04]  /*46290*/  LDL.LU R19, [R1+0x6c] ;  /* 0x00006c0001137983 */ /* 0x000ea80000300800 */
[----:B------:R-:W2:Y:S04]  /*462a0*/  LDL.LU R29, [R1+0x3b24] ;  /* 0x003b2400011d7983 */ /* 0x000ea80000300800 */
[----:B------:R-:W2:Y:S04]  /*462b0*/  LDL.LU R28, [R1+0x3b20] ;  /* 0x003b2000011c7983 */ /* 0x000ea80000300800 */
[----:B------:R-:W2:Y:S04]  /*462c0*/  LDL.LU R8, [R1+0x190] ;  /* 0x0001900001087983 */ /* 0x000ea80000300800 */
[----:B------:R-:W2:Y:S04]  /*462d0*/  LDL.LU R9, [R1+0x194] ;  /* 0x0001940001097983 */ /* 0x000ea80000300800 */
[----:B------:R-:W2:Y:S04]  /*462e0*/  LDL.LU R10, [R1+0x198] ;  /* 0x00019800010a7983 */ /* 0x000ea80000300800 */
[----:B------:R-:W2:Y:S04]  /*462f0*/  LDL.LU R11, [R1+0x19c] ;  /* 0x00019c00010b7983 */ /* 0x000ea80000300800 */
[----:B--2---:R0:W-:Y:S04]  /*46300*/  STL.64 [R1+0x3ab0], R10 ;  /* 0x003ab00a01007387 */ /* 0x0041e80000100a00 */
[----:B------:R-:W-:Y:S01]  /*46310*/  STL.64 [R1+0x3aa8], R8 ;  /* 0x003aa80801007387 */ /* 0x000fe20000100a00 */
[----:B0-----:R-:W-:Y:S01]  /*46320*/  MOV R10, R6 ;  /* 0x00000006000a7202 */ /* 0x001fe20000000f00 */
[----:B------:R-:W-:-:S02]  /*46330*/  IMAD.MOV.U32 R11, RZ, RZ, R7 ;  /* 0x000000ffff0b7224 */ /* 0x000fc400078e0007 */
[----:B------:R-:W2:Y:S04]  /*46340*/  LDL.LU R6, [R1+0x3b1c] ;  /* 0x003b1c0001067983 */ /* 0x000ea80000300800 */
[----:B------:R-:W2:Y:S04]  /*46350*/  LDL.LU R7, [R1+0x3b18] ;  /* 0x003b180001077983 */ /* 0x000ea80000300800 */
[----:B------:R-:W-:Y:S04]  /*46360*/  STL.64 [R1+0x3ac8], R10 ;  /* 0x003ac80a01007387 */ /* 0x000fe80000100a00 */
[----:B------:R-:W-:Y:S04]  /*46370*/  STL.64 [R1+0x3a70], R22 ;  /* 0x003a701601007387 */ /* 0x000fe80000100a00 */
        /* <DEDUP_REMOVED lines=10> */
[----:B------:R-:W-:Y:S04]  /*46420*/  STL.64 [R1+0x3ae0], R10 ;  /* 0x003ae00a01007387 */ /* 0x000fe80000100a00 */
[----:B------:R0:W-:Y:S04]  /*46430*/  STL.64 [R1+0x3b10], R22 ;  /* 0x003b101601007387 */ /* 0x0001e80000100a00 */
[----:B------:R-:W3:Y:S04]  /*46440*/  LDL.LU R20, [R1+0x1d0] ;  /* 0x0001d00001147983 */ /* 0x000ee80000300800 */
[----:B------:R-:W3:Y:S04]  /*46450*/  LDL.LU R21, [R1+0x1d4] ;  /* 0x0001d40001157983 */ /* 0x000ee80000300800 */
[----:B0-----:R-:W3:Y:S04]  /*46460*/  LDL.LU R22, [R1+0x1d8] ;  /* 0x0001d80001167983 */ /* 0x001ee80000300800 */
[----:B------:R-:W3:Y:S04]  /*46470*/  LDL.LU R23, [R1+0x1dc] ;  /* 0x0001dc0001177983 */ /* 0x000ee80000300800 */
[----:B--2---:R-:W-:Y:S04]  /*46480*/  STL.64 [R1+0x3a68], R18 ;  /* 0x003a681201007387 */ /* 0x004fe80000100a00 */
[----:B------:R0:W-:Y:S04]  /*46490*/  STL.64 [R1+0x3a60], R16 ;  /* 0x003a601001007387 */ /* 0x0001e80000100a00 */
[----:B0-----:R-:W2:Y:S04]  /*464a0*/  LDL.LU R16, [R1+0x80] ;  /* 0x0000800001107983 */ /* 0x001ea80000300800 */
[----:B------:R-:W2:Y:S04]  /*464b0*/  LDL.LU R17, [R1+0x84] ;  /* 0x0000840001117983 */ /* 0x000ea80000300800 */
[----:B------:R-:W2:Y:S04]  /*464c0*/  LDL.LU R18, [R1+0x88] ;  /* 0x0000880001127983 */ /* 0x000ea80000300800 */
[----:B------:R-:W2:Y:S04]  /*464d0*/  LDL.LU R19, [R1+0x8c] ;  /* 0x00008c0001137983 */ /* 0x000ea80000300800 */
        /* <DEDUP_REMOVED lines=11> */
[----:B------:R-:W2:Y:S01]  /*46590*/  LDL.LU R19, [R1+0x1ac] ;  /* 0x0001ac0001137983 */ /* 0x000ea20000300800 */
[----:B---3--:R-:W-:Y:S03]  /*465a0*/  HMMA.16816.F32.BF16 R12, R12, R6, R20 ;  /* 0x000000060c0c723c */ /* 0x008fe60000041814 */
[----:B--2---:R-:W-:Y:S04]  /*465b0*/  STL.64 [R1+0x3ad8], R18 ;  /* 0x003ad81201007387 */ /* 0x004fe80000100a00 */
[----:B------:R0:W-:Y:S04]  /*465c0*/  STL.64 [R1+0x3ad0], R16 ;  /* 0x003ad01001007387 */ /* 0x0001e80000100a00 */
[----:B0-----:R-:W2:Y:S04]  /*465d0*/  LDL.LU R16, [R1+0x1b0] ;  /* 0x0001b00001107983 */ /* 0x001ea80000300800 */
[----:B------:R-:W2:Y:S04]  /*465e0*/  LDL.LU R17, [R1+0x1b4] ;  /* 0x0001b40001117983 */ /* 0x000ea80000300800 */
[----:B------:R-:W3:Y:S04]  /*465f0*/  LDL.LU R18, [R1+0x1b8] ;  /* 0x0001b80001127983 */ /* 0x000ee80000300800 */
[----:B------:R-:W3:Y:S01]  /*46600*/  LDL.LU R19, [R1+0x1bc] ;  /* 0x0001bc0001137983 */ /* 0x000ee20000300800 */
[----:B------:R-:W-:Y:S01]  /*46610*/  MOV R21, R6 ;  /* 0x0000000600157202 */ /* 0x000fe20000000f00 */
[----:B------:R-:W-:Y:S01]  /*46620*/  IMAD.MOV.U32 R10, RZ, RZ, R5 ;  /* 0x000000ffff0a7224 */ /* 0x000fe200078e0005 */
[----:B------:R-:W-:-:S02]  /*46630*/  MOV R20, R7 ;  /* 0x0000000700147202 */ /* 0x000fc40000000f00 */
[----:B----4-:R-:W-:Y:S01]  /*46640*/  MOV R11, R4 ;  /* 0x00000004000b7202 */ /* 0x010fe20000000f00 */
[----:B---3--:R-:W-:Y:S04]  /*46650*/  STL.64 [R1+0x3af0], R18 ;  /* 0x003af01201007387 */ /* 0x008fe80000100a00 */
[----:B--2---:R0:W-:Y:S04]  /*46660*/  STL.64 [R1+0x3ae8], R16 ;  /* 0x003ae81001007387 */ /* 0x0041e80000100a00 */
[----:B0-----:R-:W2:Y:S04]  /*46670*/  LDL.LU R16, [R1+0x1c0] ;  /* 0x0001c00001107983 */ /* 0x001ea80000300800 */
[----:B------:R-:W2:Y:S04]  /*46680*/  LDL.LU R17, [R1+0x1c4] ;  /* 0x0001c40001117983 */ /* 0x000ea80000300800 */
[----:B------:R-:W2:Y:S04]  /*46690*/  LDL.LU R18, [R1+0x1c8] ;  /* 0x0001c80001127983 */ /* 0x000ea80000300800 */
[----:B------:R-:W2:Y:S04]  /*466a0*/  LDL.LU R19, [R1+0x1cc] ;  /* 0x0001cc0001137983 */ /* 0x000ea80000300800 */
[----:B------:R-:W3:Y:S04]  /*466b0*/  LDL.LU R24, [R1] ;  /* 0x0000000001187983 */ /* 0x000ee80000300800 */
[----:B------:R-:W3:Y:S04]  /*466c0*/  LDL.LU R25, [R1+0x4] ;  /* 0x0000040001197983 */ /* 0x000ee80000300800 */
[----:B------:R-:W3:Y:S04]  /*466d0*/  LDL.LU R26, [R1+0x8] ;  /* 0x00000800011a7983 */ /* 0x000ee80000300800 */
[----:B------:R-:W3:Y:S04]  /*466e0*/  LDL.LU R27, [R1+0xc] ;  /* 0x00000c00011b7983 */ /* 0x000ee80000300800 */
[----:B------:R-:W4:Y:S04]  /*466f0*/  LDL.LU.64 R22, [R1+0x3b10] ;  /* 0x003b100001167983 */ /* 0x000f280000300a00 */
[----:B------:R-:W-:Y:S04]  /*46700*/  STL.64 [R1+0x340], R12 ;  /* 0x0003400c01007387 */ /* 0x000fe80000100a00 */
[----:B------:R0:W-:Y:S04]  /*46710*/  STL.64 [R1+0x348], R14 ;  /* 0x0003480e01007387 */ /* 0x0001e80000100a00 */
[----:B------:R-:W2:Y:S04]  /*46720*/  LDL.LU.64 R6, [R1+0x3b08] ;  /* 0x003b080001067983 */ /* 0x000ea80000300a00 */
[----:B------:R-:W2:Y:S01]  /*46730*/  LDL.LU.64 R4, [R1+0x3b00] ;  /* 0x003b000001047983 */ /* 0x000ea20000300a00 */
[----:B0-----:R-:W-:Y:S01]  /*46740*/  MOV R14, R3 ;  /* 0x00000003000e7202 */ /* 0x001fe20000000f00 */
[----:B------:R-:W-:-:S02]  /*46750*/  IMAD.MOV.U32 R15, RZ, RZ, R0 ;  /* 0x000000ffff0f7224 */ /* 0x000fc400078e0000 */
[----:B------:R-:W3:Y:S04]  /*46760*/  LDL.LU R3, [R1+0x3afc] ;  /* 0x003afc0001037983 */ /* 0x000ee80000300800 */
[----:B------:R-:W3:Y:S01]  /*46770*/  LDL.LU R0, [R1+0x3af8] ;  /* 0x003af80001007983 */ /* 0x000ee20000300800 */
[----:B--2---:R-:W-:Y:S03]  /*46780*/  HMMA.16816.F32.BF16 R8, R4, R10, R16 ;  /* 0x0000000a0408723c */ /* 0x004fe60000041810 */
[----:B------:R-:W2:Y:S04]  /*46790*/  LDL.LU.64 R18, [R1+0x3af0] ;  /* 0x003af00001127983 */ /* 0x000ea80000300a00 */
[----:B------:R-:W2:-:S12]  /*467a0*/  LDL.LU.64 R16, [R1+0x3ae8] ;  /* 0x003ae80001107983 */ /* 0x000e980000300a00 */
[----:B------:R-:W-:Y:S04]  /*467b0*/  STL.64 [R1+0x330], R8 ;  /* 0x0003300801007387 */ /* 0x000fe80000100a00 */
[----:B------:R0:W-:Y:S04]  /*467c0*/  STL.64 [R1+0x338], R10 ;  /* 0x0003380a01007387 */ /* 0x0001e80000100a00 */
[----:B0-----:R-:W2:Y:S02]  /*467d0*/  LDL.LU.64 R10, [R1+0x3ae0] ;  /* 0x003ae000010a7983 */ /* 0x001ea40000300a00 */
[----:B--2---:R-:W-:Y:S02]  /*467e0*/  HMMA.16816.F32.BF16 R8, R4, R10, R16 ;  /* 0x0000000a0408723c */ /* 0x004fe40000041810 */
[----:B------:R-:W2:Y:S04]  /*467f0*/  LDL.LU.64 R18, [R1+0x3ad8] ;  /* 0x003ad80001127983 */ /* 0x000ea80000300a00 */
[----:B------:R-:W2:-:S13]  /*46800*/  LDL.LU.64 R16, [R1+0x3ad0] ;  /* 0x003ad00001107983 */ /* 0x000e9a0000300a00 */
[----:B------:R-:W-:Y:S04]  /*46810*/  STL.64 [R1+0x300], R8 ;  /* 0x0003000801007387 */ /* 0x000fe80000100a00 */
[----:B------:R0:W-:Y:S04]  /*46820*/  STL.64 [R1+0x308], R10 ;  /* 0x0003080a01007387 */ /* 0x0001e80000100a00 */
[----:B0-----:R-:W2:Y:S02]  /*46830*/  LDL.LU.64 R10, [R1+0x3ac8] ;  /* 0x003ac800010a7983 */ /* 0x001ea40000300a00 */
[----:B--2---:R-:W-:Y:S02]  /*46840*/  HMMA.16816.F32.BF16 R8, R4, R10, R16 ;  /* 0x0000000a0408723c */ /* 0x004fe40000041810 */
[----:B------:R-:W4:Y:S04]  /*46850*/  LDL.LU.64 R18, [R1+0x3ac0] ;  /* 0x003ac00001127983 */ /* 0x000f280000300a00 */
[----:B------:R-:W4:-:S13]  /*46860*/  LDL.LU.64 R16, [R1+0x3ab8] ;  /* 0x003ab80001107983 */ /* 0x000f1a0000300a00 */
[----:B------:R-:W-:Y:S04]  /*46870*/  STL.64 [R1+0x150], R8 ;  /* 0x0001500801007387 */ /* 0x000fe80000100a00 */
[----:B------:R0:W-:Y:S04]  /*46880*/  STL.64 [R1+0x158], R10 ;  /* 0x0001580a01007387 */ /* 0x0001e80000100a00 */
[----:B0-----:R-:W2:Y:S04]  /*46890*/  LDL.LU.64 R10, [R1+0x3ab0] ;  /* 0x003ab000010a7983 */ /* 0x001ea80000300a00 */
[----:B------:R-:W2:Y:S02]  /*468a0*/  LDL.LU.64 R8, [R1+0x3aa8] ;  /* 0x003aa80001087983 */ /* 0x000ea40000300a00 */
[----:B--2---:R-:W-:Y:S02]  /*468b0*/  HMMA.16816.F32.BF16 R12, R4, R14, R8 ;  /* 0x0000000e040c723c */ /* 0x004fe40000041808 */
[----:B------:R-:W2:Y:S04]  /*468c0*/  LDL.LU.64 R10, [R1+0x3aa0] ;  /* 0x003aa000010a7983 */ /* 0x000ea80000300a00 */
[----:B------:R-:W3:-:S13]  /*468d0*/  LDL.LU.64 R8, [R1+0x3a98] ;  /* 0x003a980001087983 */ /* 0x000eda0000300a00 */
[----:B------:R-:W-:Y:S04]  /*468e0*/  STL.64 [R1+0x140], R12 ;  /* 0x0001400c01007387 */ /* 0x000fe80000100a00 */
[----:B------:R0:W-:Y:S02]  /*468f0*/  STL.64 [R1+0x148], R14 ;  /* 0x0001480e01007387 */ /* 0x0001e40000100a00 */
[----:B0-----:R-:W-:Y:S02]  /*46900*/  MOV R14, R21 ;  /* 0x00000015000e7202 */ /* 0x001fe40000000f00 */
[----:B------:R-:W-:-:S05]  /*46910*/  MOV R15, R20 ;  /* 0x00000014000f7202 */ /* 0x000fca0000000f00 */
[----:B------:R2:W-:Y:S02]  /*46920*/  STL.64 [R1+0x39b0], R14 ;  /* 0x0039b00e01007387 */ /* 0x0005e40000100a00 */
[----:B--2---:R-:W-:Y:S02]  /*46930*/  MOV R14, R11 ;  /* 0x0000000b000e7202 */ /* 0x004fe40000000f00 */
[----:B------:R-:W-:-:S05]  /*46940*/  MOV R15, R10 ;  /* 0x0000000a000f7202 */ /* 0x000fca0000000f00 */
[----:B------:R3:W-:Y:S02]  /*46950*/  STL.64 [R1+0x39c8], R14 ;  /* 0x0039c80e01007387 */ /* 0x0007e40000100a00 */
[----:B---3--:R-:W-:Y:S01]  /*46960*/  MOV R15, R8 ;  /* 0x00000008000f7202 */ /* 0x008fe20000000f00 */
[----:B------:R-:W-:Y:S01]  /*46970*/  IMAD.MOV.U32 R14, RZ, RZ, R9 ;  /* 0x000000ffff0e7224 */ /* 0x000fe200078e0009 */
[----:B------:R-:W-:Y:S02]  /*46980*/  MOV R8, R3 ;  /* 0x0000000300087202 */ /* 0x000fe40000000f00 */
[----:B------:R-:W2:Y:S01]  /*46990*/  LDL.LU R3, [R1+0x3a94] ;  /* 0x003a940001037983 */ /* 0x000ea20000300800 */
[----:B------:R-:W-:-:S03]  /*469a0*/  MOV R9, R28 ;  /* 0x0000001c00097202 */ /* 0x000fc60000000f00 */
[----:B------:R-:W3:Y:S04]  /*469b0*/  LDL.LU R28, [R1+0x3a90] ;  /* 0x003a9000011c7983 */ /* 0x000ee80000300800 */
[----:B------:R-:W2:Y:S01]  /*469c0*/  LDL.LU R10, [R1+0xa8] ;  /* 0x0000a800010a7983 */ /* 0x000ea20000300800 */
[----:B----4-:R-:W-:Y:S01]  /*469d0*/  HMMA.16816.F32.BF16 R20, R4, R22, R16 ;  /* 0x000000160414723c */ /* 0x010fe20000041810 */
[----:B------:R-:W-:Y:S02]  /*469e0*/  MOV R11, R29 ;  /* 0x0000001d000b7202 */ /* 0x000fe40000000f00 */
[----:B------:R-:W4:Y:S04]  /*469f0*/  LDL.LU R29, [R1+0x3a8c] ;  /* 0x003a8c00011d7983 */ /* 0x000f280000300800 */
[----:B--2---:R-:W-:Y:S04]  /*46a00*/  STL.64 [R1+0x39c0], R10 ;  /* 0x0039c00a01007387 */ /* 0x004fe80000100a00 */
[----:B------:R0:W-:Y:S04]  /*46a10*/  STL.64 [R1+0x39b8], R8 ;  /* 0x0039b80801007387 */ /* 0x0001e80000100a00 */
[----:B0-----:R-:W2:Y:S01]  /*46a20*/  LDL.LU R8, [R1+0x20] ;  /* 0x0000200001087983 */ /* 0x001ea20000300800 */
[----:B------:R-:W-:-:S03]  /*46a30*/  IMAD.MOV.U32 R9, RZ, RZ, R3 ;  /* 0x000000ffff097224 */ /* 0x000fc600078e0003 */
[----:B------:R-:W2:Y:S04]  /*46a40*/  LDL.LU R3, [R1+0x3a88] ;  /* 0x003a880001037983 */ /* 0x000ea80000300800 */
[----:B------:R-:W2:Y:S04]  /*46a50*/  LDL.LU.64 R18, [R1+0x3a80] ;  /* 0x003a800001127983 */ /* 0x000ea80000300a00 */
[----:B------:R-:W2:Y:S04]  /*46a60*/  LDL.LU.64 R16, [R1+0x3a78] ;  /* 0x003a780001107983 */ /* 0x000ea80000300a00 */
        /* <DEDUP_REMOVED lines=32> */
[----:B0-----:R-:W2:Y:S01]  /*46c70*/  LDL.LU.64 R22, [R1+0x39f8] ;  /* 0x0039f80001167983 */ /* 0x001ea20000300a00 */
[C---:B------:R-:W-:Y:S08]  /*46c80*/  HMMA.16816.F32.BF16 R12, R4.reuse, R14, R24 ;  /* 0x0000000e040c723c */ /* 0x040ff00000041818 */
[----:B--2---:R-:W-:Y:S01]  /*46c90*/  HMMA.16816.F32.BF16 R20, R4, R22, R16 ;  /* 0x000000160414723c */ /* 0x004fe20000041810 */
[----:B------:R-:W2:-:S15]  /*46ca0*/  LDL.LU R16, [R1+0x39f0] ;  /* 0x0039f00001107983 */ /* 0x000e9e0000300800 */
[----:B------:R-:W-:-:S03]  /*46cb0*/  NOP ;  /* 0x0000000000007918 */ /* 0x000fc60000000000 */
[----:B------:R-:W-:Y:S04]  /*46cc0*/  STL.64 [R1+0xd0], R20 ;  /* 0x0000d01401007387 */ /* 0x000fe80000100a00 */
[----:B------:R0:W-:Y:S04]  /*46cd0*/  STL.64 [R1+0xd8], R22 ;  /* 0x0000d81601007387 */ /* 0x0001e80000100a00 */
[----:B0-----:R-:W2:Y:S04]  /*46ce0*/  LDL.LU.64 R22, [R1+0x39e8] ;  /* 0x0039e80001167983 */ /* 0x001ea80000300a00 */
[----:B------:R-:W2:Y:S04]  /*46cf0*/  LDL.LU.64 R20, [R1+0x39e0] ;  /* 0x0039e00001147983 */ /* 0x000ea80000300a00 */
[----:B------:R-:W2:Y:S04]  /*46d00*/  LDL.LU.64 R26, [R1+0x39d8] ;  /* 0x0039d800011a7983 */ /* 0x000ea80000300a00 */
[----:B------:R-:W2:Y:S04]  /*46d10*/  LDL.LU.64 R24, [R1+0x39d0] ;  /* 0x0039d00001187983 */ /* 0x000ea80000300a00 */
[----:B------:R-:W-:Y:S04]  /*46d20*/  STL.64 [R1+0xc0], R12 ;  /* 0x0000c00c01007387 */ /* 0x000fe80000100a00 */
[----:B------:R2:W-:Y:S01]  /*46d30*/  STL.64 [R1+0xc8], R14 ;  /* 0x0000c80e01007387 */ /* 0x0005e20000100a00 */
[----:B------:R-:W-:-:S02]  /*46d40*/  MOV R11, R0 ;  /* 0x00000000000b7202 */ /* 0x000fc40000000f00 */
[----:B------:R-:W-:Y:S02]  /*46d50*/  LOP3.LUT R17, R3, 0x40, RZ, 0x3c, !PT ;  /* 0x0000004003117812 */ /* 0x000fe400078e3cff */
[----:B----4-:R-:W-:Y:S01]  /*46d60*/  LOP3.LUT R0, R29, 0x40, RZ, 0x3c, !PT ;  /* 0x000000401d007812 */ /* 0x010fe200078e3cff */
[----:B------:R-:W-:Y:S04]  /*46d70*/  STL [R1+0x35e0], R3 ;  /* 0x0035e00301007387 */ /* 0x000fe80000100800 */
[----:B------:R-:W-:Y:S04]  /*46d80*/  STL [R1+0x464], R17 ;  /* 0x0004641101007387 */ /* 0x000fe80000100800 */
[----:B------:R-:W-:Y:S01]  /*46d90*/  STL [R1+0x47c], R0 ;  /* 0x00047c0001007387 */ /* 0x000fe20000100800 */
[----:B--2---:R-:W-:-:S15]  /*46da0*/  HMMA.16816.F32.BF16 R12, R4, R22, R24 ;  /* 0x00000016040c723c */ /* 0x004fde0000041818 */
[----:B------:R-:W-:-:S04]  /*46db0*/  NOP ;  /* 0x0000000000007918 */ /* 0x000fc80000000000 */
[----:B------:R-:W-:Y:S04]  /*46dc0*/  STL.64 [R1+0x2d0], R12 ;  /* 0x0002d00c01007387 */ /* 0x000fe80000100a00 */
[----:B------:R-:W-:Y:S04]  /*46dd0*/  STL.64 [R1+0x2d8], R14 ;  /* 0x0002d80e01007387 */ /* 0x000fe80000100a00 */
[----:B------:R0:W-:Y:S04]  /*46de0*/  STL [R1+0x3998], R29 ;  /* 0x0039981d01007387 */ /* 0x0001e80000100800 */
[----:B0-----:R-:W2:Y:S04]  /*46df0*/  LDL R29, [R1+0x464] ;  /* 0x00046400011d7983 */ /* 0x001ea80000100800 */
[----:B--2---:R-:W0:Y:S04]  /*46e00*/  LDSM.16.M88.4 R12, [R29+UR6] ;  /* 0x000000061d0c783b */ /* 0x004e280008000200 */
[----:B0-----:R-:W-:Y:S04]  /*46e10*/  STL.64 [R1+0x90], R12 ;  /* 0x0000900c01007387 */ /* 0x001fe80000100a00 */
[----:B------:R-:W-:Y:S04]  /*46e20*/  STL.64 [R1+0x98], R14 ;  /* 0x0000980e01007387 */ /* 0x000fe80000100a00 */
[----:B------:R-:W0:Y:S04]  /*46e30*/  LDSM.16.M88.4 R12, [R29+UR6+0x2000] ;  /* 0x002000061d0c783b */ /* 0x000e280008000200 */
[----:B0-----:R-:W-:Y:S04]  /*46e40*/  STL.64 [R1+0x80], R12 ;  /* 0x0000800c01007387 */ /* 0x001fe80000100a00 */
[----:B------:R0:W-:Y:S04]  /*46e50*/  STL.64 [R1+0x88], R14 ;  /* 0x0000880e01007387 */ /* 0x0001e80000100a00 */
[----:B0-----:R-:W2:Y:S01]  /*46e60*/  LDL.LU.64 R14, [R1+0x39c8] ;  /* 0x0039c800010e7983 */ /* 0x001ea20000300a00 */
[----:B---3--:R-:W-:-:S02]  /*46e70*/  MOV R10, R28 ;  /* 0x0000001c000a7202 */ /* 0x008fc40000000f00 */
[----:B------:R-:W-:Y:S02]  /*46e80*/  MOV R26, R16 ;  /* 0x00000010001a7202 */ /* 0x000fe40000000f00 */
[----:B------:R-:W-:Y:S01]  /*46e90*/  MOV R27, R2 ;  /* 0x00000002001b7202 */ /* 0x000fe20000000f00 */
[----:B------:R0:W-:Y:S02]  /*46ea0*/  LDSM.16.M88.4 R16, [R0+UR6+0x28000] ;  /* 0x028000060010783b */ /* 0x0001e40008000200 */
[----:B--2---:R-:W-:Y:S02]  /*46eb0*/  HMMA.16816.F32.BF16 R12, R4, R14, R8 ;  /* 0x0000000e040c723c */ /* 0x004fe40000041808 */
[----:B------:R-:W2:Y:S04]  /*46ec0*/  LDL.LU.64 R10, [R1+0x39c0] ;  /* 0x0039c000010a7983 */ /* 0x000ea80000300a00 */
[----:B------:R-:W2:-:S13]  /*46ed0*/  LDL.LU.64 R8, [R1+0x39b8] ;  /* 0x0039b80001087983 */ /* 0x000e9a0000300a00 */
[----:B------:R-:W-:Y:S01]  /*46ee0*/  IMAD.MOV.U32 R3, RZ, RZ, R13 ;  /* 0x000000ffff037224 */ /* 0x000fe200078e000d */
[----:B------:R-:W-:Y:S01]  /*46ef0*/  MOV R2, R14 ;  /* 0x0000000e00027202 */ /* 0x000fe20000000f00 */
[----:B------:R-:W-:Y:S01]  /*46f00*/  STL [R1+0x2c0], R12 ;  /* 0x0002c00c01007387 */ /* 0x000fe20000100800 */
[----:B0-----:R-:W-:-:S03]  /*46f10*/  MOV R0, R15 ;  /* 0x0000000f00007202 */ /* 0x001fc60000000f00 */
[----:B------:R-:W0:Y:S04]  /*46f20*/  LDSM.16.M88.4 R12, [R29+UR6+0x4000] ;  /* 0x004000061d0c783b */ /* 0x000e280008000200 */
        /* <DEDUP_REMOVED lines=13> */
[----:B------:R0:W-:Y:S04]  /*47000*/  STL.64 [R1+0x48], R14 ;  /* 0x0000480e01007387 */ /* 0x0001e80000100a00 */
[----:B0-----:R-:W3:Y:S01]  /*47010*/  LDL.LU.64 R14, [R1+0x39b0] ;  /* 0x0039b000010e7983 */ /* 0x001ee20000300a00 */
[----:B--2---:R-:W-:Y:S03]  /*47020*/  HMMA.16816.F32.BF16 R24, R4, R26, R8 ;  /* 0x0000001a0418723c */ /* 0x004fe60000041808 */
[----:B------:R-:W3:Y:S04]  /*47030*/  LDL.LU.64 R10, [R1+0x39a8] ;  /* 0x0039a800010a7983 */ /* 0x000ee80000300a00 */
[----:B------:R-:W3:-:S12]  /*47040*/  LDL.LU.64 R8, [R1+0x39a0] ;  /* 0x0039a00001087983 */ /* 0x000ed80000300a00 */
[----:B------:R-:W-:Y:S04]  /*47050*/  STL.64 [R1+0x2b0], R24 ;  /* 0x0002b01801007387 */ /* 0x000fe80000100a00 */
[----:B------:R-:W-:Y:S04]  /*47060*/  STL.64 [R1+0x2b8], R26 ;  /* 0x0002b81a01007387 */ /* 0x000fe80000100a00 */
[----:B------:R-:W0:Y:S01]  /*47070*/  LDSM.16.M88.4 R24, [R29+UR6+0xc000] ;  /* 0x00c000061d18783b */ /* 0x000e220008000200 */
[----:B---3--:R-:W-:Y:S03]  /*47080*/  HMMA.16816.F32.BF16 R4, R4, R14, R8 ;  /* 0x0000000e0404723c */ /* 0x008fe60000041808 */
[----:B------:R-:W1:Y:S04]  /*47090*/  LDSM.16.M88.4 R8, [R29+UR6+0xe000] ;  /* 0x00e000061d08783b */ /* 0x000e680008000200 */
[----:B------:R-:W2:-:S12]  /*470a0*/  LDSM.16.M88.4 R12, [R29+UR6+0x10000] ;  /* 0x010000061d0c783b */ /* 0x000e980008000200 */
[----:B------:R-:W-:Y:S01]  /*470b0*/  MOV R28, R7 ;  /* 0x00000007001c7202 */ /* 0x000fe20000000f00 */
[----:B------:R-:W-:Y:S04]  /*470c0*/  STL.64 [R1+0x2a0], R4 ;  /* 0x0002a00401007387 */ /* 0x000fe80000100a00 */
[----:B0-----:R-:W-:Y:S04]  /*470d0*/  STL.64 [R1+0x30], R24 ;  /* 0x0000301801007387 */ /* 0x001fe80000100a00 */
[----:B------:R-:W-:Y:S04]  /*470e0*/  STL.64 [R1+0x38], R26 ;  /* 0x0000381a01007387 */ /* 0x000fe80000100a00 */
[----:B------:R-:W-:Y:S04]  /*470f0*/  STL [R1+0x2a8], R6 ;  /* 0x0002a80601007387 */ /* 0x000fe80000100800 */
[----:B------:R-:W-:Y:S04]  /*47100*/  STL [R1+0x3778], R28 ;  /* 0x0037781c01007387 */ /* 0x000fe80000100800 */
[----:B------:R-:W0:Y:S04]  /*47110*/  LDSM.16.M88.4 R4, [R29+UR6+0x12000] ;  /* 0x012000061d04783b */ /* 0x000e280008000200 */
[----:B-1----:R1:W-:Y:S04]  /*47120*/  STL.64 [R1+0x20], R8 ;  /* 0x0000200801007387 */ /* 0x0023e80000100a00 */
[----:B------:R3:W-:Y:S04]  /*47130*/  STL.64 [R1+0x28], R10 ;  /* 0x0000280a01007387 */ /* 0x0007e80000100a00 */
[----:B------:R-:W4:Y:S04]  /*47140*/  LDSM.16.M88.4 R24, [R29+UR6+0x14000] ;  /* 0x014000061d18783b */ /* 0x000f280008000200 */
[----:B-1----:R-:W4:Y:S01]  /*47150*/  LDL.64 R8, [R1+0x80] ;  /* 0x0000800001087983 */ /* 0x002f220000100a00 */
[----:B---3--:R-:W-:Y:S01]  /*47160*/  MOV R10, R21 ;  /* 0x00000015000a7202 */ /* 0x008fe20000000f00 */
[----:B------:R-:W-:-:S02]  /*47170*/  IMAD.MOV.U32 R11, RZ, RZ, R20 ;  /* 0x000000ffff0b7224 */ /* 0x000fc400078e0014 */
[----:B------:R-:W1:Y:S04]  /*47180*/  LDSM.16.M88.4 R20, [R29+UR6+0x16000] ;  /* 0x016000061d14783b */ /* 0x000e680008000200 */
[----:B--2---:R-:W-:Y:S04]  /*47190*/  STL.64 [R1+0x10], R12 ;  /* 0x0000100c01007387 */ /* 0x004fe80000100a00 */
[----:B------:R-:W-:Y:S04]  /*471a0*/  STL.64 [R1+0x18], R14 ;  /* 0x0000180e01007387 */ /* 0x000fe80000100a00 */
[----:B------:R-:W2:Y:S04]  /*471b0*/  LDSM.16.M88.4 R12, [R29+UR6+0x18000] ;  /* 0x018000061d0c783b */ /* 0x000ea80008000200 */
[----:B----4-:R3:W-:Y:S04]  /*471c0*/  STL.64 [R1+0x3988], R8 ;  /* 0x0039880801007387 */ /* 0x0107e80000100a00 */
[----:B0-----:R-:W-:Y:S04]  /*471d0*/  STL.64 [R1], R4 ;  /* 0x0000000401007387 */ /* 0x001fe80000100a00 */
[----:B------:R-:W-:Y:S04]  /*471e0*/  STL.64 [R1+0x8], R6 ;  /* 0x0000080601007387 */ /* 0x000fe80000100a00 */
[----:B---3--:R-:W3:Y:S04]  /*471f0*/  LDL.LU R8, [R1+0x320] ;  /* 0x0003200001087983 */ /* 0x008ee80000300800 */
[----:B------:R-:W3:Y:S04]  /*47200*/  LDL.LU R9, [R1+0x324] ;  /* 0x0003240001097983 */ /* 0x000ee80000300800 */
[----:B------:R-:W-:Y:S04]  /*47210*/  STL [R1+0x3780], R26 ;  /* 0x0037801a01007387 */ /* 0x000fe80000100800 */
[----:B------:R-:W-:Y:S04]  /*47220*/  STL [R1+0x377c], R27 ;  /* 0x00377c1b01007387 */ /* 0x000fe80000100800 */
[----:B------:R0:W-:Y:S04]  /*47230*/  STL.64 [R1+0x3990], R24 ;  /* 0x0039901801007387 */ /* 0x0001e80000100a00 */
[----:B0-----:R-:W3:Y:S04]  /*47240*/  LDL.LU.64 R24, [R1+0x90] ;  /* 0x0000900001187983 */ /* 0x001ee80000300a00 */
[----:B-1----:R-:W-:Y:S04]  /*47250*/  STL [R1+0x3908], R20 ;  /* 0x0039081401007387 */ /* 0x002fe80000100800 */
[----:B------:R-:W-:Y:S04]  /*47260*/  STL [R1+0x3904], R21 ;  /* 0x0039041501007387 */ /* 0x000fe80000100800 */
[----:B------:R-:W-:Y:S04]  /*47270*/  STL [R1+0x3900], R22 ;  /* 0x0039001601007387 */ /* 0x000fe80000100800 */
[----:B------:R-:W-:Y:S04]  /*47280*/  STL [R1+0x3784], R23 ;  /* 0x0037841701007387 */ /* 0x000fe80000100800 */
[----:B--2---:R-:W-:Y:S04]  /*47290*/  STL [R1+0x3634], R14 ;  /* 0x0036340e01007387 */ /* 0x004fe80000100800 */
[----:B------:R-:W-:Y:S04]  /*472a0*/  STL [R1+0x3630], R15 ;  /* 0x0036300f01007387 */ /* 0x000fe80000100800 */
[----:B------:R-:W-:Y:S04]  /*472b0*/  STL.64 [R1+0x38f8], R12 ;  /* 0x0038f80c01007387 */ /* 0x000fe80000100a00 */
[----:B------:R-:W2:Y:S04]  /*472c0*/  LDL.LU.64 R4, [R1+0x70] ;  /* 0x0000700001047983 */ /* 0x000ea80000300a00 */
[----:B------:R-:W0:Y:S04]  /*472d0*/  LDSM.16.M88.4 R12, [R29+UR6+0x1a000] ;  /* 0x01a000061d0c783b */ /* 0x000e280008000200 */
[----:B------:R-:W1:Y:S04]  /*472e0*/  LDSM.16.M88.4 R20, [R29+UR6+0x1c000] ;  /* 0x01c000061d14783b */ /* 0x000e680008000200 */
[----:B--2---:R2:W-:Y:S04]  /*472f0*/  STL.64 [R1+0x3980], R4 ;  /* 0x0039800401007387 */ /* 0x0045e80000100a00 */
[----:B0-----:R-:W-:Y:S04]  /*47300*/  STL.64 [R1+0xa0], R12 ;  /* 0x0000a00c01007387 */ /* 0x001fe80000100a00 */
[----:B------:R1:W-:Y:S04]  /*47310*/  STL.64 [R1+0xa8], R14 ;  /* 0x0000a80e01007387 */ /* 0x0003e80000100a00 */
[----:B--2---:R-:W2:Y:S04]  /*47320*/  LDL.LU R4, [R1+0x310] ;  /* 0x0003100001047983 */ /* 0x004ea80000300800 */
[----:B------:R-:W2:Y:S04]  /*47330*/  LDL.LU R5, [R1+0x314] ;  /* 0x0003140001057983 */ /* 0x000ea80000300800 */
[----:B------:R-:W2:Y:S01]  /*47340*/  LDL.LU R6, [R1+0x318] ;  /* 0x0003180001067983 */ /* 0x000ea20000300800 */
[----:B-1----:R-:W-:-:S02]  /*47350*/  MOV R15, R20 ;  /* 0x00000014000f7202 */ /* 0x002fc40000000f00 */
[----:B------:R-:W-:Y:S01]  /*47360*/  MOV R14, R21 ;  /* 0x00000015000e7202 */ /* 0x000fe20000000f00 */
[----:B------:R-:W2:Y:S04]  /*47370*/  LDL.LU R7, [R1+0x31c] ;  /* 0x00031c0001077983 */ /* 0x000ea80000300800 */
[----:B------:R-:W-:Y:S04]  /*47380*/  STL.64 [R1+0x168], R22 ;  /* 0x0001681601007387 */ /* 0x000fe80000100a00 */
[----:B------:R0:W1:Y:S04]  /*47390*/  LDSM.16.M88.4 R20, [R29+UR6+0x1e000] ;  /* 0x01e000061d14783b */ /* 0x0000680008000200 */
[----:B------:R-:W-:Y:S04]  /*473a0*/  STL.64 [R1+0x3970], R14 ;  /* 0x0039700e01007387 */ /* 0x000fe80000100a00 */
[----:B0-----:R-:W4:Y:S01]  /*473b0*/  LDL.LU R29, [R1+0x3998] ;  /* 0x00399800011d7983 */ /* 0x001f220000300800 */
[----:B---3--:R-:W-:Y:S03]  /*473c0*/  HMMA.16816.F32.BF16 R8, R16, R24, R8 ;  /* 0x000000181008723c */ /* 0x008fe60000041808 */
[----:B------:R-:W3:Y:S04]  /*473d0*/  LDL.LU.64 R12, [R1+0x60] ;  /* 0x00006000010c7983 */ /* 0x000ee80000300a00 */
[----:B-1----:R0:W-:Y:S04]  /*473e0*/  STL.64 [R1+0x170], R20 ;  /* 0x0001701401007387 */ /* 0x0021e80000100a00 */
[----:B------:R1:W-:Y:S01]  /*473f0*/  STL.64 [R1+0x178], R22 ;  /* 0x0001781601007387 */ /* 0x0003e20000100a00 */
[----:B0-----:R-:W-:-:S02]  /*47400*/  MOV R21, R24 ;  /* 0x0000001800157202 */ /* 0x001fc40000000f00 */
[----:B-1----:R-:W-:Y:S02]  /*47410*/  MOV R22, R25 ;  /* 0x0000001900167202 */ /* 0x002fe40000000f00 */
[----:B------:R-:W2:Y:S03]  /*47420*/  LDL.LU.64 R24, [R1+0x3990] ;  /* 0x0039900001187983 */ /* 0x000ea60000300a00 */
[----:B------:R-:W-:Y:S01]  /*47430*/  IMAD.MOV.U32 R23, RZ, RZ, R8 ;  /* 0x000000ffff177224 */ /* 0x000fe200078e0008 */
[----:B------:R-:W-:Y:S02]  /*47440*/  MOV R26, R9 ;  /* 0x00000009001a7202 */ /* 0x000fe40000000f00 */
[----:B------:R-:W3:Y:S01]  /*47450*/  LDL.LU.64 R8, [R1+0x3988] ;  /* 0x0039880001087983 */ /* 0x000ee20000300a00 */
[----:B------:R-:W-:-:S05]  /*47460*/  MOV R27, R10 ;  /* 0x0000000a001b7202 */ /* 0x000fca0000000f00 */
[----:B------:R-:W-:Y:S01]  /*47470*/  STL.64 [R1+0x3920], R26 ;  /* 0x0039201a01007387 */ /* 0x000fe20000100a00 */
[----:B------:R-:W-:-:S03]  /*47480*/  MOV R28, R11 ;  /* 0x0000000b001c7202 */ /* 0x000fc60000000f00 */
[----:B--2---:R0:W-:Y:S04]  /*47490*/  STL.64 [R1+0x3918], R24 ;  /* 0x0039181801007387 */ /* 0x0041e80000100a00 */
[----:B0-----:R-:W2:Y:S01]  /*474a0*/  LDL.LU.64 R24, [R1+0x50] ;  /* 0x0000500001187983 */ /* 0x001ea20000300a00 */
[----:B----4-:R-:W-:Y:S01]  /*474b0*/  LOP3.LUT R0, R29, 0x40, RZ, 0x3c, !PT ;  /* 0x000000401d007812 */ /* 0x010fe200078e3cff */
[----:B---3--:R-:W-:Y:S01]  /*474c0*/  HMMA.16816.F32.BF16 R4, R16, R8, R4 ;  /* 0x000000081004723c */ /* 0x008fe20000041804 */
[----:B------:R-:W-:-:S03]  /*474d0*/  MOV R20, R9 ;  /* 0x0000000900147202 */ /* 0x000fc60000000f00 */
[----:B------:R-:W0:Y:S04]  /*474e0*/  LDSM.16.M88.4 R8, [R0+UR6+0x29000] ;  /* 0x029000060008783b */ /* 0x000e280008000200 */
[----:B--2---:R1:W-:Y:S04]  /*474f0*/  STL.64 [R1+0x3978], R24 ;  /* 0x0039781801007387 */ /* 0x0043e80000100a00 */
[----:B-1----:R-:W2:Y:S04]  /*47500*/  LDL.LU R24, [R1+0x380] ;  /* 0x0003800001187983 */ /* 0x002ea80000300800 */
[----:B------:R-:W2:Y:S04]  /*47510*/  LDL.LU R25, [R1+0x384] ;  /* 0x0003840001197983 */ /* 0x000ea80000300800 */
[----:B------:R-:W2:Y:S04]  /*47520*/  LDL.LU R26, [R1+0x388] ;  /* 0x00038800011a7983 */ /* 0x000ea80000300800 */
[----:B------:R-:W2:Y:S04]  /*47530*/  LDL.LU R27, [R1+0x38c] ;  /* 0x00038c00011b7983 */ /* 0x000ea80000300800 */
[----:B------:R-:W-:Y:S04]  /*47540*/  STL [R1+0x3910], R22 ;  /* 0x0039101601007387 */ /* 0x000fe80000100800 */
[----:B------:R-:W-:Y:S04]  /*47550*/  STL [R1+0x390c], R23 ;  /* 0x00390c1701007387 */ /* 0x000fe80000100800 */
[----:B------:R-:W-:Y:S04]  /*47560*/  STL [R1+0x3864], R28 ;  /* 0x0038641c01007387 */ /* 0x000fe80000100800 */
[----:B------:R1:W-:Y:S04]  /*47570*/  STL.64 [R1+0x280], R4 ;  /* 0x0002800401007387 */ /* 0x0003e80000100a00 */
[----:B------:R-:W-:Y:S04]  /*47580*/  STL.64 [R1+0x288], R6 ;  /* 0x0002880601007387 */ /* 0x000fe80000100a00 */
[----:B-1----:R-:W3:Y:S04]  /*47590*/  LDL.LU.64 R4, [R1+0x3980] ;  /* 0x0039800001047983 */ /* 0x002ee80000300a00 */
[----:B0-----:R-:W-:Y:S04]  /*475a0*/  STL [R1+0x38b0], R11 ;  /* 0x0038b00b01007387 */ /* 0x001fe80000100800 */
[----:B------:R-:W-:Y:S04]  /*475b0*/  STL [R1+0x3960], R10 ;  /* 0x0039600a01007387 */ /* 0x000fe80000100800 */
[----:B------:R0:W-:Y:S04]  /*475c0*/  STL.64 [R1+0x3958], R8 ;  /* 0x0039580801007387 */ /* 0x0001e80000100a00 */
[----:B0-----:R-:W4:Y:S04]  /*475d0*/  LDL.LU R8, [R1+0x390] ;  /* 0x0003900001087983 */ /* 0x001f280000300800 */
[----:B------:R-:W4:Y:S04]  /*475e0*/  LDL.LU R9, [R1+0x394] ;  /* 0x0003940001097983 */ /* 0x000f280000300800 */
[----:B------:R-:W4:Y:S04]  /*475f0*/  LDL.LU R10, [R1+0x398] ;  /* 0x00039800010a7983 */ /* 0x000f280000300800 */
[----:B------:R-:W4:Y:S01]  /*47600*/  LDL.LU R11, [R1+0x39c] ;  /* 0x00039c00010b7983 */ /* 0x000f220000300800 */
[----:B---3--:R-:W-:Y:S01]  /*47610*/  IMAD.MOV.U32 R22, RZ, RZ, R4 ;  /* 0x000000ffff167224 */ /* 0x008fe200078e0004 */
[----:B------:R-:W-:Y:S01]  /*47620*/  MOV R23, R5 ;  /* 0x0000000500177202 */ /* 0x000fe20000000f00 */
[----:B----4-:R-:W-:-:S15]  /*47630*/  HMMA.16816.F32.BF16 R8, R16, R4, R8 ;  /* 0x000000041008723c */ /* 0x010fde0000041808 */
[----:B------:R-:W-:-:S04]  /*47640*/  NOP ;  /* 0x0000000000007918 */ /* 0x000fc80000000000 */
[----:B------:R0:W-:Y:S04]  /*47650*/  STL.64 [R1+0x270], R8 ;  /* 0x0002700801007387 */ /* 0x0001e80000100a00 */
[----:B------:R-:W-:Y:S04]  /*47660*/  STL.64 [R1+0x278], R10 ;  /* 0x0002780a01007387 */ /* 0x000fe80000100a00 */
[----:B0-----:R-:W3:Y:S04]  /*47670*/  LDL.LU.64 R8, [R1+0x40] ;  /* 0x0000400001087983 */ /* 0x001ee80000300a00 */
[----:B------:R-:W4:Y:S01]  /*47680*/  LDL.LU.64 R4, [R1+0x30] ;  /* 0x0000300001047983 */ /* 0x000f220000300a00 */
[----:B--2---:R-:W-:Y:S03]  /*47690*/  HMMA.16816.F32.BF16 R24, R16, R12, R24 ;  /* 0x0000000c1018723c */ /* 0x004fe60000041818 */
[----:B----4-:R0:W-:Y:S04]  /*476a0*/  STL.64 [R1+0x3968], R4 ;  /* 0x0039680401007387 */ /* 0x0101e80000100a00 */
[----:B0-----:R-:W3:Y:S04]  /*476b0*/  LDL.LU R4, [R1+0x360] ;  /* 0x0003600001047983 */ /* 0x001ee80000300800 */
[----:B------:R-:W3:Y:S04]  /*476c0*/  LDL.LU R5, [R1+0x364] ;  /* 0x0003640001057983 */ /* 0x000ee80000300800 */
[----:B------:R-:W3:Y:S04]  /*476d0*/  LDL.LU R6, [R1+0x368] ;  /* 0x0003680001067983 */ /* 0x000ee80000300800 */
[----:B------:R-:W3:Y:S04]  /*476e0*/  LDL.LU R7, [R1+0x36c] ;  /* 0x00036c0001077983 */ /* 0x000ee80000300800 */
[----:B------:R-:W-:Y:S04]  /*476f0*/  STL.64 [R1+0x3930], R22 ;  /* 0x0039301601007387 */ /* 0x000fe80000100a00 */
[----:B------:R0:W-:Y:S04]  /*47700*/  STL.64 [R1+0x3928], R20 ;  /* 0x0039281401007387 */ /* 0x0001e80000100a00 */
[----:B0-----:R-:W2:Y:S04]  /*47710*/  LDL.LU R20, [R1+0x370] ;  /* 0x0003700001147983 */ /* 0x001ea80000300800 */
[----:B------:R-:W2:Y:S04]  /*47720*/  LDL.LU R21, [R1+0x374] ;  /* 0x0003740001157983 */ /* 0x000ea80000300800 */
[----:B------:R-:W2:Y:S04]  /*47730*/  LDL.LU R22, [R1+0x378] ;  /* 0x0003780001167983 */ /* 0x000ea80000300800 */
[----:B------:R-:W2:Y:S04]  /*47740*/  LDL.LU R23, [R1+0x37c] ;  /* 0x00037c0001177983 */ /* 0x000ea80000300800 */
[----:B------:R0:W-:Y:S04]  /*47750*/  STL.64 [R1+0x260], R24 ;  /* 0x0002601801007387 */ /* 0x0001e80000100a00 */
[----:B------:R-:W-:Y:S04]  /*47760*/  STL.64 [R1+0x268], R26 ;  /* 0x0002681a01007387 */ /* 0x000fe80000100a00 */
[----:B0-----:R-:W2:Y:S01]  /*47770*/  LDL.LU.64 R24, [R1+0x3978] ;  /* 0x0039780001187983 */ /* 0x001ea20000300a00 */
[----:B------:R-:W-:-:S02]  /*47780*/  MOV R3, R13 ;  /* 0x0000000d00037202 */ /* 0x000fc40000000f00 */
[----:B------:R-:W-:Y:S01]  /*47790*/  MOV R2, R12 ;  /* 0x0000000c00027202 */ /* 0x000fe20000000f00 */
[----:B------:R-:W4:Y:S04]  /*477a0*/  LDL.LU.64 R14, [R1+0x3970] ;  /* 0x00397000010e7983 */ /* 0x000f280000300a00 */
[----:B------:R-:W-:Y:S04]  /*477b0*/  STL [R1+0x386c], R3 ;  /* 0x00386c0301007387 */ /* 0x000fe80000100800 */
[----:B------:R-:W-:Y:S01]  /*477c0*/  STL [R1+0x3868], R2 ;  /* 0x0038680201007387 */ /* 0x000fe20000100800 */
[----:B--2---:R-:W-:-:S15]  /*477d0*/  HMMA.16816.F32.BF16 R20, R16, R24, R20 ;  /* 0x000000181014723c */ /* 0x004fde0000041814 */
[----:B------:R-:W-:-:S04]  /*477e0*/  NOP ;  /* 0x0000000000007918 */ /* 0x000fc80000000000 */
[----:B------:R0:W-:Y:S04]  /*477f0*/  STL.64 [R1+0x250], R20 ;  /* 0x0002501401007387 */ /* 0x0001e80000100a00 */
[----:B------:R1:W-:Y:S04]  /*47800*/  STL.64 [R1+0x258], R22 ;  /* 0x0002581601007387 */ /* 0x0003e80000100a00 */
[----:B0-----:R-:W2:Y:S04]  /*47810*/  LDL.LU R20, [R1+0x400] ;  /* 0x0004000001147983 */ /* 0x001ea80000300800 */
[----:B------:R-:W2:Y:S04]  /*47820*/  LDL.LU R21, [R1+0x404] ;  /* 0x0004040001157983 */ /* 0x000ea80000300800 */
[----:B-1----:R-:W2:Y:S04]  /*47830*/  LDL.LU R22, [R1+0x408] ;  /* 0x0004080001167983 */ /* 0x002ea80000300800 */
[----:B------:R-:W2:Y:S04]  /*47840*/  LDL.LU R23, [R1+0x40c] ;  /* 0x00040c0001177983 */ /* 0x000ea80000300800 */
[----:B--2---:R-:W-:Y:S04]  /*47850*/  STL.64 [R1+0x3940], R22 ;  /* 0x0039401601007387 */ /* 0x004fe80000100a00 */
[----:B------:R0:W-:Y:S04]  /*47860*/  STL.64 [R1+0x3938], R20 ;  /* 0x0039381401007387 */ /* 0x0001e80000100a00 */
[----:B0-----:R-:W2:Y:S01]  /*47870*/  LDL.LU.64 R20, [R1+0x20] ;  /* 0x0000200001147983 */ /* 0x001ea20000300a00 */
[----:B------:R-:W-:Y:S01]  /*47880*/  MOV R28, R24 ;  /* 0x00000018001c7202 */ /* 0x000fe20000000f00 */
[----:B------:R-:W-:Y:S01]  /*47890*/  IMAD.MOV.U32 R0, RZ, RZ, R25 ;  /* 0x000000ffff007224 */ /* 0x000fe200078e0019 */
[----:B---3--:R-:W-:Y:S01]  /*478a0*/  HMMA.16816.F32.BF16 R4, R16, R8, R4 ;  /* 0x000000081004723c */ /* 0x008fe20000041804 */
[----:B--2---:R0:W-:Y:S04]  /*478b0*/  STL.64 [R1+0x3950], R20 ;  /* 0x0039501401007387 */ /* 0x0041e80000100a00 */
[----:B0-----:R-:W2:Y:S04]  /*478c0*/  LDL.LU R20, [R1+0x350] ;  /* 0x0003500001147983 */ /* 0x001ea80000300800 */
[----:B------:R-:W2:Y:S04]  /*478d0*/  LDL.LU R21, [R1+0x354] ;  /* 0x0003540001157983 */ /* 0x000ea80000300800 */
[----:B------:R-:W2:Y:S04]  /*478e0*/  LDL.LU R22, [R1+0x358] ;  /* 0x0003580001167983 */ /* 0x000ea80000300800 */
[----:B------:R-:W2:Y:S04]  /*478f0*/  LDL.LU R23, [R1+0x35c] ;  /* 0x00035c0001177983 */ /* 0x000ea80000300800 */
[----:B------:R-:W3:Y:S04]  /*47900*/  LDL.LU.64 R24, [R1+0x10] ;  /* 0x0000100001187983 */ /* 0x000ee80000300a00 */
[----:B---3--:R0:W-:Y:S04]  /*47910*/  STL.64 [R1+0x3948], R24 ;  /* 0x0039481801007387 */ /* 0x0081e80000100a00 */
[----:B0-----:R-:W3:Y:S04]  /*47920*/  LDL.LU R24, [R1+0x410] ;  /* 0x0004100001187983 */ /* 0x001ee80000300800 */
[----:B------:R-:W3:Y:S04]  /*47930*/  LDL.LU R25, [R1+0x414] ;  /* 0x0004140001197983 */ /* 0x000ee80000300800 */
[----:B------:R-:W3:Y:S04]  /*47940*/  LDL.LU R26, [R1+0x418] ;  /* 0x00041800011a7983 */ /* 0x000ee80000300800 */
[----:B------:R-:W3:Y:S04]  /*47950*/  LDL.LU R27, [R1+0x41c] ;  /* 0x00041c00011b7983 */ /* 0x000ee80000300800 */
[----:B------:R-:W2:Y:S04]  /*47960*/  LDL.LU.64 R12, [R1] ;  /* 0x00000000010c7983 */ /* 0x000ea80000300a00 */
[----:B------:R-:W-:Y:S04]  /*47970*/  STL [R1+0x3874], R0 ;  /* 0x0038740001007387 */ /* 0x000fe80000100800 */
[----:B------:R-:W-:Y:S04]  /*47980*/  STL [R1+0x3870], R28 ;  /* 0x0038701c01007387 */ /* 0x000fe80000100800 */
[----:B------:R0:W-:Y:S04]  /*47990*/  STL.64 [R1+0x240], R4 ;  /* 0x0002400401007387 */ /* 0x0001e80000100a00 */
[----:B------:R-:W-:Y:S04]  /*479a0*/  STL.64 [R1+0x248], R6 ;  /* 0x0002480601007387 */ /* 0x000fe80000100a00 */
[----:B0-----:R-:W2:Y:S01]  /*479b0*/  LDL.LU.64 R4, [R1+0x3968] ;  /* 0x0039680001047983 */ /* 0x001ea20000300a00 */
[----:B------:R-:W-:-:S02]  /*479c0*/  MOV R2, R9 ;  /* 0x0000000900027202 */ /* 0x000fc40000000f00 */
[----:B------:R-:W-:Y:S01]  /*479d0*/  MOV R3, R8 ;  /* 0x0000000800037202 */ /* 0x000fe20000000f00 */
[----:B------:R-:W3:Y:S04]  /*479e0*/  LDL.LU R10, [R1+0x3960] ;  /* 0x00396000010a7983 */ /* 0x000ee80000300800 */
[----:B------:R-:W3:Y:S04]  /*479f0*/  LDL.LU.64 R8, [R1+0x3958] ;  /* 0x0039580001087983 */ /* 0x000ee80000300a00 */
[----:B------:R-:W-:Y:S04]  /*47a00*/  STL [R1+0x387c], R2 ;  /* 0x00387c0201007387 */ /* 0x000fe80000100800 */
[----:B------:R-:W-:Y:S01]  /*47a10*/  STL [R1+0x3878], R3 ;  /* 0x0038780301007387 */ /* 0x000fe20000100800 */
[----:B--2---:R-:W-:-:S15]  /*47a20*/  HMMA.16816.F32.BF16 R20, R16, R4, R20 ;  /* 0x000000041014723c */ /* 0x004fde0000041814 */
[----:B------:R-:W-:-:S04]  /*47a30*/  NOP ;  /* 0x0000000000007918 */ /* 0x000fc80000000000 */
[----:B------:R0:W-:Y:S04]  /*47a40*/  STL.64 [R1+0x230], R20 ;  /* 0x0002301401007387 */ /* 0x0001e80000100a00 */
[----:B------:R-:W-:Y:S04]  /*47a50*/  STL.64 [R1+0x238], R22 ;  /* 0x0002381601007387 */ /* 0x000fe80000100a00 */
[----:B0-----:R-:W2:Y:S01]  /*47a60*/  LDL.LU.64 R20, [R1+0x3950] ;  /* 0x0039500001147983 */ /* 0x001ea20000300a00 */
[----:B------:R-:W-:Y:S02]  /*47a70*/  LOP3.LUT R11, R29, 0x60, RZ, 0x3c, !PT ;  /* 0x000000601d0b7812 */ /* 0x000fe400078e3cff */
[----:B------:R-:W-:-:S02]  /*47a80*/  MOV R0, R4 ;  /* 0x0000000400007202 */ /* 0x000fc40000000f00 */
[----:B------:R-:W-:Y:S02]  /*47a90*/  MOV R28, R5 ;  /* 0x00000005001c7202 */ /* 0x000fe40000000f00 */
[----:B------:R-:W0:Y:S04]  /*47aa0*/  LDSM.16.M88.4 R4, [R11+UR6+0x28000] ;  /* 0x028000060b04783b */ /* 0x000e280008000200 */
[----:B------:R-:W-:Y:S04]  /*47ab0*/  STL [R1+0x390], R11 ;  /* 0x0003900b01007387 */ /* 0x000fe80000100800 */
[----:B------:R-:W-:Y:S04]  /*47ac0*/  STL [R1+0x3884], R28 ;  /* 0x0038841c01007387 */ /* 0x000fe80000100800 */
[----:B------:R-:W-:Y:S04]  /*47ad0*/  STL [R1+0x3880], R0 ;  /* 0x0038800001007387 */ /* 0x000fe80000100800 */
[----:B---3--:R-:W-:Y:S04]  /*47ae0*/  STL.64 [R1+0x38c0], R10 ;  /* 0x0038c00a01007387 */ /* 0x008fe80000100a00 */
[----:B------:R1:W-:Y:S04]  /*47af0*/  STL.64 [R1+0x38b8], R8 ;  /* 0x0038b80801007387 */ /* 0x0003e80000100a00 */
[----:B-1----:R-:W3:Y:S04]  /*47b00*/  LDL.LU R8, [R1+0x3e0] ;  /* 0x0003e00001087983 */ /* 0x002ee80000300800 */
[----:B------:R-:W3:Y:S04]  /*47b10*/  LDL.LU R9, [R1+0x3e4] ;  /* 0x0003e40001097983 */ /* 0x000ee80000300800 */
[----:B------:R-:W3:Y:S04]  /*47b20*/  LDL.LU R10, [R1+0x3e8] ;  /* 0x0003e800010a7983 */ /* 0x000ee80000300800 */
[----:B------:R-:W3:Y:S04]  /*47b30*/  LDL.LU R11, [R1+0x3ec] ;  /* 0x0003ec00010b7983 */ /* 0x000ee80000300800 */
[----:B0-----:R0:W-:Y:S04]  /*47b40*/  STL.64 [R1+0x3748], R6 ;  /* 0x0037480601007387 */ /* 0x0011e80000100a00 */
[----:B------:R-:W-:Y:S01]  /*47b50*/  STL.64 [R1+0x3740], R4 ;  /* 0x0037400401007387 */ /* 0x000fe20000100a00 */
[----:B--2---:R-:W-:Y:S01]  /*47b60*/  HMMA.16816.F32.BF16 R24, R16, R20, R24 ;  /* 0x000000141018723c */ /* 0x004fe20000041818 */
[----:B0-----:R-:W-:-:S02]  /*47b70*/  MOV R7, R20 ;  /* 0x0000001400077202 */ /* 0x001fc40000000f00 */
[----:B------:R-:W-:-:S15]  /*47b80*/  MOV R6, R21 ;  /* 0x0000001500067202 */ /* 0x000fde0000000f00 */
[----:B------:R-:W-:Y:S01]  /*47b90*/  NOP ;  /* 0x0000000000007918 */ /* 0x000fe20000000000 */
[----:B------:R0:W-:Y:S04]  /*47ba0*/  STL.64 [R1+0x220], R24 ;  /* 0x0002201801007387 */ /* 0x0001e80000100a00 */
[----:B------:R-:W-:Y:S04]  /*47bb0*/  STL.64 [R1+0x228], R26 ;  /* 0x0002281a01007387 */ /* 0x000fe80000100a00 */
[----:B0-----:R-:W2:Y:S04]  /*47bc0*/  LDL.LU.64 R24, [R1+0x3948] ;  /* 0x0039480001187983 */ /* 0x001ea80000300a00 */
[----:B------:R-:W2:Y:S04]  /*47bd0*/  LDL.LU.64 R22, [R1+0x3940] ;  /* 0x0039400001167983 */ /* 0x000ea80000300a00 */
[----:B------:R-:W2:Y:S01]  /*47be0*/  LDL.LU.64 R20, [R1+0x3938] ;  /* 0x0039380001147983 */ /* 0x000ea20000300a00 */
[----:B----4-:R-:W-:Y:S01]  /*47bf0*/  IMAD.MOV.U32 R4, RZ, RZ, R15 ;  /* 0x000000ffff047224 */ /* 0x010fe200078e000f */
[----:B------:R-:W-:-:S02]  /*47c00*/  MOV R5, R14 ;  /* 0x0000000e00057202 */ /* 0x000fc40000000f00 */
[----:B------:R-:W-:Y:S04]  /*47c10*/  STL.64 [R1+0x38e0], R6 ;  /* 0x0038e00601007387 */ /* 0x000fe80000100a00 */
[----:B------:R0:W-:Y:S04]  /*47c20*/  STL.64 [R1+0x38d8], R4 ;  /* 0x0038d80401007387 */ /* 0x0001e80000100a00 */
[----:B0-----:R-:W4:Y:S04]  /*47c30*/  LDL.LU R4, [R1+0x3f0] ;  /* 0x0003f00001047983 */ /* 0x001f280000300800 */
[----:B------:R-:W4:Y:S04]  /*47c40*/  LDL.LU R5, [R1+0x3f4] ;  /* 0x0003f40001057983 */ /* 0x000f280000300800 */
[----:B------:R-:W4:Y:S04]  /*47c50*/  LDL.LU R6, [R1+0x3f8] ;  /* 0x0003f80001067983 */ /* 0x000f280000300800 */
[----:B------:R-:W4:Y:S01]  /*47c60*/  LDL.LU R7, [R1+0x3fc] ;  /* 0x0003fc0001077983 */ /* 0x000f220000300800 */
[----:B--2---:R-:W-:Y:S01]  /*47c70*/  HMMA.16816.F32.BF16 R20, R16, R24, R20 ;  /* 0x000000181014723c */ /* 0x004fe20000041814 */
[----:B------:R-:W-:Y:S01]  /*47c80*/  MOV R2, R24 ;  /* 0x0000001800027202 */ /* 0x000fe20000000f00 */
[----:B------:R-:W-:-:S15]  /*47c90*/  IMAD.MOV.U32 R3, RZ, RZ, R25 ;  /* 0x000000ffff037224 */ /* 0x000fde00078e0019 */
[----:B------:R-:W-:Y:S02]  /*47ca0*/  NOP ;  /* 0x0000000000007918 */ /* 0x000fe40000000000 */
[----:B------:R-:W-:Y:S04]  /*47cb0*/  STL.64 [R1+0x210], R20 ;  /* 0x0002101401007387 */ /* 0x000fe80000100a00 */
[----:B------:R0:W-:Y:S04]  /*47cc0*/  STL.64 [R1+0x218], R22 ;  /* 0x0002181601007387 */ /* 0x0001e80000100a00 */
[----:B0-----:R-:W2:Y:S04]  /*47cd0*/  LDL.LU.64 R22, [R1+0x3930] ;  /* 0x0039300001167983 */ /* 0x001ea80000300a00 */
[----:B------:R-:W2:Y:S04]  /*47ce0*/  LDL.LU.64 R20, [R1+0x3928] ;  /* 0x0039280001147983 */ /* 0x000ea80000300a00 */
[----:B------:R-:W2:Y:S04]  /*47cf0*/  LDL.LU.64 R26, [R1+0x3920] ;  /* 0x00392000011a7983 */ /* 0x000ea80000300a00 */
[----:B------:R-:W3:Y:S01]  /*47d00*/  LDL.LU.64 R24, [R1+0x3918] ;  /* 0x0039180001187983 */ /* 0x000ee20000300a00 */
[----:B----4-:R-:W-:Y:S01]  /*47d10*/  HMMA.16816.F32.BF16 R4, R16, R12, R4 ;  /* 0x0000000c1004723c */ /* 0x010fe20000041804 */
[----:B------:R-:W-:-:S02]  /*47d20*/  MOV R28, R12 ;  /* 0x0000000c001c7202 */ /* 0x000fc40000000f00 */
[----:B------:R-:W-:-:S15]  /*47d30*/  MOV R0, R13 ;  /* 0x0000000d00007202 */ /* 0x000fde0000000f00 */
[----:B------:R-:W-:Y:S01]  /*47d40*/  NOP ;  /* 0x0000000000007918 */ /* 0x000fe20000000000 */
[----:B------:R-:W-:Y:S04]  /*47d50*/  STL.64 [R1+0x200], R4 ;  /* 0x0002000401007387 */ /* 0x000fe80000100a00 */
[----:B------:R3:W-:Y:S04]  /*47d60*/  STL.64 [R1+0x208], R6 ;  /* 0x0002080601007387 */ /* 0x0007e80000100a00 */
[----:B------:R-:W4:Y:S04]  /*47d70*/  LDL.LU R12, [R1+0x3d0] ;  /* 0x0003d000010c7983 */ /* 0x000f280000300800 */
[----:B------:R-:W4:Y:S04]  /*47d80*/  LDL.LU R13, [R1+0x3d4] ;  /* 0x0003d400010d7983 */ /* 0x000f280000300800 */
[----:B------:R-:W4:Y:S04]  /*47d90*/  LDL.LU R14, [R1+0x3d8] ;  /* 0x0003d800010e7983 */ /* 0x000f280000300800 */
[----:B------:R-:W4:Y:S01]  /*47da0*/  LDL.LU R15, [R1+0x3dc] ;  /* 0x0003dc00010f7983 */ /* 0x000f220000300800 */
[----:B---3--:R-:W-:Y:S03]  /*47db0*/  HMMA.16816.F32.BF16 R4, R16, R24, R8 ;  /* 0x000000181004723c */ /* 0x008fe60000041808 */
[----:B------:R-:W3:-:S15]  /*47dc0*/  LDL R8, [R1+0x170] ;  /* 0x0001700001087983 */ /* 0x000ede0000100800 */
[----:B------:R-:W-:Y:S01]  /*47dd0*/  NOP ;  /* 0x0000000000007918 */ /* 0x000fe20000000000 */
[----:B------:R-:W-:Y:S04]  /*47de0*/  STL.64 [R1+0x1f0], R4 ;  /* 0x0001f00401007387 */ /* 0x000fe80000100a00 */
[----:B------:R-:W-:Y:S04]  /*47df0*/  STL.64 [R1+0x1f8], R6 ;  /* 0x0001f80601007387 */ /* 0x000fe80000100a00 */
[----:B------:R-:W3:Y:S04]  /*47e00*/  LDL R9, [R1+0x174] ;  /* 0x0001740001097983 */ /* 0x000ee80000100800 */
[----:B---3--:R0:W-:Y:S04]  /*47e10*/  STL.64 [R1+0x38d0], R8 ;  /* 0x0038d00801007387 */ /* 0x0081e80000100a00 */
[----:B0-----:R-:W3:Y:S04]  /*47e20*/  LDL.LU R8, [R1+0x3a0] ;  /* 0x0003a00001087983 */ /* 0x001ee80000300800 */
[----:B------:R-:W3:Y:S04]  /*47e30*/  LDL.LU R9, [R1+0x3a4] ;  /* 0x0003a40001097983 */ /* 0x000ee80000300800 */
[----:B------:R-:W2:Y:S04]  /*47e40*/  LDL.LU R10, [R1+0x3a8] ;  /* 0x0003a800010a7983 */ /* 0x000ea80000300800 */
[----:B------:R-:W2:Y:S04]  /*47e50*/  LDL.LU R11, [R1+0x3ac] ;  /* 0x0003ac00010b7983 */ /* 0x000ea80000300800 */
[----:B--2---:R-:W-:Y:S04]  /*47e60*/  STL.64 [R1+0x38f0], R10 ;  /* 0x0038f00a01007387 */ /* 0x004fe80000100a00 */
[----:B---3--:R0:W-:Y:S04]  /*47e70*/  STL.64 [R1+0x38e8], R8 ;  /* 0x0038e80801007387 */ /* 0x0081e80000100a00 */
[----:B0-----:R-:W2:Y:S04]  /*47e80*/  LDL.LU R8, [R1+0x3c0] ;  /* 0x0003c00001087983 */ /* 0x001ea80000300800 */
[----:B------:R-:W2:Y:S04]  /*47e90*/  LDL.LU R9, [R1+0x3c4] ;  /* 0x0003c40001097983 */ /* 0x000ea80000300800 */
[----:B------:R-:W2:Y:S04]  /*47ea0*/  LDL.LU R10, [R1+0x3c8] ;  /* 0x0003c800010a7983 */ /* 0x000ea80000300800 */
[----:B------:R-:W2:Y:S04]  /*47eb0*/  LDL.LU R11, [R1+0x3cc] ;  /* 0x0003cc00010b7983 */ /* 0x000ea80000300800 */
[----:B------:R-:W3:Y:S04]  /*47ec0*/  LDL.LU.64 R4, [R1+0xa0] ;  /* 0x0000a00001047983 */ /* 0x000ee80000300a00 */
[----:B------:R-:W-:Y:S04]  /*47ed0*/  STL.64 [R1+0x37b8], R26 ;  /* 0x0037b81a01007387 */ /* 0x000fe80000100a00 */
[----:B------:R0:W-:Y:S02]  /*47ee0*/  STL.64 [R1+0x37b0], R24 ;  /* 0x0037b01801007387 */ /* 0x0001e40000100a00 */
[----:B0-----:R-:W-:-:S02]  /*47ef0*/  MOV R24, R22 ;  /* 0x0000001600187202 */ /* 0x001fc40000000f00 */
[----:B------:R-:W-:Y:S01]  /*47f00*/  MOV R25, R23 ;  /* 0x0000001700197202 */ /* 0x000fe20000000f00 */
[----:B------:R-:W2:Y:S04]  /*47f10*/  LDL.LU R22, [R1+0x3910] ;  /* 0x0039100001167983 */ /* 0x000ea80000300800 */
[----:B------:R-:W2:Y:S04]  /*47f20*/  LDL.LU R23, [R1+0x390c] ;  /* 0x00390c0001177983 */ /* 0x000ea80000300800 */
[----:B------:R0:W-:Y:S04]  /*47f30*/  STL.64 [R1+0x3888], R24 ;  /* 0x0038881801007387 */ /* 0x0001e80000100a00 */
[----:B0-----:R-:W2:Y:S01]  /*47f40*/  LDL.LU R24, [R1+0x80] ;  /* 0x0000800001187983 */ /* 0x001ea20000300800 */
[----:B------:R-:W-:-:S03]  /*47f50*/  IMAD.MOV.U32 R25, RZ, RZ, R20 ;  /* 0x000000ffff197224 */ /* 0x000fc600078e0014 */
[----:B------:R-:W4:Y:S04]  /*47f60*/  LDL.LU R20, [R1+0x3908] ;  /* 0x0039080001147983 */ /* 0x000f280000300800 */
[----:B--2---:R0:W-:Y:S02]  /*47f70*/  STL.64 [R1+0x3898], R24 ;  /* 0x0038981801007387 */ /* 0x0041e40000100a00 */
[----:B0-----:R-:W-:Y:S02]  /*47f80*/  MOV R24, R21 ;  /* 0x0000001500187202 */ /* 0x001fe40000000f00 */
[----:B------:R-:W4:Y:S01]  /*47f90*/  LDL.LU R21, [R1+0x3904] ;  /* 0x0039040001157983 */ /* 0x000f220000300800 */
[----:B------:R-:W-:-:S03]  /*47fa0*/  MOV R25, R22 ;  /* 0x0000001600197202 */ /* 0x000fc60000000f00 */
[----:B------:R-:W2:Y:S04]  /*47fb0*/  LDL.LU R22, [R1+0x3900] ;  /* 0x0039000001167983 */ /* 0x000ea80000300800 */
[----:B------:R0:W-:Y:S04]  /*47fc0*/  STL.64 [R1+0x38c8], R24 ;  /* 0x0038c81801007387 */ /* 0x0001e80000100a00 */
[----:B0-----:R-:W2:Y:S04]  /*47fd0*/  LDL.LU R24, [R1+0x340] ;  /* 0x0003400001187983 */ /* 0x001ea80000300800 */
[----:B------:R-:W2:Y:S04]  /*47fe0*/  LDL.LU R25, [R1+0x344] ;  /* 0x0003440001197983 */ /* 0x000ea80000300800 */
[----:B------:R-:W2:Y:S04]  /*47ff0*/  LDL.LU R26, [R1+0x348] ;  /* 0x00034800011a7983 */ /* 0x000ea80000300800 */
[----:B------:R-:W2:Y:S01]  /*48000*/  LDL.LU R27, [R1+0x34c] ;  /* 0x00034c00011b7983 */ /* 0x000ea20000300800 */
[----:B----4-:R-:W-:-:S15]  /*48010*/  HMMA.16816.F32.BF16 R12, R16, R20, R12 ;  /* 0x00000014100c723c */ /* 0x010fde000004180c */
[----:B------:R-:W-:-:S04]  /*48020*/  NOP ;  /* 0x0000000000007918 */ /* 0x000fc80000000000 */
[----:B------:R0:W-:Y:S04]  /*48030*/  STL.64 [R1+0x1e0], R12 ;  /* 0x0001e00c01007387 */ /* 0x0001e80000100a00 */
[----:B------:R-:W-:Y:S04]  /*48040*/  STL.64 [R1+0x1e8], R14 ;  /* 0x0001e80e01007387 */ /* 0x000fe80000100a00 */
[----:B0-----:R-:W4:Y:S04]  /*48050*/  LDL.LU.64 R12, [R1+0x38f8] ;  /* 0x0038f800010c7983 */ /* 0x001f280000300a00 */
[----:B--2---:R-:W-:Y:S04]  /*48060*/  STL.64 [R1+0x37a8], R22 ;  /* 0x0037a81601007387 */ /* 0x004fe80000100a00 */
[----:B------:R0:W-:Y:S04]  /*48070*/  STL.64 [R1+0x37a0], R20 ;  /* 0x0037a01401007387 */ /* 0x0001e80000100a00 */
[----:B0-----:R-:W3:Y:S04]  /*48080*/  LDL.LU R20, [R1+0x3b0] ;  /* 0x0003b00001147983 */ /* 0x001ee80000300800 */
[----:B------:R-:W3:Y:S04]  /*48090*/  LDL.LU R21, [R1+0x3b4] ;  /* 0x0003b40001157983 */ /* 0x000ee80000300800 */
[----:B------:R-:W3:Y:S04]  /*480a0*/  LDL.LU R22, [R1+0x3b8] ;  /* 0x0003b80001167983 */ /* 0x000ee80000300800 */
[----:B------:R-:W3:Y:S01]  /*480b0*/  LDL.LU R23, [R1+0x3bc] ;  /* 0x0003bc0001177983 */ /* 0x000ee20000300800 */
[----:B----4-:R-:W-:-:S15]  /*480c0*/  HMMA.16816.F32.BF16 R8, R16, R12, R8 ;  /* 0x0000000c1008723c */ /* 0x010fde0000041808 */
[----:B------:R-:W-:-:S04]  /*480d0*/  NOP ;  /* 0x0000000000007918 */ /* 0x000fc80000000000 */
[----:B------:R-:W-:Y:S04]  /*480e0*/  STL.64 [R1+0x1d0], R8 ;  /* 0x0001d00801007387 */ /* 0x000fe80000100a00 */
[----:B------:R0:W-:Y:S04]  /*480f0*/  STL.64 [R1+0x1d8], R10 ;  /* 0x0001d80a01007387 */ /* 0x0001e80000100a00 */
[----:B0-----:R-:W2:Y:S04]  /*48100*/  LDL.LU.64 R10, [R1+0x38f0] ;  /* 0x0038f000010a7983 */ /* 0x001ea80000300a00 */
[----:B------:R-:W2:Y:S04]  /*48110*/  LDL.LU.64 R8, [R1+0x38e8] ;  /* 0x0038e80001087983 */ /* 0x000ea80000300a00 */
[----:B------:R0:W-:Y:S04]  /*48120*/  STL.64 [R1+0x3890], R12 ;  /* 0x0038900c01007387 */ /* 0x0001e80000100a00 */
[----:B0-----:R-:W4:Y:S04]  /*48130*/  LDL.LU R12, [R1+0x300] ;  /* 0x00030000010c7983 */ /* 0x001f280000300800 */
[----:B------:R-:W4:Y:S04]  /*48140*/  LDL.LU R13, [R1+0x304] ;  /* 0x00030400010d7983 */ /* 0x000f280000300800 */
[----:B------:R-:W2:Y:S04]  /*48150*/  LDL.LU R14, [R1+0x308] ;  /* 0x00030800010e7983 */ /* 0x000ea80000300800 */
[----:B------:R-:W2:Y:S01]  /*48160*/  LDL.LU R15, [R1+0x30c] ;  /* 0x00030c00010f7983 */ /* 0x000ea20000300800 */
[----:B---3--:R-:W-:Y:S03]  /*48170*/  HMMA.16816.F32.BF16 R20, R16, R4, R20 ;  /* 0x000000041014723c */ /* 0x008fe60000041814 */
[----:B--2---:R-:W-:Y:S04]  /*48180*/  STL.64 [R1+0x38a8], R14 ;  /* 0x0038a80e01007387 */ /* 0x004fe80000100a00 */
[----:B----4-:R0:W-:Y:S04]  /*48190*/  STL.64 [R1+0x38a0], R12 ;  /* 0x0038a00c01007387 */ /* 0x0101e80000100a00 */
[----:B0-----:R-:W2:Y:S04]  /*481a0*/  LDL.LU R12, [R1+0x330] ;  /* 0x00033000010c7983 */ /* 0x001ea80000300800 */
[----:B------:R-:W2:Y:S04]  /*481b0*/  LDL.LU R13, [R1+0x334] ;  /* 0x00033400010d7983 */ /* 0x000ea80000300800 */
[----:B------:R-:W2:Y:S04]  /*481c0*/  LDL.LU R14, [R1+0x338] ;  /* 0x00033800010e7983 */ /* 0x000ea80000300800 */
[----:B------:R-:W2:Y:S04]  /*481d0*/  LDL.LU R15, [R1+0x33c] ;  /* 0x00033c00010f7983 */ /* 0x000ea80000300800 */
[----:B------:R0:W-:Y:S04]  /*481e0*/  STL.64 [R1+0x1c0], R20 ;  /* 0x0001c01401007387 */ /* 0x0001e80000100a00 */
[----:B------:R-:W-:Y:S04]  /*481f0*/  STL.64 [R1+0x1c8], R22 ;  /* 0x0001c81601007387 */ /* 0x000fe80000100a00 */
[----:B------:R-:W3:Y:S01]  /*48200*/  LDL.LU.64 R6, [R1+0x38e0] ;  /* 0x0038e00001067983 */ /* 0x000ee20000300a00 */
[----:B0-----:R-:W-:-:S02]  /*48210*/  MOV R21, R4 ;  /* 0x0000000400157202 */ /* 0x001fc40000000f00 */
[----:B------:R-:W-:Y:S02]  /*48220*/  MOV R20, R5 ;  /* 0x0000000500147202 */ /* 0x000fe40000000f00 */
[----:B------:R-:W4:Y:S02]  /*48230*/  LDL.LU.64 R4, [R1+0x38d8] ;  /* 0x0038d80001047983 */ /* 0x000f240000300a00 */
[----:B----4-:R-:W-:-:S15]  /*48240*/  HMMA.16816.F32.BF16 R8, R16, R4, R8 ;  /* 0x000000041008723c */ /* 0x010fde0000041808 */
[----:B------:R-:W-:-:S04]  /*48250*/  NOP ;  /* 0x0000000000007918 */ /* 0x000fc80000000000 */
[----:B------:R0:W-:Y:S04]  /*48260*/  STL.64 [R1+0x1b0], R8 ;  /* 0x0001b00801007387 */ /* 0x0001e80000100a00 */
[----:B------:R1:W-:Y:S04]  /*48270*/  STL.64 [R1+0x1b8], R10 ;  /* 0x0001b80a01007387 */ /* 0x0003e80000100a00 */
[----:B0-----:R-:W4:Y:S04]  /*48280*/  LDL.LU.64 R8, [R1+0x38d0] ;  /* 0x0038d00001087983 */ /* 0x001f280000300a00 */
[----:B------:R-:W-:Y:S01]  /*48290*/  STL.64 [R1+0x3760], R4 ;  /* 0x0037600401007387 */ /* 0x000fe20000100a00 */
[----:B----4-:R-:W-:Y:S03]  /*482a0*/  HMMA.16816.F32.BF16 R16, R16, R8, R24 ;  /* 0x000000081010723c */ /* 0x010fe60000041818 */
[----:B------:R-:W2:Y:S04]  /*482b0*/  LDL.LU.64 R24, [R1+0x38c8] ;  /* 0x0038c80001187983 */ /* 0x000ea80000300a00 */
[----:B-1----:R-:W4:Y:S04]  /*482c0*/  LDL.LU.64 R10, [R1+0x38c0] ;  /* 0x0038c000010a7983 */ /* 0x002f280000300a00 */
[----:B------:R-:W2:Y:S08]  /*482d0*/  LDL.LU.64 R8, [R1+0x38b8] ;  /* 0x0038b80001087983 */ /* 0x000eb00000300a00 */
[----:B------:R-:W-:Y:S04]  /*482e0*/  STL.64 [R1+0x1a0], R16 ;  /* 0x0001a01001007387 */ /* 0x000fe80000100a00 */
[----:B------:R-:W-:Y:S04]  /*482f0*/  STL.64 [R1+0x1a8], R18 ;  /* 0x0001a81201007387 */ /* 0x000fe80000100a00 */
[----:B----4-:R0:W1:Y:S04]  /*48300*/  LDSM.16.M88.4 R16, [R11+UR6+0x29000] ;  /* 0x029000060b10783b */ /* 0x0100680008000200 */
[----:B0-----:R-:W2:Y:S04]  /*48310*/  LDL.LU R11, [R1+0x38b0] ;  /* 0x0038b000010b7983 */ /* 0x001ea80000300800 */
[----:B-1----:R-:W-:Y:S04]  /*48320*/  STL.64 [R1+0x35f0], R18 ;  /* 0x0035f01201007387 */ /* 0x002fe80000100a00 */
[----:B------:R0:W-:Y:S04]  /*48330*/  STL.64 [R1+0x35e8], R16 ;  /* 0x0035e81001007387 */ /* 0x0001e80000100a00 */
[----:B0-----:R-:W4:Y:S04]  /*48340*/  LDL.LU.64 R16, [R1+0x170] ;  /* 0x0001700001107983 */ /* 0x001f280000300a00 */
[----:B------:R-:W3:Y:S01]  /*48350*/  LDL.LU.64 R18, [R1+0x178] ;  /* 0x0001780001127983 */ /* 0x000ee20000300a00 */
[C---:B--2---:R-:W-:Y:S03]  /*48360*/  HMMA.16816.F32.BF16 R24, R8.reuse, R24, R12 ;  /* 0x000000180818723c */ /* 0x044fe6000004180c */
[----:B---3--:R-:W-:Y:S04]  /*48370*/  STL.64 [R1+0x3758], R18 ;  /* 0x0037581201007387 */ /* 0x008fe80000100a00 */
[----:B----4-:R0:W-:Y:S04]  /*48380*/  STL.64 [R1+0x3750], R16 ;  /* 0x0037501001007387 */ /* 0x0101e80000100a00 */
[----:B0-----:R-:W2:Y:S04]  /*48390*/  LDL.LU R16, [R1+0x150] ;  /* 0x0001500001107983 */ /* 0x001ea80000300800 */
[----:B------:R-:W2:Y:S04]  /*483a0*/  LDL.LU R17, [R1+0x154] ;  /* 0x0001540001117983 */ /* 0x000ea80000300800 */
[----:B------:R-:W2:Y:S04]  /*483b0*/  LDL.LU R18, [R1+0x158] ;  /* 0x0001580001127983 */ /* 0x000ea80000300800 */
[----:B------:R-:W2:Y:S04]  /*483c0*/  LDL.LU R19, [R1+0x15c] ;  /* 0x00015c0001137983 */ /* 0x000ea80000300800 */
[----:B------:R-:W-:Y:S04]  /*483d0*/  STL [R1+0x35e4], R29 ;  /* 0x0035e41d01007387 */ /* 0x000fe80000100800 */
[----:B------:R-:W3:Y:S04]  /*483e0*/  LDL.LU.64 R14, [R1+0x38a8] ;  /* 0x0038a800010e7983 */ /* 0x000ee80000300a00 */
[----:B------:R-:W3:Y:S04]  /*483f0*/  LDL.LU.64 R12, [R1+0x38a0] ;  /* 0x0038a000010c7983 */ /* 0x000ee80000300a00 */
[----:B------:R0:W-:Y:S04]  /*48400*/  STL.64 [R1+0x190], R24 ;  /* 0x0001901801007387 */ /* 0x0001e80000100a00 */
[----:B------:R3:W-:Y:S04]  /*48410*/  STL.64 [R1+0x198], R26 ;  /* 0x0001981a01007387 */ /* 0x0007e80000100a00 */
[----:B0-----:R-:W3:Y:S02]  /*48420*/  LDL.LU.64 R24, [R1+0x3898] ;  /* 0x0038980001187983 */ /* 0x001ee40000300a00 */
[----:B---3--:R-:W-:Y:S02]  /*48430*/  HMMA.16816.F32.BF16 R24, R8, R24, R12 ;  /* 0x000000180818723c */ /* 0x008fe4000004180c */
[----:B------:R-:W3:-:S15]  /*48440*/  LDL.LU.64 R12, [R1+0x3890] ;  /* 0x00389000010c7983 */ /* 0x000ede0000300a00 */
[----:B------:R-:W-:Y:S02]  /*48450*/  NOP ;  /* 0x0000000000007918 */ /* 0x000fe40000000000 */
[----:B------:R0:W-:Y:S04]  /*48460*/  STL.64 [R1+0x180], R24 ;  /* 0x0001801801007387 */ /* 0x0001e80000100a00 */
[----:B0-----:R-:W2:Y:S01]  /*48470*/  LDL.LU.64 R24, [R1+0x3888] ;  /* 0x0038880001187983 */ /* 0x001ea20000300a00 */
[----:B------:R-:W-:Y:S01]  /*48480*/  MOV R15, R27 ;  /* 0x0000001b000f7202 */ /* 0x000fe20000000f00 */
[----:B------:R-:W-:-:S04]  /*48490*/  IMAD.MOV.U32 R14, RZ, RZ, R26 ;  /* 0x000000ffff0e7224 */ /* 0x000fc800078e001a */
[----:B------:R-:W-:Y:S04]  /*484a0*/  STL [R1+0x363c], R15 ;  /* 0x00363c0f01007387 */ /* 0x000fe80000100800 */
[----:B------:R-:W-:Y:S04]  /*484b0*/  STL [R1+0x3638], R14 ;  /* 0x0036380e01007387 */ /* 0x000fe80000100800 */
[----:B---3--:R2:W-:Y:S02]  /*484c0*/  STL.64 [R1+0x3850], R12 ;  /* 0x0038500c01007387 */ /* 0x0085e40000100a00 */
[----:B--2---:R-:W-:Y:S02]  /*484d0*/  HMMA.16816.F32.BF16 R12, R8, R24, R16 ;  /* 0x00000018080c723c */ /* 0x004fe40000041810 */
[----:B------:R-:W2:-:S15]  /*484e0*/  LDL.LU R16, [R1+0x2b0] ;  /* 0x0002b00001107983 */ /* 0x000e9e0000300800 */
[----:B------:R-:W-:Y:S02]  /*484f0*/  NOP ;  /* 0x0000000000007918 */ /* 0x000fe40000000000 */
[----:B------:R-:W-:Y:S04]  /*48500*/  STL.64 [R1+0x150], R12 ;  /* 0x0001500c01007387 */ /* 0x000fe80000100a00 */
[----:B------:R-:W-:Y:S04]  /*48510*/  STL.64 [R1+0x158], R14 ;  /* 0x0001580e01007387 */ /* 0x000fe80000100a00 */
[----:B------:R-:W2:Y:S04]  /*48520*/  LDL.LU R17, [R1+0x2b4] ;  /* 0x0002b40001117983 */ /* 0x000ea80000300800 */
[----:B------:R-:W3:Y:S04]  /*48530*/  LDL.LU R18, [R1+0x2b8] ;  /* 0x0002b80001127983 */ /* 0x000ee80000300800 */
[----:B------:R-:W3:Y:S01]  /*48540*/  LDL.LU R19, [R1+0x2bc] ;  /* 0x0002bc0001137983 */ /* 0x000ee20000300800 */
[----:B------:R-:W-:Y:S01]  /*48550*/  MOV R24, R28 ;  /* 0x0000001c00187202 */ /* 0x000fe20000000f00 */
[----:B------:R-:W-:Y:S01]  /*48560*/  IMAD.MOV.U32 R25, RZ, RZ, R0 ;  /* 0x000000ffff197224 */ /* 0x000fe200078e0000 */
[----:B------:R-:W-:-:S02]  /*48570*/  MOV R5, R20 ;  /* 0x0000001400057202 */ /* 0x000fc40000000f00 */
[----:B------:R-:W-:Y:S01]  /*48580*/  MOV R4, R21 ;  /* 0x0000001500047202 */ /* 0x000fe20000000f00 */
[----:B---3--:R-:W-:Y:S04]  /*48590*/  STL.64 [R1+0x3770], R18 ;  /* 0x0037701201007387 */ /* 0x008fe80000100a00 */
[----:B--2---:R-:W-:Y:S04]  /*485a0*/  STL.64 [R1+0x3768], R16 ;  /* 0x0037681001007387 */ /* 0x004fe80000100a00 */
[----:B------:R-:W2:Y:S04]  /*485b0*/  LDL.LU R28, [R1+0x3884] ;  /* 0x00388400011c7983 */ /* 0x000ea80000300800 */
[----:B------:R-:W3:Y:S04]  /*485c0*/  LDL.LU R0, [R1+0x3880] ;  /* 0x0038800001007983 */ /* 0x000ee80000300800 */
[----:B------:R0:W-:Y:S04]  /*485d0*/  STL.64 [R1+0x37d0], R24 ;  /* 0x0037d01801007387 */ /* 0x0001e80000100a00 */
[----:B------:R-:W4:Y:S04]  /*485e0*/  LDL.LU R20, [R1+0xd0] ;  /* 0x0000d00001147983 */ /* 0x000f280000300800 */
[----:B------:R-:W4:Y:S04]  /*485f0*/  LDL.LU R21, [R1+0xd4] ;  /* 0x0000d40001157983 */ /* 0x000f280000300800 */
[----:B------:R-:W2:Y:S04]  /*48600*/  LDL.LU R22, [R1+0xd8] ;  /* 0x0000d80001167983 */ /* 0x000ea80000300800 */
[----:B------:R-:W2:Y:S01]  /*48610*/  LDL.LU R23, [R1+0xdc] ;  /* 0x0000dc0001177983 */ /* 0x000ea20000300800 */
[----:B0-----:R-:W-:-:S02]  /*48620*/  MOV R24, R2 ;  /* 0x0000000200187202 */ /* 0x001fc40000000f00 */
[----:B------:R-:W-:Y:S01]  /*48630*/  MOV R25, R3 ;  /* 0x0000000300197202 */ /* 0x000fe20000000f00 */
[----:B------:R-:W3:Y:S04]  /*48640*/  LDL.LU R2, [R1+0x387c] ;  /* 0x00387c0001027983 */ /* 0x000ee80000300800 */
[----:B------:R-:W3:Y:S04]  /*48650*/  LDL.LU R3, [R1+0x3878] ;  /* 0x0038780001037983 */ /* 0x000ee80000300800 */
[----:B------:R-:W-:Y:S04]  /*48660*/  STL.64 [R1+0x37e8], R24 ;  /* 0x0037e81801007387 */ /* 0x000fe80000100a00 */
[----:B--2---:R-:W-:Y:S04]  /*48670*/  STL.64 [R1+0x37c8], R22 ;  /* 0x0037c81601007387 */ /* 0x004fe80000100a00 */
[----:B----4-:R0:W-:Y:S04]  /*48680*/  STL.64 [R1+0x37c0], R20 ;  /* 0x0037c01401007387 */ /* 0x0101e80000100a00 */
[----:B0-----:R-:W2:Y:S04]  /*48690*/  LDL.LU R20, [R1+0x2e0] ;  /* 0x0002e00001147983 */ /* 0x001ea80000300800 */
[----:B------:R-:W2:Y:S04]  /*486a0*/  LDL.LU R21, [R1+0x2e4] ;  /* 0x0002e40001157983 */ /* 0x000ea80000300800 */
[----:B------:R-:W4:Y:S04]  /*486b0*/  LDL.LU R22, [R1+0x2e8] ;  /* 0x0002e80001167983 */ /* 0x000f280000300800 */
[----:B------:R-:W4:Y:S01]  /*486c0*/  LDL.LU R23, [R1+0x2ec] ;  /* 0x0002ec0001177983 */ /* 0x000f220000300800 */
[----:B------:R-:W-:-:S02]  /*486d0*/  MOV R24, R7 ;  /* 0x0000000700187202 */ /* 0x000fc40000000f00 */
[----:B------:R-:W-:-:S05]  /*486e0*/  MOV R25, R6 ;  /* 0x0000000600197202 */ /* 0x000fca0000000f00 */
[----:B------:R-:W-:Y:S04]  /*486f0*/  STL.64 [R1+0x3800], R24 ;  /* 0x0038001801007387 */ /* 0x000fe80000100a00 */
[----:B----4-:R-:W-:Y:S04]  /*48700*/  STL.64 [R1+0x37e0], R22 ;  /* 0x0037e01601007387 */ /* 0x010fe80000100a00 */
[----:B--2---:R0:W-:Y:S04]  /*48710*/  STL.64 [R1+0x37d8], R20 ;  /* 0x0037d81401007387 */ /* 0x0041e80000100a00 */
[----:B0-----:R-:W2:Y:S04]  /*48720*/  LDL.LU R20, [R1+0x2f0] ;  /* 0x0002f00001147983 */ /* 0x001ea80000300800 */
[----:B------:R-:W2:Y:S04]  /*48730*/  LDL.LU R21, [R1+0x2f4] ;  /* 0x0002f40001157983 */ /* 0x000ea80000300800 */
[----:B------:R-:W4:Y:S04]  /*48740*/  LDL.LU R22, [R1+0x2f8] ;  /* 0x0002f80001167983 */ /* 0x000f280000300800 */
[----:B------:R-:W4:Y:S01]  /*48750*/  LDL.LU R23, [R1+0x2fc] ;  /* 0x0002fc0001177983 */ /* 0x000f220000300800 */
[----:B---3--:R-:W-:Y:S01]  /*48760*/  IMAD.MOV.U32 R24, RZ, RZ, R0 ;  /* 0x000000ffff187224 */ /* 0x008fe200078e0000 */
[----:B------:R-:W-:-:S02]  /*48770*/  MOV R25, R28 ;  /* 0x0000001c00197202 */ /* 0x000fc40000000f00 */
[----:B------:R-:W3:Y:S04]  /*48780*/  LDL.LU R0, [R1+0x3874] ;  /* 0x0038740001007983 */ /* 0x000ee80000300800 */
[----:B------:R-:W3:Y:S04]  /*48790*/  LDL.LU R28, [R1+0x3870] ;  /* 0x00387000011c7983 */ /* 0x000ee80000300800 */
[----:B------:R0:W-:Y:S02]  /*487a0*/  STL.64 [R1+0x3818], R24 ;  /* 0x0038181801007387 */ /* 0x0001e40000100a00 */
[----:B0-----:R-:W-:-:S02]  /*487b0*/  MOV R24, R3 ;  /* 0x0000000300187202 */ /* 0x001fc40000000f00 */
[----:B------:R-:W-:Y:S01]  /*487c0*/  MOV R25, R2 ;  /* 0x0000000200197202 */ /* 0x000fe20000000f00 */
[----:B------:R-:W3:Y:S04]  /*487d0*/  LDL.LU R3, [R1+0x386c] ;  /* 0x00386c0001037983 */ /* 0x000ee80000300800 */
[----:B------:R-:W3:Y:S04]  /*487e0*/  LDL.LU R2, [R1+0x3868] ;  /* 0x0038680001027983 */ /* 0x000ee80000300800 */
[----:B------:R-:W-:Y:S04]  /*487f0*/  STL.64 [R1+0x3830], R24 ;  /* 0x0038301801007387 */ /* 0x000fe80000100a00 */
[----:B----4-:R-:W-:Y:S04]  /*48800*/  STL.64 [R1+0x37f8], R22 ;  /* 0x0037f81601007387 */ /* 0x010fe80000100a00 */
[----:B--2---:R0:W-:Y:S04]  /*48810*/  STL.64 [R1+0x37f0], R20 ;  /* 0x0037f01401007387 */ /* 0x0041e80000100a00 */
[----:B0-----:R-:W2:Y:S04]  /*48820*/  LDL.LU R20, [R1+0x100] ;  /* 0x0001000001147983 */ /* 0x001ea80000300800 */
[----:B------:R-:W2:Y:S04]  /*48830*/  LDL.LU R21, [R1+0x104] ;  /* 0x0001040001157983 */ /* 0x000ea80000300800 */
[----:B------:R-:W4:Y:S04]  /*48840*/  LDL.LU R22, [R1+0x108] ;  /* 0x0001080001167983 */ /* 0x000f280000300800 */
[----:B------:R-:W4:Y:S01]  /*48850*/  LDL.LU R23, [R1+0x10c] ;  /* 0x00010c0001177983 */ /* 0x000f220000300800 */
[----:B---3--:R-:W-:Y:S01]  /*48860*/  MOV R24, R28 ;  /* 0x0000001c00187202 */ /* 0x008fe20000000f00 */
[----:B------:R-:W-:-:S02]  /*48870*/  IMAD.MOV.U32 R25, RZ, RZ, R0 ;  /* 0x000000ffff197224 */ /* 0x000fc400078e0000 */
[----:B------:R-:W3:Y:S04]  /*48880*/  LDL.LU R28, [R1+0x3864] ;  /* 0x00386400011c7983 */ /* 0x000ee80000300800 */
[----:B------:R-:W3:Y:S04]  /*48890*/  LDL.LU R0, [R1+0x3860] ;  /* 0x0038600001007983 */ /* 0x000ee80000300800 */
[----:B------:R0:W-:Y:S02]  /*488a0*/  STL.64 [R1+0x3848], R24 ;  /* 0x0038481801007387 */ /* 0x0001e40000100a00 */
[----:B0-----:R-:W-:-:S02]  /*488b0*/  MOV R24, R2 ;  /* 0x0000000200187202 */ /* 0x001fc40000000f00 */
[----:B------:R-:W3:Y:S01]  /*488c0*/  LDL.LU R2, [R1+0x385c] ;  /* 0x00385c0001027983 */ /* 0x000ee20000300800 */
[----:B------:R-:W-:-:S03]  /*488d0*/  MOV R25, R3 ;  /* 0x0000000300197202 */ /* 0x000fc60000000f00 */
[----:B------:R-:W3:Y:S04]  /*488e0*/  LDL.LU R3, [R1+0x3858] ;  /* 0x0038580001037983 */ /* 0x000ee80000300800 */
[----:B------:R-:W3:Y:S04]  /*488f0*/  LDL.LU R12, [R1+0x140] ;  /* 0x00014000010c7983 */ /* 0x000ee80000300800 */
[----:B------:R-:W3:Y:S04]  /*48900*/  LDL.LU R13, [R1+0x144] ;  /* 0x00014400010d7983 */ /* 0x000ee80000300800 */
[----:B------:R-:W3:Y:S04]  /*48910*/  LDL.LU R14, [R1+0x148] ;  /* 0x00014800010e7983 */ /* 0x000ee80000300800 */
[----:B------:R-:W3:Y:S04]  /*48920*/  LDL.LU R15, [R1+0x14c] ;  /* 0x00014c00010f7983 */ /* 0x000ee80000300800 */
[----:B----4-:R-:W-:Y:S04]  /*48930*/  STL.64 [R1+0x3810], R22 ;  /* 0x0038101601007387 */ /* 0x010fe80000100a00 */
[----:B--2---:R0:W-:Y:S04]  /*48940*/  STL.64 [R1+0x3808], R20 ;  /* 0x0038081401007387 */ /* 0x0041e80000100a00 */
[----:B0-----:R-:W2:Y:S04]  /*48950*/  LDL.LU R20, [R1+0x110] ;  /* 0x0001100001147983 */ /* 0x001ea80000300800 */
[----:B------:R-:W2:Y:S04]  /*48960*/  LDL.LU R21, [R1+0x114] ;  /* 0x0001140001157983 */ /* 0x000ea80000300800 */
[----:B------:R-:W4:Y:S04]  /*48970*/  LDL.LU R22, [R1+0x118] ;  /* 0x0001180001167983 */ /* 0x000f280000300800 */
[----:B------:R-:W4:Y:S04]  /*48980*/  LDL.LU R23, [R1+0x11c] ;  /* 0x00011c0001177983 */ /* 0x000f280000300800 */
[----:B----4-:R-:W-:Y:S04]  /*48990*/  STL.64 [R1+0x3828], R22 ;  /* 0x0038281601007387 */ /* 0x010fe80000100a00 */
[----:B--2---:R0:W-:Y:S04]  /*489a0*/  STL.64 [R1+0x3820], R20 ;  /* 0x0038201401007387 */ /* 0x0041e80000100a00 */
[----:B0-----:R-:W2:Y:S04]  /*489b0*/  LDL.LU R20, [R1+0x120] ;  /* 0x0001200001147983 */ /* 0x001ea80000300800 */
[----:B------:R-:W2:Y:S04]  /*489c0*/  LDL.LU R21, [R1+0x124] ;  /* 0x0001240001157983 */ /* 0x000ea80000300800 */
[----:B------:R-:W4:Y:S04]  /*489d0*/  LDL.LU R22, [R1+0x128] ;  /* 0x0001280001167983 */ /* 0x000f280000300800 */
[----:B------:R-:W4:Y:S01]  /*489e0*/  LDL.LU R23, [R1+0x12c] ;  /* 0x00012c0001177983 */ /* 0x000f220000300800 */
[----:B---3--:R-:W-:Y:S03]  /*489f0*/  HMMA.16816.F32.BF16 R24, R8, R24, R12 ;  /* 0x000000180818723c */ /* 0x008fe6000004180c */
[----:B----4-:R-:W-:Y:S04]  /*48a00*/  STL.64 [R1+0x3840], R22 ;  /* 0x0038401601007387 */ /* 0x010fe80000100a00 */
[----:B--2---:R0:W-:Y:S04]  /*48a10*/  STL.64 [R1+0x3838], R20 ;  /* 0x0038381401007387 */ /* 0x0041e80000100a00 */
[----:B0-----:R-:W2:Y:S04]  /*48a20*/  LDL.LU R20, [R1+0x130] ;  /* 0x0001300001147983 */ /* 0x001ea80000300800 */
[----:B------:R-:W2:Y:S04]  /*48a30*/  LDL.LU R21, [R1+0x134] ;  /* 0x0001340001157983 */ /* 0x000ea80000300800 */
[----:B------:R-:W2:Y:S04]  /*48a40*/  LDL.LU R22, [R1+0x138] ;  /* 0x0001380001167983 */ /* 0x000ea80000300800 */
[----:B------:R-:W2:Y:S04]  /*48a50*/  LDL.LU R23, [R1+0x13c] ;  /* 0x00013c0001177983 */ /* 0x000ea80000300800 */
[----:B------:R0:W-:Y:S04]  /*48a60*/  STL.64 [R1+0x3788], R4 ;  /* 0x0037880401007387 */ /* 0x0001e80000100a00 */
        /* <DEDUP_REMOVED lines=8> */
[----:B------:R-:W3:Y:S04]  /*48af0*/  LDL.LU R6, [R1+0xc8] ;  /* 0x0000c80001067983 */ /* 0x000ee80000300800 */
[----:B------:R-:W3:Y:S04]  /*48b00*/  LDL.LU R7, [R1+0xcc] ;  /* 0x0000cc0001077983 */ /* 0x000ee80000300800 */
[----:B------:R-:W4:Y:S04]  /*48b10*/  LDL.LU R16, [R1+0x2c0] ;  /* 0x0002c00001107983 */ /* 0x000f280000300800 */
[----:B------:R-:W2:Y:S04]  /*48b20*/  LDL.LU.64 R12, [R1+0x3850] ;  /* 0x00385000010c7983 */ /* 0x000ea80000300a00 */
[----:B------:R0:W-:Y:S04]  /*48b30*/  STL.64 [R1+0x140], R24 ;  /* 0x0001401801007387 */ /* 0x0001e80000100a00 */
[----:B0-----:R-:W2:Y:S01]  /*48b40*/  LDL.LU.64 R24, [R1+0x3848] ;  /* 0x0038480001187983 */ /* 0x001ea20000300a00 */
[----:B------:R-:W-:-:S02]  /*48b50*/  MOV R15, R26 ;  /* 0x0000001a000f7202 */ /* 0x000fc40000000f00 */
[----:B------:R-:W-:-:S05]  /*48b60*/  MOV R14, R27 ;  /* 0x0000001b000e7202 */ /* 0x000fca0000000f00 */
[----:B------:R-:W-:Y:S04]  /*48b70*/  STL [R1+0x3644], R14 ;  /* 0x0036440e01007387 */ /* 0x000fe80000100800 */
[----:B------:R-:W-:Y:S01]  /*48b80*/  STL [R1+0x3640], R15 ;  /* 0x0036400f01007387 */ /* 0x000fe20000100800 */
[----:B--2---:R-:W-:Y:S03]  /*48b90*/  HMMA.16816.F32.BF16 R24, R8, R24, R20 ;  /* 0x000000180818723c */ /* 0x004fe60000041814 */
[----:B------:R-:W2:Y:S04]  /*48ba0*/  LDL.LU.64 R22, [R1+0x3840] ;  /* 0x0038400001167983 */ /* 0x000ea80000300a00 */
[----:B------:R-:W2:-:S12]  /*48bb0*/  LDL.LU.64 R20, [R1+0x3838] ;  /* 0x0038380001147983 */ /* 0x000e980000300a00 */
[----:B------:R0:W-:Y:S04]  /*48bc0*/  STL.64 [R1+0x130], R24 ;  /* 0x0001301801007387 */ /* 0x0001e80000100a00 */
[----:B------:R2:W-:Y:S04]  /*48bd0*/  STL.64 [R1+0x138], R26 ;  /* 0x0001381a01007387 */ /* 0x0005e80000100a00 */
[----:B0-----:R-:W2:Y:S02]  /*48be0*/  LDL.LU.64 R24, [R1+0x3830] ;  /* 0x0038300001187983 */ /* 0x001ea40000300a00 */
[----:B--2---:R-:W-:Y:S02]  /*48bf0*/  HMMA.16816.F32.BF16 R24, R8, R24, R20 ;  /* 0x000000180818723c */ /* 0x004fe40000041814 */
[----:B------:R-:W2:Y:S04]  /*48c00*/  LDL.LU.64 R22, [R1+0x3828] ;  /* 0x0038280001167983 */ /* 0x000ea80000300a00 */
[----:B------:R-:W2:-:S13]  /*48c10*/  LDL.LU.64 R20, [R1+0x3820] ;  /* 0x0038200001147983 */ /* 0x000e9a0000300a00 */
[----:B------:R0:W-:Y:S04]  /*48c20*/  STL.64 [R1+0x120], R24 ;  /* 0x0001201801007387 */ /* 0x0001e80000100a00 */
[----:B0-----:R-:W2:Y:S01]  /*48c30*/  LDL.LU.64 R24, [R1+0x3818] ;  /* 0x0038180001187983 */ /* 0x001ea20000300a00 */
[----:B------:R-:W-:Y:S02]  /*48c40*/  MOV R14, R26 ;  /* 0x0000001a000e7202 */ /* 0x000fe40000000f00 */
        /* <DEDUP_REMOVED lines=28> */
[----:B--2---:R-:W-:-:S15]  /*48e10*/  HMMA.16816.F32.BF16 R20, R8, R24, R20 ;  /* 0x000000180814723c */ /* 0x004fde0000041814 */
[----:B------:R-:W-:-:S04]  /*48e20*/  NOP ;  /* 0x0000000000007918 */ /* 0x000fc80000000000 */
[----:B------:R-:W-:Y:S04]  /*48e30*/  STL.64 [R1+0xd0], R20 ;  /* 0x0000d01401007387 */ /* 0x000fe80000100a00 */
[----:B------:R0:W-:Y:S04]  /*48e40*/  STL.64 [R1+0xd8], R22 ;  /* 0x0000d81601007387 */ /* 0x0001e80000100a00 */
[----:B0-----:R-:W2:Y:S04]  /*48e50*/  LDL.LU.64 R22, [R1+0x37a8] ;  /* 0x0037a80001167983 */ /* 0x001ea80000300a00 */
[----:B------:R-:W3:Y:S01]  /*48e60*/  LDL.LU.64 R20, [R1+0x37a0] ;  /* 0x0037a00001147983 */ /* 0x000ee20000300a00 */
[----:B------:R-:W-:Y:S01]  /*48e70*/  MOV R18, R2 ;  /* 0x0000000200127202 */ /* 0x000fe20000000f00 */
[----:B------:R-:W-:Y:S01]  /*48e80*/  IMAD.MOV.U32 R19, RZ, RZ, R0 ;  /* 0x000000ffff137224 */ /* 0x000fe200078e0000 */
[----:B---3--:R-:W-:-:S15]  /*48e90*/  HMMA.16816.F32.BF16 R4, R8, R20, R4 ;  /* 0x000000140804723c */ /* 0x008fde0000041804 */
[----:B------:R-:W-:-:S04]  /*48ea0*/  NOP ;  /* 0x0000000000007918 */ /* 0x000fc80000000000 */
[----:B------:R-:W-:Y:S01]  /*48eb0*/  IMAD.MOV.U32 R2, RZ, RZ, R6 ;  /* 0x000000ffff027224 */ /* 0x000fe200078e0006 */
[----:B------:R0:W-:Y:S01]  /*48ec0*/  STL.64 [R1+0xc0], R4 ;  /* 0x0000c00401007387 */ /* 0x0001e20000100a00 */
[----:B------:R-:W-:-:S03]  /*48ed0*/  MOV R0, R7 ;  /* 0x0000000700007202 */ /* 0x000fc60000000f00 */
[----:B------:R-:W3:Y:S04]  /*48ee0*/  LDL.LU.64 R6, [R1+0x3798] ;  /* 0x0037980001067983 */ /* 0x000ee80000300a00 */
[----:B0-----:R-:W3:Y:S04]  /*48ef0*/  LDL.LU.64 R4, [R1+0x3790] ;  /* 0x0037900001047983 */ /* 0x001ee80000300a00 */
[----:B------:R-:W-:Y:S04]  /*48f00*/  STL [R1+0x3654], R0 ;  /* 0x0036540001007387 */ /* 0x000fe80000100800 */
[----:B------:R-:W-:Y:S01]  /*48f10*/  STL [R1+0x3650], R2 ;  /* 0x0036500201007387 */ /* 0x000fe20000100800 */
[----:B---3--:R-:W-:Y:S03]  /*48f20*/  HMMA.16816.F32.BF16 R12, R8, R12, R4 ;  /* 0x0000000c080c723c */ /* 0x008fe60000041804 */
[----:B------:R-:W4:Y:S01]  /*48f30*/  LDL.LU.64 R4, [R1+0x3788] ;  /* 0x0037880001047983 */ /* 0x000f220000300a00 */
[----:B------:R-:W-:-:S15]  /*48f40*/  MOV R17, R3 ;  /* 0x0000000300117202 */ /* 0x000fde0000000f00 */
[----:B------:R2:W-:Y:S01]  /*48f50*/  STL.64 [R1+0xb0], R12 ;  /* 0x0000b00c01007387 */ /* 0x0005e20000100a00 */
[----:B------:R-:W-:Y:S02]  /*48f60*/  MOV R3, R15 ;  /* 0x0000000f00037202 */ /* 0x000fe40000000f00 */
[----:B------:R-:W-:Y:S02]  /*48f70*/  MOV R29, R14 ;  /* 0x0000000e001d7202 */ /* 0x000fe40000000f00 */
[----:B------:R-:W-:Y:S02]  /*48f80*/  MOV R14, R27 ;  /* 0x0000001b000e7202 */ /* 0x000fe40000000f00 */
[----:B------:R-:W-:Y:S02]  /*48f90*/  MOV R15, R28 ;  /* 0x0000001c000f7202 */ /* 0x000fe40000000f00 */
[----:B--2---:R-:W-:Y:S01]  /*48fa0*/  MOV R12, R23 ;  /* 0x00000017000c7202 */ /* 0x004fe20000000f00 */
[----:B------:R-:W-:Y:S01]  /*48fb0*/  IMAD.MOV.U32 R13, RZ, RZ, R26 ;  /* 0x000000ffff0d7224 */ /* 0x000fe200078e001a */
[----:B------:R-:W2:Y:S04]  /*48fc0*/  LDL.LU R23, [R1+0x3784] ;  /* 0x0037840001177983 */ /* 0x000ea80000300800 */
[----:B------:R-:W3:Y:S04]  /*48fd0*/  LDL.LU R26, [R1+0x3780] ;  /* 0x00378000011a7983 */ /* 0x000ee80000300800 */
[----:B------:R-:W3:Y:S04]  /*48fe0*/  LDL.LU R27, [R1+0x377c] ;  /* 0x00377c00011b7983 */ /* 0x000ee80000300800 */
[----:B------:R-:W2:Y:S04]  /*48ff0*/  LDL.LU R28, [R1+0x3778] ;  /* 0x00377800011c7983 */ /* 0x000ea80000300800 */
[----:B------:R-:W-:Y:S04]  /*49000*/  STL [R1+0x365c], R3 ;  /* 0x00365c0301007387 */ /* 0x000fe80000100800 */
[----:B------:R-:W-:Y:S01]  /*49010*/  STL [R1+0x3658], R29 ;  /* 0x0036581d01007387 */ /* 0x000fe20000100800 */
[----:B----4-:R-:W-:Y:S03]  /*49020*/  HMMA.16816.F32.BF16 R4, R8, R4, R16 ;  /* 0x000000040804723c */ /* 0x010fe60000041810 */
[----:B------:R-:W4:Y:S04]  /*49030*/  LDL.LU.64 R18, [R1+0x3770] ;  /* 0x0037700001127983 */ /* 0x000f280000300a00 */
[----:B------:R-:W4:-:S12]  /*49040*/  LDL.LU.64 R16, [R1+0x3768] ;  /* 0x0037680001107983 */ /* 0x000f180000300a00 */
[----:B------:R0:W-:Y:S04]  /*49050*/  STL.64 [R1+0x2c0], R4 ;  /* 0x0002c00401007387 */ /* 0x0001e80000100a00 */
        /* <DEDUP_REMOVED lines=8> */
[----:B------:R-:W-:Y:S02]  /*490e0*/  MOV R20, R7 ;  /* 0x0000000700147202 */ /* 0x000fe40000000f00 */
[----:B------:R-:W4:Y:S04]  /*490f0*/  LDL.LU.64 R6, [R1+0x3748] ;  /* 0x0037480001067983 */ /* 0x000f280000300a00 */
[----:B------:R-:W4:Y:S04]  /*49100*/  LDL.LU.64 R4, [R1+0x3740] ;  /* 0x0037400001047983 */ /* 0x000f280000300a00 */
[----:B---3--:R0:W-:Y:S04]  /*49110*/  STL.64 [R1+0x3688], R26 ;  /* 0x0036881a01007387 */ /* 0x0081e80000100a00 */
[----:B------:R-:W-:Y:S04]  /*49120*/  STL.64 [R1+0x3680], R24 ;  /* 0x0036801801007387 */ /* 0x000fe80000100a00 */
[----:B0-----:R-:W3:Y:S04]  /*49130*/  LDL.LU.64 R26, [R1+0x98] ;  /* 0x00009800011a7983 */ /* 0x001ee80000300a00 */
[----:B--2---:R-:W-:Y:S04]  /*49140*/  STL.64 [R1+0x3678], R22 ;  /* 0x0036781601007387 */ /* 0x004fe80000100a00 */
[----:B------:R0:W-:Y:S04]  /*49150*/  STL.64 [R1+0x3670], R20 ;  /* 0x0036701401007387 */ /* 0x0001e80000100a00 */
[----:B0-----:R-:W2:Y:S04]  /*49160*/  LDL.LU R20, [R1+0x2a0] ;  /* 0x0002a00001147983 */ /* 0x001ea80000300800 */
[----:B------:R-:W2:Y:S04]  /*49170*/  LDL.LU R21, [R1+0x2a4] ;  /* 0x0002a40001157983 */ /* 0x000ea80000300800 */
[----:B------:R-:W2:Y:S01]  /*49180*/  LDL.LU R22, [R1+0x2a8] ;  /* 0x0002a80001167983 */ /* 0x000ea20000300800 */
[----:B------:R-:W-:-:S03]  /*49190*/  MOV R23, R28 ;  /* 0x0000001c00177202 */ /* 0x000fc60000000f00 */
[----:B----4-:R-:W-:Y:S01]  /*491a0*/  STL.64 [R1+0x3600], R18 ;  /* 0x0036001201007387 */ /* 0x010fe20000100a00 */
[----:B---3--:R-:W-:Y:S08]  /*491b0*/  HMMA.16816.F32.BF16 R12, R4, R26, R12 ;  /* 0x0000001a040c723c */ /* 0x008ff0000004180c */
[----:B--2---:R-:W-:-:S15]  /*491c0*/  HMMA.16816.F32.BF16 R20, R8, R16, R20 ;  /* 0x000000100814723c */ /* 0x004fde0000041814 */
[----:B------:R-:W-:-:S04]  /*491d0*/  NOP ;  /* 0x0000000000007918 */ /* 0x000fc80000000000 */
[----:B------:R-:W-:Y:S01]  /*491e0*/  MOV R11, R20 ;  /* 0x00000014000b7202 */ /* 0x000fe20000000f00 */
[----:B------:R-:W-:Y:S01]  /*491f0*/  IMAD.MOV.U32 R9, RZ, RZ, R22 ;  /* 0x000000ffff097224 */ /* 0x000fe200078e0016 */
[----:B------:R-:W-:Y:S02]  /*49200*/  MOV R10, R21 ;  /* 0x00000015000a7202 */ /* 0x000fe40000000f00 */
[----:B------:R-:W-:-:S03]  /*49210*/  MOV R8, R23 ;  /* 0x0000001700087202 */ /* 0x000fc60000000f00 */
[----:B------:R-:W-:Y:S04]  /*49220*/  STL.64 [R1+0x34c8], R10 ;  /* 0x0034c80a01007387 */ /* 0x000fe80000100a00 */
[----:B------:R0:W-:Y:S04]  /*49230*/  STL.64 [R1+0x34c0], R8 ;  /* 0x0034c00801007387 */ /* 0x0001e80000100a00 */
[----:B------:R-:W-:Y:S04]  /*49240*/  STL.64 [R1+0x290], R12 ;  /* 0x0002900c01007387 */ /* 0x000fe80000100a00 */
[----:B------:R-:W-:Y:S01]  /*49250*/  STL [R1+0x298], R14 ;  /* 0x0002980e01007387 */ /* 0x000fe20000100800 */
[----:B0-----:R-:W-:-:S02]  /*49260*/  MOV R9, R26 ;  /* 0x0000001a00097202 */ /* 0x001fc40000000f00 */
[----:B------:R-:W-:Y:S02]  /*49270*/  MOV R8, R27 ;  /* 0x0000001b00087202 */ /* 0x000fe40000000f00 */
[----:B------:R-:W2:Y:S04]  /*49280*/  LDL.LU.64 R26, [R1+0x8] ;  /* 0x00000800011a7983 */ /* 0x000ea80000300a00 */
[----:B--2---:R0:W-:Y:S04]  /*49290*/  STL.64 [R1+0x36a0], R26 ;  /* 0x0036a01a01007387 */ /* 0x0041e80000100a00 */
[----:B------:R-:W2:Y:S04]  /*492a0*/  LDL.LU R20, [R1+0x1f0] ;  /* 0x0001f00001147983 */ /* 0x000ea80000300800 */
[----:B------:R-:W2:Y:S04]  /*492b0*/  LDL.LU R21, [R1+0x1f4] ;  /* 0x0001f40001157983 */ /* 0x000ea80000300800 */
[----:B------:R-:W3:Y:S04]  /*492c0*/  LDL.LU R22, [R1+0x1f8] ;  /* 0x0001f80001167983 */ /* 0x000ee80000300800 */
[----:B------:R-:W3:Y:S04]  /*492d0*/  LDL.LU R23, [R1+0x1fc] ;  /* 0x0001fc0001177983 */ /* 0x000ee80000300800 */
[----:B0-----:R-:W4:Y:S04]  /*492e0*/  LDL.LU.64 R26, [R1+0x18] ;  /* 0x00001800011a7983 */ /* 0x001f280000300a00 */
[----:B----4-:R0:W-:Y:S04]  /*492f0*/  STL.64 [R1+0x36b8], R26 ;  /* 0x0036b81a01007387 */ /* 0x0101e80000100a00 */
[----:B0-----:R-:W4:Y:S04]  /*49300*/  LDL.LU.64 R26, [R1+0x28] ;  /* 0x00002800011a7983 */ /* 0x001f280000300a00 */
[----:B----4-:R-:W-:Y:S04]  /*49310*/  STL.64 [R1+0x36d0], R26 ;  /* 0x0036d01a01007387 */ /* 0x010fe80000100a00 */
[----:B---3--:R-:W-:Y:S04]  /*49320*/  STL.64 [R1+0x3698], R22 ;  /* 0x0036981601007387 */ /* 0x008fe80000100a00 */
[----:B--2---:R0:W-:Y:S04]  /*49330*/  STL.64 [R1+0x3690], R20 ;  /* 0x0036901401007387 */ /* 0x0041e80000100a00 */
[----:B0-----:R-:W2:Y:S04]  /*49340*/  LDL.LU R20, [R1+0x200] ;  /* 0x0002000001147983 */ /* 0x001ea80000300800 */
[----:B------:R-:W2:Y:S04]  /*49350*/  LDL.LU R21, [R1+0x204] ;  /* 0x0002040001157983 */ /* 0x000ea80000300800 */
[----:B------:R-:W3:Y:S04]  /*49360*/  LDL.LU R22, [R1+0x208] ;  /* 0x0002080001167983 */ /* 0x000ee80000300800 */
[----:B------:R-:W3:Y:S04]  /*49370*/  LDL.LU R23, [R1+0x20c] ;  /* 0x00020c0001177983 */ /* 0x000ee80000300800 */
[----:B------:R-:W4:Y:S04]  /*49380*/  LDL.LU.64 R26, [R1+0x38] ;  /* 0x00003800011a7983 */ /* 0x000f280000300a00 */
[----:B----4-:R0:W-:Y:S04]  /*49390*/  STL.64 [R1+0x36e8], R26 ;  /* 0x0036e81a01007387 */ /* 0x0101e80000100a00 */
[----:B0-----:R-:W4:Y:S01]  /*493a0*/  LDL.LU.64 R26, [R1+0x48] ;  /* 0x00004800011a7983 */ /* 0x001f220000300a00 */
[----:B------:R-:W-:-:S03]  /*493b0*/  MOV R28, R15 ;  /* 0x0000000f001c7202 */ /* 0x000fc60000000f00 */
[----:B----4-:R-:W-:Y:S04]  /*493c0*/  STL.64 [R1+0x3700], R26 ;  /* 0x0037001a01007387 */ /* 0x010fe80000100a00 */
[----:B---3--:R-:W-:Y:S04]  /*493d0*/  STL.64 [R1+0x36b0], R22 ;  /* 0x0036b01601007387 */ /* 0x008fe80000100a00 */
[----:B--2---:R0:W-:Y:S04]  /*493e0*/  STL.64 [R1+0x36a8], R20 ;  /* 0x0036a81401007387 */ /* 0x0041e80000100a00 */
[----:B0-----:R-:W2:Y:S04]  /*493f0*/  LDL.LU R20, [R1+0x210] ;  /* 0x0002100001147983 */ /* 0x001ea80000300800 */
[----:B------:R-:W2:Y:S04]  /*49400*/  LDL.LU R21, [R1+0x214] ;  /* 0x0002140001157983 */ /* 0x000ea80000300800 */
[----:B------:R-:W3:Y:S04]  /*49410*/  LDL.LU R22, [R1+0x218] ;  /* 0x0002180001167983 */ /* 0x000ee80000300800 */
        /* <DEDUP_REMOVED lines=13> */
[----:B----4-:R-:W-:Y:S04]  /*494f0*/  STL.64 [R1+0x3720], R16 ;  /* 0x0037201001007387 */ /* 0x010fe80000100a00 */
[----:B0-----:R-:W4:Y:S04]  /*49500*/  LDL.LU.64 R18, [R1+0x78] ;  /* 0x0000780001127983 */ /* 0x001f280000300a00 */
[----:B------:R-:W2:Y:S04]  /*49510*/  LDL.LU.64 R26, [R1+0x58] ;  /* 0x00005800011a7983 */ /* 0x000ea80000300a00 */
[----:B--2---:R0:W-:Y:S04]  /*49520*/  STL.64 [R1+0x3718], R26 ;  /* 0x0037181a01007387 */ /* 0x0041e80000100a00 */
[----:B0-----:R-:W2:Y:S04]  /*49530*/  LDL.LU.64 R26, [R1+0x68] ;  /* 0x00006800011a7983 */ /* 0x001ea80000300a00 */
[----:B---3--:R-:W-:Y:S04]  /*49540*/  STL.64 [R1+0x36c8], R22 ;  /* 0x0036c81601007387 */ /* 0x008fe80000100a00 */
[----:B------:R0:W-:Y:S04]  /*49550*/  STL.64 [R1+0x36c0], R20 ;  /* 0x0036c01401007387 */ /* 0x0001e80000100a00 */
        /* <DEDUP_REMOVED lines=8> */
[----:B------:R-:W3:Y:S04]  /*495e0*/  LDL.LU R22, [R1+0x238] ;  /* 0x0002380001167983 */ /* 0x000ee80000300800 */
[----:B------:R-:W3:Y:S04]  /*495f0*/  LDL.LU R23, [R1+0x23c] ;  /* 0x00023c0001177983 */ /* 0x000ee80000300800 */
[----:B---3--:R-:W-:Y:S04]  /*49600*/  STL.64 [R1+0x36f8], R22 ;  /* 0x0036f81601007387 */ /* 0x008fe80000100a00 */
[----:B--2---:R0:W-:Y:S04]  /*49610*/  STL.64 [R1+0x36f0], R20 ;  /* 0x0036f01401007387 */ /* 0x0041e80000100a00 */
        /* <DEDUP_REMOVED lines=8> */
[----:B------:R-:W2:Y:S04]  /*496a0*/  LDL.LU R22, [R1+0x258] ;  /* 0x0002580001167983 */ /* 0x000ea80000300800 */
[----:B------:R-:W2:Y:S04]  /*496b0*/  LDL.LU R23, [R1+0x25c] ;  /* 0x00025c0001177983 */ /* 0x000ea80000300800 */
[----:B------:R-:W-:Y:S04]  /*496c0*/  STL [R1+0x3668], R28 ;  /* 0x0036681c01007387 */ /* 0x000fe80000100800 */
[----:B------:R0:W-:Y:S04]  /*496d0*/  STL [R1+0x3664], R8 ;  /* 0x0036640801007387 */ /* 0x0001e80000100800 */
[----:B------:R1:W-:Y:S04]  /*496e0*/  STL [R1+0x3660], R9 ;  /* 0x0036600901007387 */ /* 0x0003e80000100800 */
[----:B0-----:R-:W3:Y:S04]  /*496f0*/  LDL.LU R8, [R1+0x280] ;  /* 0x0002800001087983 */ /* 0x001ee80000300800 */
[----:B-1----:R-:W3:Y:S04]  /*49700*/  LDL.LU R9, [R1+0x284] ;  /* 0x0002840001097983 */ /* 0x002ee80000300800 */
[----:B------:R-:W3:Y:S04]  /*49710*/  LDL.LU R10, [R1+0x288] ;  /* 0x00028800010a7983 */ /* 0x000ee80000300800 */
[----:B------:R-:W3:Y:S02]  /*49720*/  LDL.LU R11, [R1+0x28c] ;  /* 0x00028c00010b7983 */ /* 0x000ee40000300800 */
[----:B---3--:R-:W-:-:S15]  /*49730*/  HMMA.16816.F32.BF16 R8, R4, R14, R8 ;  /* 0x0000000e0408723c */ /* 0x008fde0000041808 */
[----:B------:R-:W-:-:S04]  /*49740*/  NOP ;  /* 0x0000000000007918 */ /* 0x000fc80000000000 */
[----:B------:R-:W-:Y:S04]  /*49750*/  STL.64 [R1+0x280], R8 ;  /* 0x0002800801007387 */ /* 0x000fe80000100a00 */
[----:B------:R0:W-:Y:S02]  /*49760*/  STL.64 [R1+0x288], R10 ;  /* 0x0002880a01007387 */ /* 0x0001e40000100a00 */
[----:B0-----:R-:W-:Y:S01]  /*49770*/  IMAD.MOV.U32 R11, RZ, RZ, R14 ;  /* 0x000000ffff0b7224 */ /* 0x001fe200078e000e */
[----:B------:R-:W-:Y:S02]  /*49780*/  MOV R10, R15 ;  /* 0x0000000f000a7202 */ /* 0x000fe40000000f00 */
[----:B------:R-:W4:Y:S04]  /*49790*/  LDL.LU.64 R14, [R1+0x3738] ;  /* 0x00373800010e7983 */ /* 0x000f280000300a00 */
[----:B------:R-:W4:Y:S04]  /*497a0*/  LDL.LU.64 R12, [R1+0x3730] ;  /* 0x00373000010c7983 */ /* 0x000f280000300a00 */
[----:B------:R-:W-:Y:S01]  /*497b0*/  STL [R1+0x366c], R11 ;  /* 0x00366c0b01007387 */ /* 0x000fe20000100800 */
[----:B----4-:R-:W-:-:S15]  /*497c0*/  HMMA.16816.F32.BF16 R12, R4, R18, R12 ;  /* 0x00000012040c723c */ /* 0x010fde000004180c */
[----:B------:R-:W-:-:S04]  /*497d0*/  NOP ;  /* 0x0000000000007918 */ /* 0x000fc80000000000 */
[----:B------:R0:W-:Y:S04]  /*497e0*/  STL.64 [R1+0x270], R12 ;  /* 0x0002700c01007387 */ /* 0x0001e80000100a00 */
[----:B------:R-:W-:Y:S01]  /*497f0*/  STL.64 [R1+0x278], R14 ;  /* 0x0002780e01007387 */ /* 0x000fe20000100a00 */
[----:B0-----:R-:W-:Y:S02]  /*49800*/  MOV R13, R18 ;  /* 0x00000012000d7202 */ /* 0x001fe40000000f00 */
[----:B------:R-:W-:Y:S02]  /*49810*/  MOV R12, R19 ;  /* 0x00000013000c7202 */ /* 0x000fe40000000f00 */
[----:B------:R-:W3:Y:S04]  /*49820*/  LDL.LU.64 R18, [R1+0x3728] ;  /* 0x0037280001127983 */ /* 0x000ee80000300a00 */
[----:B------:R-:W3:Y:S02]  /*49830*/  LDL.LU.64 R16, [R1+0x3720] ;  /* 0x0037200001107983 */ /* 0x000ee40000300a00 */
[----:B---3--:R-:W-:-:S15]  /*49840*/  HMMA.16816.F32.BF16 R16, R4, R26, R16 ;  /* 0x0000001a0410723c */ /* 0x008fde0000041810 */
[----:B------:R-:W-:-:S04]  /*49850*/  NOP ;  /* 0x0000000000007918 */ /* 0x000fc80000000000 */
[----:B------:R0:W-:Y:S04]  /*49860*/  STL.64 [R1+0x260], R16 ;  /* 0x0002601001007387 */ /* 0x0001e80000100a00 */
[----:B------:R1:W-:Y:S01]  /*49870*/  STL.64 [R1+0x268], R18 ;  /* 0x0002681201007387 */ /* 0x0003e20000100a00 */
[----:B0-----:R-:W-:Y:S01]  /*49880*/  MOV R17, R26 ;  /* 0x0000001a00117202 */ /* 0x001fe20000000f00 */
[----:B------:R-:W-:Y:S02]  /*49890*/  IMAD.MOV.U32 R16, RZ, RZ, R27 ;  /* 0x000000ffff107224 */ /* 0x000fe400078e001b */
[----:B------:R-:W2:Y:S02]  /*498a0*/  LDL.LU.64 R26, [R1+0x3718] ;  /* 0x00371800011a7983 */ /* 0x000ea40000300a00 */
[----:B--2---:R-:W-:Y:S01]  /*498b0*/  HMMA.16816.F32.BF16 R20, R4, R26, R20 ;  /* 0x0000001a0414723c */ /* 0x004fe20000041814 */
[----:B-1----:R-:W-:-:S02]  /*498c0*/  MOV R19, R26 ;  /* 0x0000001a00137202 */ /* 0x002fc40000000f00 */
[----:B------:R-:W-:-:S15]  /*498d0*/  MOV R18, R27 ;  /* 0x0000001b00127202 */ /* 0x000fde0000000f00 */
[----:B------:R-:W-:Y:S01]  /*498e0*/  NOP ;  /* 0x0000000000007918 */ /* 0x000fe20000000000 */
[----:B------:R-:W-:Y:S04]  /*498f0*/  STL.64 [R1+0x250], R20 ;  /* 0x0002501401007387 */ /* 0x000fe80000100a00 */
[----:B------:R0:W-:Y:S04]  /*49900*/  STL.64 [R1+0x258], R22 ;  /* 0x0002581601007387 */ /* 0x0001e80000100a00 */
[----:B0-----:R-:W2:Y:S04]  /*49910*/  LDL.LU.64 R22, [R1+0x3710] ;  /* 0x0037100001167983 */ /* 0x001ea80000300a00 */
[----:B------:R-:W2:Y:S04]  /*49920*/  LDL.LU.64 R20, [R1+0x3708] ;  /* 0x0037080001147983 */ /* 0x000ea80000300a00 */
[----:B------:R-:W2:Y:S02]  /*49930*/  LDL.LU.64 R26, [R1+0x3700] ;  /* 0x00370000011a7983 */ /* 0x000ea40000300a00 */
[----:B--2---:R-:W-:Y:S01]  /*49940*/  HMMA.16816.F32.BF16 R20, R4, R26, R20 ;  /* 0x0000001a0414723c */ /* 0x004fe20000041814 */
[----:B------:R-:W-:-:S02]  /*49950*/  MOV R15, R26 ;  /* 0x0000001a000f7202 */ /* 0x000fc40000000f00 */
        /* <DEDUP_REMOVED lines=8> */
[----:B------:R-:W-:Y:S01]  /*499e0*/  IMAD.MOV.U32 R0, RZ, RZ, R26 ;  /* 0x000000ffff007224 */ /* 0x000fe200078e001a */
[----:B------:R-:W-:-:S15]  /*499f0*/  MOV R2, R27 ;  /* 0x0000001b00027202 */ /* 0x000fde0000000f00 */
[----:B------:R-:W-:Y:S02]  /*49a00*/  NOP ;  /* 0x0000000000007918 */ /* 0x000fe40000000000 */
        /* <DEDUP_REMOVED lines=31> */
[----:B------:R-:W2:Y:S04]  /*49c00*/  LDL.LU.64 R26, [R1+0x3688] ;  /* 0x00368800011a7983 */ /* 0x000ea80000300a00 */
[----:B------:R-:W3:Y:S01]  /*49c10*/  LDL.LU.64 R24, [R1+0x3680] ;  /* 0x0036800001187983 */ /* 0x000ee20000300a00 */
[----:B--2---:R-:W-:-:S15]  /*49c20*/  HMMA.16816.F32.BF16 R20, R4, R26, R20 ;  /* 0x0000001a0414723c */ /* 0x004fde0000041814 */
[----:B------:R-:W-:-:S04]  /*49c30*/  NOP ;  /* 0x0000000000007918 */ /* 0x000fc80000000000 */
[----:B------:R-:W-:Y:S04]  /*49c40*/  STL.64 [R1+0x370], R20 ;  /* 0x0003701401007387 */ /* 0x000fe80000100a00 */
[----:B------:R0:W-:Y:S04]  /*49c50*/  STL.64 [R1+0x378], R22 ;  /* 0x0003781601007387 */ /* 0x0001e80000100a00 */
[----:B0-----:R-:W2:Y:S04]  /*49c60*/  LDL.LU.64 R22, [R1+0x3678] ;  /* 0x0036780001167983 */ /* 0x001ea80000300a00 */
[----:B------:R-:W4:Y:S04]  /*49c70*/  LDL.LU.64 R20, [R1+0x3670] ;  /* 0x0036700001147983 */ /* 0x000f280000300a00 */
[----:B------:R-:W-:Y:S04]  /*49c80*/  STL.64 [R1+0x34f0], R26 ;  /* 0x0034f01a01007387 */ /* 0x000fe80000100a00 */
[----:B---3--:R0:W-:Y:S04]  /*49c90*/  STL.64 [R1+0x34e8], R24 ;  /* 0x0034e81801007387 */ /* 0x0081e80000100a00 */
[----:B0-----:R-:W2:Y:S04]  /*49ca0*/  LDL.LU R24, [R1+0x1e0] ;  /* 0x0001e00001187983 */ /* 0x001ea80000300800 */
[----:B------:R-:W2:Y:S04]  /*49cb0*/  LDL.LU R25, [R1+0x1e4] ;  /* 0x0001e40001197983 */ /* 0x000ea80000300800 */
[----:B------:R-:W2:Y:S04]  /*49cc0*/  LDL.LU R26, [R1+0x1e8] ;  /* 0x0001e800011a7983 */ /* 0x000ea80000300800 */
[----:B------:R-:W2:Y:S02]  /*49cd0*/  LDL.LU R27, [R1+0x1ec] ;  /* 0x0001ec00011b7983 */ /* 0x000ea40000300800 */
[----:B--2---:R-:W-:-:S15]  /*49ce0*/  HMMA.16816.F32.BF16 R24, R4, R22, R24 ;  /* 0x000000160418723c */ /* 0x004fde0000041818 */
[----:B------:R-:W-:-:S04]  /*49cf0*/  NOP ;  /* 0x0000000000007918 */ /* 0x000fc80000000000 */
[----:B------:R-:W-:Y:S04]  /*49d00*/  STL.64 [R1+0x360], R24 ;  /* 0x0003601801007387 */ /* 0x000fe80000100a00 */
[----:B------:R0:W-:Y:S02]  /*49d10*/  STL.64 [R1+0x368], R26 ;  /* 0x0003681a01007387 */ /* 0x0001e40000100a00 */
[----:B0-----:R-:W-:Y:S02]  /*49d20*/  MOV R26, R11 ;  /* 0x0000000b001a7202 */ /* 0x001fe40000000f00 */
[----:B------:R-:W-:Y:S01]  /*49d30*/  MOV R27, R28 ;  /* 0x0000001c001b7202 */ /* 0x000fe20000000f00 */
[----:B------:R-:W2:Y:S04]  /*49d40*/  LDL.LU R11, [R1+0x366c] ;  /* 0x00366c00010b7983 */ /* 0x000ea80000300800 */
[----:B------:R-:W3:Y:S04]  /*49d50*/  LDL.LU R28, [R1+0x3668] ;  /* 0x00366800011c7983 */ /* 0x000ee80000300800 */
[----:B------:R-:W-:Y:S04]  /*49d60*/  STL.64 [R1+0x3508], R26 ;  /* 0x0035081a01007387 */ /* 0x000fe80000100a00 */
[----:B------:R-:W-:Y:S04]  /*49d70*/  STL.64 [R1+0x34e0], R22 ;  /* 0x0034e01601007387 */ /* 0x000fe80000100a00 */
[----:B----4-:R0:W-:Y:S04]  /*49d80*/  STL.64 [R1+0x34d8], R20 ;  /* 0x0034d81401007387 */ /* 0x0101e80000100a00 */
[----:B0-----:R-:W4:Y:S04]  /*49d90*/  LDL.LU R20, [R1+0xd0] ;  /* 0x0000d00001147983 */ /* 0x001f280000300800 */
[----:B------:R-:W4:Y:S04]  /*49da0*/  LDL.LU R21, [R1+0xd4] ;  /* 0x0000d40001157983 */ /* 0x000f280000300800 */
[----:B------:R-:W2:Y:S04]  /*49db0*/  LDL.LU R22, [R1+0xd8] ;  /* 0x0000d80001167983 */ /* 0x000ea80000300800 */
[----:B------:R-:W2:Y:S01]  /*49dc0*/  LDL.LU R23, [R1+0xdc] ;  /* 0x0000dc0001177983 */ /* 0x000ea20000300800 */
[----:B------:R-:W-:Y:S01]  /*49dd0*/  IMAD.MOV.U32 R26, RZ, RZ, R8 ;  /* 0x000000ffff1a7224 */ /* 0x000fe200078e0008 */
[----:B------:R-:W-:-:S02]  /*49de0*/  MOV R27, R9 ;  /* 0x00000009001b7202 */ /* 0x000fc40000000f00 */
        /* <DEDUP_REMOVED lines=10> */
[----:B------:R-:W-:Y:S01]  /*49e90*/  MOV R27, R29 ;  /* 0x0000001d001b7202 */ /* 0x000fe20000000f00 */
[----:B------:R-:W2:Y:S04]  /*49ea0*/  LDL.LU R3, [R1+0x365c] ;  /* 0x00365c0001037983 */ /* 0x000ea80000300800 */
        /* <DEDUP_REMOVED lines=8> */
[----:B------:R-:W-:Y:S01]  /*49f30*/  MOV R26, R0 ;  /* 0x00000000001a7202 */ /* 0x000fe20000000f00 */
[----:B------:R-:W-:-:S02]  /*49f40*/  IMAD.MOV.U32 R27, RZ, RZ, R2 ;  /* 0x000000ffff1b7224 */ /* 0x000fc400078e0002 */
        /* <DEDUP_REMOVED lines=13> */
[----:B------:R0:W-:Y:S02]  /*4a020*/  STL.64 [R1+0x3568], R26 ;  /* 0x0035681a01007387 */ /* 0x0001e40000100a00 */
[----:B0-----:R-:W-:-:S02]  /*4a030*/  MOV R26, R19 ;  /* 0x00000013001a7202 */ /* 0x001fc40000000f00 */
        /* <DEDUP_REMOVED lines=8> */
[----:B------:R-:W-:Y:S01]  /*4a0c0*/  IMAD.MOV.U32 R26, RZ, RZ, R17 ;  /* 0x000000ffff1a7224 */ /* 0x000fe200078e0011 */
[----:B------:R-:W-:-:S05]  /*4a0d0*/  MOV R27, R16 ;  /* 0x00000010001b7202 */ /* 0x000fca0000000f00 */
[----:B------:R-:W-:Y:S04]  /*4a0e0*/  STL.64 [R1+0x3598], R26 ;  /* 0x0035981a01007387 */ /* 0x000fe80000100a00 */
[----:B----4-:R-:W-:Y:S04]  /*4a0f0*/  STL.64 [R1+0x3560], R22 ;  /* 0x0035601601007387 */ /* 0x010fe80000100a00 */
[----:B--2---:R0:W-:Y:S04]  /*4a100*/  STL.64 [R1+0x3558], R20 ;  /* 0x0035581401007387 */ /* 0x0041e80000100a00 */
[----:B0-----:R-:W2:Y:S04]  /*4a110*/  LDL.LU R20, [R1+0x120] ;  /* 0x0001200001147983 */ /* 0x001ea80000300800 */
[----:B------:R-:W2:Y:S01]  /*4a120*/  LDL.LU R21, [R1+0x124] ;  /* 0x0001240001157983 */ /* 0x000ea20000300800 */
[----:B------:R-:W-:Y:S01]  /*4a130*/  MOV R26, R13 ;  /* 0x0000000d001a7202 */ /* 0x000fe20000000f00 */
[----:B------:R-:W-:Y:S01]  /*4a140*/  IMAD.MOV.U32 R27, RZ, RZ, R12 ;  /* 0x000000ffff1b7224 */ /* 0x000fe200078e000c */
[----:B---3--:R-:W-:-:S02]  /*4a150*/  MOV R22, R14 ;  /* 0x0000000e00167202 */ /* 0x008fc40000000f00 */
[----:B------:R-:W-:Y:S01]  /*4a160*/  MOV R23, R15 ;  /* 0x0000000f00177202 */ /* 0x000fe20000000f00 */
[----:B------:R-:W3:Y:S04]  /*4a170*/  LDL.LU R14, [R1+0x3644] ;  /* 0x00364400010e7983 */ /* 0x000ee80000300800 */
[----:B------:R-:W4:Y:S04]  /*4a180*/  LDL.LU R15, [R1+0x3640] ;  /* 0x00364000010f7983 */ /* 0x000f280000300800 */
[----:B------:R-:W-:Y:S04]  /*4a190*/  STL.64 [R1+0x35b0], R26 ;  /* 0x0035b01a01007387 */ /* 0x000fe80000100a00 */
[----:B------:R-:W-:Y:S04]  /*4a1a0*/  STL.64 [R1+0x3578], R22 ;  /* 0x0035781601007387 */ /* 0x000fe80000100a00 */
[----:B--2---:R0:W-:Y:S04]  /*4a1b0*/  STL.64 [R1+0x3570], R20 ;  /* 0x0035701401007387 */ /* 0x0041e80000100a00 */
[----:B0-----:R-:W2:Y:S04]  /*4a1c0*/  LDL.LU R20, [R1+0x130] ;  /* 0x0001300001147983 */ /* 0x001ea80000300800 */
[----:B------:R-:W2:Y:S04]  /*4a1d0*/  LDL.LU R21, [R1+0x134] ;  /* 0x0001340001157983 */ /* 0x000ea80000300800 */
[----:B------:R-:W2:Y:S04]  /*4a1e0*/  LDL.LU R22, [R1+0x138] ;  /* 0x0001380001167983 */ /* 0x000ea80000300800 */
[----:B------:R-:W2:Y:S01]  /*4a1f0*/  LDL.LU R23, [R1+0x13c] ;  /* 0x00013c0001177983 */ /* 0x000ea20000300800 */
[----:B------:R-:W-:-:S02]  /*4a200*/  MOV R26, R11 ;  /* 0x0000000b001a7202 */ /* 0x000fc40000000f00 */
[----:B------:R-:W-:-:S05]  /*4a210*/  MOV R27, R10 ;  /* 0x0000000a001b7202 */ /* 0x000fca0000000f00 */
[----:B------:R-:W-:Y:S04]  /*4a220*/  STL.64 [R1+0x35c8], R26 ;  /* 0x0035c81a01007387 */ /* 0x000fe80000100a00 */
[----:B--2---:R4:W-:Y:S04]  /*4a230*/  STL.64 [R1+0x3590], R22 ;  /* 0x0035901601007387 */ /* 0x0049e80000100a00 */
[----:B------:R0:W-:Y:S01]  /*4a240*/  STL.64 [R1+0x3588], R20 ;  /* 0x0035881401007387 */ /* 0x0001e20000100a00 */
[----:B----4-:R-:W-:Y:S02]  /*4a250*/  MOV R22, R15 ;  /* 0x0000000f00167202 */ /* 0x010fe40000000f00 */
[----:B---3--:R-:W-:Y:S01]  /*4a260*/  MOV R23, R14 ;  /* 0x0000000e00177202 */ /* 0x008fe20000000f00 */
[----:B0-----:R-:W2:Y:S04]  /*4a270*/  LDL.LU R20, [R1+0x140] ;  /* 0x0001400001147983 */ /* 0x001ea80000300800 */
[----:B------:R-:W2:Y:S04]  /*4a280*/  LDL.LU R21, [R1+0x144] ;  /* 0x0001440001157983 */ /* 0x000ea80000300800 */
[----:B------:R-:W3:Y:S04]  /*4a290*/  LDL.LU R15, [R1+0x363c] ;  /* 0x00363c00010f7983 */ /* 0x000ee80000300800 */
[----:B------:R-:W4:Y:S04]  /*4a2a0*/  LDL.LU R14, [R1+0x3638] ;  /* 0x00363800010e7983 */ /* 0x000f280000300800 */
[----:B------:R-:W2:Y:S01]  /*4a2b0*/  LDL.LU.64 R18, [R1+0x168] ;  /* 0x0001680001127983 */ /* 0x000ea20000300a00 */
[----:B------:R-:W-:Y:S01]  /*4a2c0*/  IMAD.MOV.U32 R26, RZ, RZ, R9 ;  /* 0x000000ffff1a7224 */ /* 0x000fe200078e0009 */
[----:B------:R-:W-:-:S02]  /*4a2d0*/  MOV R27, R8 ;  /* 0x00000008001b7202 */ /* 0x000fc40000000f00 */
[----:B--2---:R-:W-:Y:S04]  /*4a2e0*/  STL.64 [R1+0x3618], R18 ;  /* 0x0036181201007387 */ /* 0x004fe80000100a00 */
[----:B------:R0:W-:Y:S04]  /*4a2f0*/  STL.64 [R1+0x35f8], R26 ;  /* 0x0035f81a01007387 */ /* 0x0001e80000100a00 */
[----:B------:R-:W2:Y:S04]  /*4a300*/  LDL.LU R24, [R1+0x1a0] ;  /* 0x0001a00001187983 */ /* 0x000ea80000300800 */
[----:B------:R-:W2:Y:S04]  /*4a310*/  LDL.LU R25, [R1+0x1a4] ;  /* 0x0001a40001197983 */ /* 0x000ea80000300800 */
[----:B0-----:R-:W2:Y:S04]  /*4a320*/  LDL.LU R26, [R1+0x1a8] ;  /* 0x0001a800011a7983 */ /* 0x001ea80000300800 */
[----:B------:R-:W2:Y:S04]  /*4a330*/  LDL.LU R27, [R1+0x1ac] ;  /* 0x0001ac00011b7983 */ /* 0x000ea80000300800 */
[----:B------:R-:W2:Y:S04]  /*4a340*/  LDL.LU R8, [R1+0x1c0] ;  /* 0x0001c00001087983 */ /* 0x000ea80000300800 */
        /* <DEDUP_REMOVED lines=9> */
[----:B------:R-:W2:Y:S04]  /*4a3e0*/  LDL.LU.64 R18, [R1+0xa8] ;  /* 0x0000a80001127983 */ /* 0x000ea80000300a00 */
[----:B------:R-:W-:Y:S04]  /*4a3f0*/  STL.64 [R1+0x3610], R26 ;  /* 0x0036101a01007387 */ /* 0x000fe80000100a00 */
[----:B------:R0:W-:Y:S04]  /*4a400*/  STL.64 [R1+0x3608], R24 ;  /* 0x0036081801007387 */ /* 0x0001e80000100a00 */
[----:B0-----:R-:W2:Y:S04]  /*4a410*/  LDL.LU R24, [R1+0x1b0] ;  /* 0x0001b00001187983 */ /* 0x001ea80000300800 */
        /* <DEDUP_REMOVED lines=8> */
[----:B------:R-:W2:Y:S04]  /*4a4a0*/  LDL.LU R23, [R1+0x15c] ;  /* 0x00015c0001177983 */ /* 0x000ea80000300800 */
[----:B--2---:R4:W-:Y:S04]  /*4a4b0*/  STL.64 [R1+0x35c0], R22 ;  /* 0x0035c01601007387 */ /* 0x0049e80000100a00 */
[----:B------:R0:W-:Y:S01]  /*4a4c0*/  STL.64 [R1+0x35b8], R20 ;  /* 0x0035b81401007387 */ /* 0x0001e20000100a00 */
[----:B----4-:R-:W-:-:S02]  /*4a4d0*/  MOV R22, R14 ;  /* 0x0000000e00167202 */ /* 0x010fc40000000f00 */
[----:B---3--:R-:W-:Y:S01]  /*4a4e0*/  MOV R23, R15 ;  /* 0x0000000f00177202 */ /* 0x008fe20000000f00 */
[----:B0-----:R-:W2:Y:S04]  /*4a4f0*/  LDL.LU R20, [R1+0x180] ;  /* 0x0001800001147983 */ /* 0x001ea80000300800 */
[----:B------:R-:W2:Y:S04]  /*4a500*/  LDL.LU R21, [R1+0x184] ;  /* 0x0001840001157983 */ /* 0x000ea80000300800 */
[----:B------:R-:W3:Y:S04]  /*4a510*/  LDL.LU R14, [R1+0x3634] ;  /* 0x00363400010e7983 */ /* 0x000ee80000300800 */
[----:B------:R-:W3:Y:S04]  /*4a520*/  LDL.LU R15, [R1+0x3630] ;  /* 0x00363000010f7983 */ /* 0x000ee80000300800 */
[----:B------:R-:W-:Y:S01]  /*4a530*/  STL.64 [R1+0x35d8], R22 ;  /* 0x0035d81601007387 */ /* 0x000fe20000100a00 */
[C---:B---3--:R-:W-:Y:S03]  /*4a540*/  HMMA.16816.F32.BF16 R8, R4.reuse, R14, R8 ;  /* 0x0000000e0408723c */ /* 0x048fe60000041808 */
[----:B--2---:R0:W-:Y:S04]  /*4a550*/  STL.64 [R1+0x35d0], R20 ;  /* 0x0035d01401007387 */ /* 0x0041e80000100a00 */
[----:B0-----:R-:W2:Y:S04]  /*4a560*/  LDL.LU R20, [R1+0x190] ;  /* 0x0001900001147983 */ /* 0x001ea80000300800 */
[----:B------:R-:W2:Y:S04]  /*4a570*/  LDL.LU R21, [R1+0x194] ;  /* 0x0001940001157983 */ /* 0x000ea80000300800 */
[----:B------:R-:W2:Y:S04]  /*4a580*/  LDL.LU R22, [R1+0x198] ;  /* 0x0001980001167983 */ /* 0x000ea80000300800 */
[----:B------:R-:W2:Y:S04]  /*4a590*/  LDL.LU R23, [R1+0x19c] ;  /* 0x00019c0001177983 */ /* 0x000ea80000300800 */
[----:B------:R-:W-:Y:S04]  /*4a5a0*/  STL.64 [R1+0x350], R8 ;  /* 0x0003500801007387 */ /* 0x000fe80000100a00 */
[----:B------:R0:W-:Y:S04]  /*4a5b0*/  STL.64 [R1+0x358], R10 ;  /* 0x0003580a01007387 */ /* 0x0001e80000100a00 */
[----:B0-----:R-:W3:Y:S04]  /*4a5c0*/  LDL.LU.64 R10, [R1+0x3628] ;  /* 0x00362800010a7983 */ /* 0x001ee80000300a00 */
[----:B------:R-:W3:Y:S04]  /*4a5d0*/  LDL.LU.64 R8, [R1+0x3620] ;  /* 0x0036200001087983 */ /* 0x000ee80000300a00 */
[----:B------:R-:W-:Y:S04]  /*4a5e0*/  STL.64 [R1+0x34d0], R14 ;  /* 0x0034d00e01007387 */ /* 0x000fe80000100a00 */
[----:B------:R-:W4:Y:S04]  /*4a5f0*/  LDL.LU R12, [R1+0xc0] ;  /* 0x0000c000010c7983 */ /* 0x000f280000300800 */
[----:B------:R-:W4:Y:S01]  /*4a600*/  LDL.LU R13, [R1+0xc4] ;  /* 0x0000c400010d7983 */ /* 0x000f220000300800 */
[----:B---3--:R-:W-:-:S15]  /*4a610*/  HMMA.16816.F32.BF16 R8, R4, R18, R8 ;  /* 0x000000120408723c */ /* 0x008fde0000041808 */
[----:B------:R-:W-:-:S04]  /*4a620*/  NOP ;  /* 0x0000000000007918 */ /* 0x000fc80000000000 */
[----:B------:R-:W-:Y:S04]  /*4a630*/  STL.64 [R1+0x340], R8 ;  /* 0x0003400801007387 */ /* 0x000fe80000100a00 */
[----:B------:R0:W-:Y:S02]  /*4a640*/  STL.64 [R1+0x348], R10 ;  /* 0x0003480a01007387 */ /* 0x0001e40000100a00 */
[----:B0-----:R-:W-:Y:S02]  /*4a650*/  MOV R11, R18 ;  /* 0x00000012000b7202 */ /* 0x001fe40000000f00 */
[----:B------:R-:W-:Y:S02]  /*4a660*/  MOV R10, R19 ;  /* 0x00000013000a7202 */ /* 0x000fe40000000f00 */
[----:B------:R-:W3:Y:S02]  /*4a670*/  LDL.LU.64 R18, [R1+0x3618] ;  /* 0x0036180001127983 */ /* 0x000ee40000300a00 */
        /* <DEDUP_REMOVED lines=8> */
[----:B------:R-:W3:Y:S01]  /*4a700*/  LDL.LU.64 R18, [R1+0x3600] ;  /* 0x0036000001127983 */ /* 0x000ee20000300a00 */
[----:B------:R-:W-:Y:S01]  /*4a710*/  MOV R14, R2 ;  /* 0x00000002000e7202 */ /* 0x000fe20000000f00 */
[----:B------:R-:W-:Y:S01]  /*4a720*/  IMAD.MOV.U32 R15, RZ, RZ, R0 ;  /* 0x000000ffff0f7224 */ /* 0x000fe200078e0000 */
[----:B---3--:R-:W-:Y:S01]  /*4a730*/  HMMA.16816.F32.BF16 R4, R4, R18, R24 ;  /* 0x000000120404723c */ /* 0x008fe20000041818 */
[----:B------:R-:W2:Y:S01]  /*4a740*/  LDL.LU.64 R26, [R1+0x35f8] ;  /* 0x0035f800011a7983 */ /* 0x000ea20000300a00 */
[----:B------:R-:W-:Y:S01]  /*4a750*/  IMAD.MOV.U32 R2, RZ, RZ, R18 ;  /* 0x000000ffff027224 */ /* 0x000fe200078e0012 */
[----:B------:R-:W-:-:S15]  /*4a760*/  MOV R0, R19 ;  /* 0x0000001300007202 */ /* 0x000fde0000000f00 */
[----:B------:R-:W-:Y:S01]  /*4a770*/  NOP ;  /* 0x0000000000007918 */ /* 0x000fe20000000000 */
[----:B------:R0:W-:Y:S04]  /*4a780*/  STL.64 [R1+0x320], R4 ;  /* 0x0003200401007387 */ /* 0x0001e80000100a00 */
[----:B------:R1:W-:Y:S04]  /*4a790*/  STL.64 [R1+0x328], R6 ;  /* 0x0003280601007387 */ /* 0x0003e80000100a00 */
[----:B------:R-:W2:Y:S04]  /*4a7a0*/  LDL.LU.64 R18, [R1+0x35f0] ;  /* 0x0035f00001127983 */ /* 0x000ea80000300a00 */
[----:B------:R-:W2:Y:S04]  /*4a7b0*/  LDL.LU.64 R16, [R1+0x35e8] ;  /* 0x0035e80001107983 */ /* 0x000ea80000300a00 */
[----:B0-----:R-:W3:Y:S01]  /*4a7c0*/  LDL.LU R4, [R1+0xb0] ;  /* 0x0000b00001047983 */ /* 0x001ee20000300800 */
[----:B-1----:R-:W-:-:S02]  /*4a7d0*/  MOV R6, R29 ;  /* 0x0000001d00067202 */ /* 0x002fc40000000f00 */
[----:B------:R-:W-:Y:S01]  /*4a7e0*/  MOV R7, R3 ;  /* 0x0000000300077202 */ /* 0x000fe20000000f00 */
[----:B------:R-:W3:Y:S04]  /*4a7f0*/  LDL.LU R5, [R1+0xb4] ;  /* 0x0000b40001057983 */ /* 0x000ee80000300800 */
        /* <DEDUP_REMOVED lines=62> */
[----:B------:R-:W3:Y:S01]  /*4abe0*/  LDL.LU.64 R24, [R1+0x34e8] ;  /* 0x0034e80001187983 */ /* 0x000ee20000300a00 */
[----:B--2---:R-:W-:-:S15]  /*4abf0*/  HMMA.16816.F32.BF16 R20, R16, R26, R20 ;  /* 0x0000001a1014723c */ /* 0x004fde0000041814 */
[----:B------:R-:W-:-:S04]  /*4ac00*/  NOP ;  /* 0x0000000000007918 */ /* 0x000fc80000000000 */
[----:B------:R-:W-:Y:S04]  /*4ac10*/  STL.64 [R1+0x2f0], R20 ;  /* 0x0002f01401007387 */ /* 0x000fe80000100a00 */
[----:B------:R0:W-:Y:S04]  /*4ac20*/  STL.64 [R1+0x2f8], R22 ;  /* 0x0002f81601007387 */ /* 0x0001e80000100a00 */
[----:B0-----:R-:W4:Y:S04]  /*4ac30*/  LDL.LU.64 R22, [R1+0x34e0] ;  /* 0x0034e00001167983 */ /* 0x001f280000300a00 */
[----:B------:R-:W2:Y:S01]  /*4ac40*/  LDL.LU.64 R20, [R1+0x34d8] ;  /* 0x0034d80001147983 */ /* 0x000ea20000300a00 */
[----:B----4-:R-:W-:-:S15]  /*4ac50*/  HMMA.16816.F32.BF16 R12, R16, R22, R12 ;  /* 0x00000016100c723c */ /* 0x010fde000004180c */
[----:B------:R-:W-:-:S04]  /*4ac60*/  NOP ;  /* 0x0000000000007918 */ /* 0x000fc80000000000 */
[----:B------:R-:W-:Y:S04]  /*4ac70*/  STL.64 [R1+0x2e0], R12 ;  /* 0x0002e00c01007387 */ /* 0x000fe80000100a00 */
[----:B------:R0:W-:Y:S04]  /*4ac80*/  STL.64 [R1+0x2e8], R14 ;  /* 0x0002e80e01007387 */ /* 0x0001e80000100a00 */
[----:B0-----:R-:W3:Y:S02]  /*4ac90*/  LDL.LU.64 R14, [R1+0x34d0] ;  /* 0x0034d000010e7983 */ /* 0x001ee40000300a00 */
[----:B---3--:R-:W-:Y:S02]  /*4aca0*/  HMMA.16816.F32.BF16 R4, R16, R14, R4 ;  /* 0x0000000e1004723c */ /* 0x008fe40000041804 */
[----:B------:R-:W0:Y:S04]  /*4acb0*/  LDSM.16.M88.4 R12, [R29+UR6+0x28080] ;  /* 0x028080061d0c783b */ /* 0x000e280008000200 */
[----:B0-----:R-:W-:-:S13]  /*4acc0*/  STL.64 [R1+0x34a0], R14 ;  /* 0x0034a00e01007387 */ /* 0x001fda0000100a00 */
[----:B------:R-:W-:Y:S04]  /*4acd0*/  STL.64 [R1+0x2d0], R4 ;  /* 0x0002d00401007387 */ /* 0x000fe80000100a00 */
[----:B------:R-:W-:Y:S04]  /*4ace0*/  STL.64 [R1+0x2d8], R6 ;  /* 0x0002d80601007387 */ /* 0x000fe80000100a00 */
[----:B------:R-:W0:Y:S04]  /*4acf0*/  LDSM.16.M88.4 R4, [R3+UR6+0x80] ;  /* 0x000080060304783b */ /* 0x000e280008000200 */
[----:B------:R-:W-:Y:S04]  /*4ad00*/  STL.64 [R1+0x3498], R12 ;  /* 0x0034980c01007387 */ /* 0x000fe80000100a00 */
[----:B0-----:R-:W-:Y:S04]  /*4ad10*/  STL.64 [R1+0x90], R4 ;  /* 0x0000900401007387 */ /* 0x001fe80000100a00 */
[----:B------:R-:W-:Y:S04]  /*4ad20*/  STL.64 [R1+0x98], R6 ;  /* 0x0000980601007387 */ /* 0x000fe80000100a00 */
[----:B------:R-:W0:Y:S01]  /*4ad30*/  LDSM.16.M88.4 R4, [R3+UR6+0x2080] ;  /* 0x002080060304783b */ /* 0x000e220008000200 */
[----:B------:R-:W-:Y:S01]  /*4ad40*/  MOV R14, R11 ;  /* 0x0000000b000e7202 */ /* 0x000fe20000000f00 */
[----:B------:R-:W-:-:S02]  /*4ad50*/  IMAD.MOV.U32 R15, RZ, RZ, R10 ;  /* 0x000000ffff0f7224 */ /* 0x000fc400078e000a */
[----:B0-----:R-:W-:Y:S04]  /*4ad60*/  STL.64 [R1+0x80], R4 ;  /* 0x0000800401007387 */ /* 0x001fe80000100a00 */
[----:B------:R0:W-:Y:S02]  /*4ad70*/  STL.64 [R1+0x88], R6 ;  /* 0x0000880601007387 */ /* 0x0001e40000100a00 */
[----:B0-----:R-:W-:Y:S02]  /*4ad80*/  MOV R6, R9 ;  /* 0x0000000900067202 */ /* 0x001fe40000000f00 */
[----:B------:R-:W-:Y:S02]  /*4ad90*/  MOV R7, R8 ;  /* 0x0000000800077202 */ /* 0x000fe40000000f00 */
[----:B------:R-:W0:Y:S04]  /*4ada0*/  LDSM.16.M88.4 R8, [R3+UR6+0x4080] ;  /* 0x004080060308783b */ /* 0x000e280008000200 */
[----:B------:R1:W-:Y:S04]  /*4adb0*/  STL.64 [R1+0x34b8], R6 ;  /* 0x0034b80601007387 */ /* 0x0003e80000100a00 */
[----:B------:R-:W3:Y:S04]  /*4adc0*/  LDL.LU R4, [R1+0x2c0] ;  /* 0x0002c00001047983 */ /* 0x000ee80000300800 */
[----:B------:R-:W3:Y:S04]  /*4add0*/  LDL.LU R5, [R1+0x2c4] ;  /* 0x0002c40001057983 */ /* 0x000ee80000300800 */
[----:B-1----:R-:W3:Y:S04]  /*4ade0*/  LDL.LU R6, [R1+0x2c8] ;  /* 0x0002c80001067983 */ /* 0x002ee80000300800 */
[----:B------:R-:W3:Y:S04]  /*4adf0*/  LDL.LU R7, [R1+0x2cc] ;  /* 0x0002cc0001077983 */ /* 0x000ee80000300800 */
        /* <DEDUP_REMOVED lines=14> */
[----:B0-----:R-:W4:Y:S04]  /*4aee0*/  LDL.LU.64 R10, [R1+0x34c8] ;  /* 0x0034c800010a7983 */ /* 0x001f280000300a00 */
[----:B------:R-:W2:Y:S01]  /*4aef0*/  LDL.LU.64 R8, [R1+0x34c0] ;  /* 0x0034c00001087983 */ /* 0x000ea20000300a00 */
[----:B---3--:R-:W-:Y:S03]  /*4af00*/  HMMA.16816.F32.BF16 R12, R16, R14, R4 ;  /* 0x0000000e100c723c */ /* 0x008fe60000041804 */
[----:B------:R-:W0:-:S15]  /*4af10*/  LDSM.16.M88.4 R4, [R3+UR6+0xe080] ;  /* 0x00e080060304783b */ /* 0x000e1e0008000200 */
[----:B------:R-:W-:Y:S01]  /*4af20*/  NOP ;  /* 0x0000000000007918 */ /* 0x000fe20000000000 */
[----:B------:R-:W-:Y:S04]  /*4af30*/  STL.64 [R1+0x2c0], R12 ;  /* 0x0002c00c01007387 */ /* 0x000fe80000100a00 */
[----:B------:R-:W-:Y:S04]  /*4af40*/  STL.64 [R1+0x2c8], R14 ;  /* 0x0002c80e01007387 */ /* 0x000fe80000100a00 */
[----:B------:R-:W1:Y:S04]  /*4af50*/  LDSM.16.M88.4 R12, [R3+UR6+0x10080] ;  /* 0x01008006030c783b */ /* 0x000e680008000200 */
[----:B0-----:R-:W-:Y:S04]  /*4af60*/  STL.64 [R1+0x20], R4 ;  /* 0x0000200401007387 */ /* 0x001fe80000100a00 */
[----:B------:R-:W-:Y:S04]  /*4af70*/  STL.64 [R1+0x28], R6 ;  /* 0x0000280601007387 */ /* 0x000fe80000100a00 */
[----:B------:R-:W0:Y:S04]  /*4af80*/  LDSM.16.M88.4 R4, [R3+UR6+0x12080] ;  /* 0x012080060304783b */ /* 0x000e280008000200 */
[----:B-1----:R4:W-:Y:S04]  /*4af90*/  STL.64 [R1+0x10], R12 ;  /* 0x0000100c01007387 */ /* 0x0029e80000100a00 */
[----:B------:R2:W-:Y:S04]  /*4afa0*/  STL.64 [R1+0x18], R14 ;  /* 0x0000180e01007387 */ /* 0x0005e80000100a00 */
[----:B0-----:R-:W-:Y:S04]  /*4afb0*/  STL.64 [R1], R4 ;  /* 0x0000000401007387 */ /* 0x001fe80000100a00 */
[----:B------:R-:W-:Y:S04]  /*4afc0*/  STL.64 [R1+0x8], R6 ;  /* 0x0000080601007387 */ /* 0x000fe80000100a00 */
[----:B------:R-:W-:Y:S01]  /*4afd0*/  LDSM.16.M88.4 R4, [R3+UR6+0x1a080] ;  /* 0x01a080060304783b */ /* 0x000fe20008000200 */
[----:B----4-:R-:W-:-:S02]  /*4afe0*/  MOV R12, R11 ;  /* 0x0000000b000c7202 */ /* 0x010fc40000000f00 */
[----:B------:R-:W-:Y:S01]  /*4aff0*/  MOV R13, R10 ;  /* 0x0000000a000d7202 */ /* 0x000fe20000000f00 */
[----:B--2---:R-:W-:Y:S01]  /*4b000*/  IMAD.MOV.U32 R14, RZ, RZ, R9 ;  /* 0x000000ffff0e7224 */ /* 0x004fe200078e0009 */
[----:B------:R-:W-:Y:S02]  /*4b010*/  MOV R15, R8 ;  /* 0x00000008000f7202 */ /* 0x000fe40000000f00 */
[----:B------:R-:W-:Y:S04]  /*4b020*/  LDSM.16.M88.4 R8, [R3+UR6+0x18080] ;  /* 0x018080060308783b */ /* 0x000fe80008000200 */
[----:B------:R0:W-:Y:S04]  /*4b030*/  STL.64 [R1+0x34b0], R14 ;  /* 0x0034b00e01007387 */ /* 0x0001e80000100a00 */
[----:B------:R1:W-:Y:S01]  /*4b040*/  STL.64 [R1+0x34a8], R12 ;  /* 0x0034a80c01007387 */ /* 0x0003e20000100a00 */
[----:B0-----:R-:W-:Y:S01]  /*4b050*/  MOV R14, R21 ;  /* 0x00000015000e7202 */ /* 0x001fe20000000f00 */
[----:B------:R-:W-:-:S02]  /*4b060*/  IMAD.MOV.U32 R15, RZ, RZ, R20 ;  /* 0x000000ffff0f7224 */ /* 0x000fc400078e0014 */
[----:B------:R-:W-:Y:S01]  /*4b070*/  LDSM.16.M88.4 R20, [R3+UR6+0x16080] ;  /* 0x016080060314783b */ /* 0x000fe20008000200 */
[----:B-1----:R-:W-:Y:S02]  /*4b080*/  MOV R12, R25 ;  /* 0x00000019000c7202 */ /* 0x002fe40000000f00 */
[----:B------:R-:W-:Y:S02]  /*4b090*/  MOV R13, R24 ;  /* 0x00000018000d7202 */ /* 0x000fe40000000f00 */
[----:B------:R-:W0:Y:S04]  /*4b0a0*/  LDSM.16.M88.4 R24, [R3+UR6+0x14080] ;  /* 0x014080060318783b */ /* 0x000e280008000200 */
[----:B0-----:R-:W-:Y:S04]  /*4b0b0*/  STL [R1+0x3174], R26 ;  /* 0x0031741a01007387 */ /* 0x001fe80000100800 */
[----:B------:R-:W-:Y:S04]  /*4b0c0*/  STL [R1+0x3170], R27 ;  /* 0x0031701b01007387 */ /* 0x000fe80000100800 */
[----:B------:R-:W-:Y:S04]  /*4b0d0*/  STL [R1+0x325c], R22 ;  /* 0x00325c1601007387 */ /* 0x000fe80000100800 */
[----:B------:R-:W-:Y:S04]  /*4b0e0*/  STL [R1+0x3258], R23 ;  /* 0x0032581701007387 */ /* 0x000fe80000100800 */
[----:B------:R-:W-:Y:S04]  /*4b0f0*/  STL [R1+0x3204], R10 ;  /* 0x0032040a01007387 */ /* 0x000fe80000100800 */
[----:B------:R-:W-:Y:S04]  /*4b100*/  STL [R1+0x3200], R11 ;  /* 0x0032000b01007387 */ /* 0x000fe80000100800 */
[----:B------:R-:W-:Y:S04]  /*4b110*/  STL.64 [R1+0xd0], R4 ;  /* 0x0000d00401007387 */ /* 0x000fe80000100a00 */
[----:B------:R-:W-:Y:S04]  /*4b120*/  STL.64 [R1+0xd8], R6 ;  /* 0x0000d80601007387 */ /* 0x000fe80000100a00 */
[----:B------:R-:W0:Y:S04]  /*4b130*/  LDSM.16.M88.4 R4, [R3+UR6+0x1c080] ;  /* 0x01c080060304783b */ /* 0x000e280008000200 */
[----:B0-----:R-:W-:Y:S04]  /*4b140*/  STL.64 [R1+0x200], R4 ;  /* 0x0002000401007387 */ /* 0x001fe80000100a00 */
[----:B------:R-:W-:Y:S04]  /*4b150*/  STL.64 [R1+0x208], R6 ;  /* 0x0002080601007387 */ /* 0x000fe80000100a00 */
[----:B------:R-:W0:Y:S04]  /*4b160*/  LDSM.16.M88.4 R4, [R3+UR6+0x1e080] ;  /* 0x01e080060304783b */ /* 0x000e280008000200 */
[----:B0-----:R-:W-:Y:S04]  /*4b170*/  STL.64 [R1+0x1e0], R4 ;  /* 0x0001e00401007387 */ /* 0x001fe80000100a00 */
[----:B------:R0:W-:Y:S04]  /*4b180*/  STL.64 [R1+0x1e8], R6 ;  /* 0x0001e80601007387 */ /* 0x0001e80000100a00 */
[----:B0-----:R-:W2:Y:S01]  /*4b190*/  LDL.LU.64 R6, [R1+0x34b8] ;  /* 0x0034b80001067983 */ /* 0x001ea20000300a00 */
[----:B------:R-:W-:-:S02]  /*4b1a0*/  MOV R27, R4 ;  /* 0x00000004001b7202 */ /* 0x000fc40000000f00 */
[----:B------:R-:W-:-:S05]  /*4b1b0*/  MOV R26, R5 ;  /* 0x00000005001a7202 */ /* 0x000fca0000000f00 */
[----:B------:R-:W-:Y:S04]  /*4b1c0*/  STL.64 [R1+0x3420], R26 ;  /* 0x0034201a01007387 */ /* 0x000fe80000100a00 */
[----:B------:R0:W-:Y:S04]  /*4b1d0*/  STL.64 [R1+0x3418], R24 ;  /* 0x0034181801007387 */ /* 0x0001e80000100a00 */
[----:B0-----:R-:W3:Y:S01]  /*4b1e0*/  LDL.LU.64 R24, [R1+0x90] ;  /* 0x0000900001187983 */ /* 0x001ee20000300a00 */
[----:B--2---:R-:W-:Y:S03]  /*4b1f0*/  HMMA.16816.F32.BF16 R4, R16, R6, R12 ;  /* 0x000000061004723c */ /* 0x004fe6000004180c */
[----:B------:R-:W2:Y:S04]  /*4b200*/  LDL.LU.64 R14, [R1+0x34b0] ;  /* 0x0034b000010e7983 */ /* 0x000ea80000300a00 */
[----:B------:R-:W2:-:S12]  /*4b210*/  LDL.LU.64 R12, [R1+0x34a8] ;  /* 0x0034a800010c7983 */ /* 0x000e980000300a00 */
[----:B------:R-:W-:Y:S01]  /*4b220*/  MOV R22, R6 ;  /* 0x0000000600167202 */ /* 0x000fe20000000f00 */
[----:B------:R-:W-:Y:S01]  /*4b230*/  STL.64 [R1+0x2b0], R4 ;  /* 0x0002b00401007387 */ /* 0x000fe20000100a00 */
[----:B------:R-:W-:-:S03]  /*4b240*/  MOV R23, R7 ;  /* 0x0000000700177202 */ /* 0x000fc60000000f00 */
[----:B------:R-:W0:Y:S04]  /*4b250*/  LDSM.16.M88.4 R4, [R29+UR6+0x29080] ;  /* 0x029080061d04783b */ /* 0x000e280008000200 */
[----:B------:R-:W-:Y:S04]  /*4b260*/  STL.64 [R1+0x3410], R22 ;  /* 0x0034101601007387 */ /* 0x000fe80000100a00 */
[----:B------:R1:W-:Y:S04]  /*4b270*/  STL.64 [R1+0x3408], R20 ;  /* 0x0034081401007387 */ /* 0x0003e80000100a00 */
[----:B-1----:R-:W3:Y:S04]  /*4b280*/  LDL.LU R20, [R1+0x290] ;  /* 0x0002900001147983 */ /* 0x002ee80000300800 */
[----:B------:R-:W3:Y:S04]  /*4b290*/  LDL.LU R21, [R1+0x294] ;  /* 0x0002940001157983 */ /* 0x000ee80000300800 */
[----:B------:R-:W3:Y:S04]  /*4b2a0*/  LDL.LU R22, [R1+0x298] ;  /* 0x0002980001167983 */ /* 0x000ee80000300800 */
[----:B0-----:R-:W-:Y:S04]  /*4b2b0*/  STL [R1+0x337c], R4 ;  /* 0x00337c0401007387 */ /* 0x001fe80000100800 */
[----:B------:R-:W-:Y:S04]  /*4b2c0*/  STL [R1+0x3378], R5 ;  /* 0x0033780501007387 */ /* 0x000fe80000100800 */
[----:B------:R0:W-:Y:S04]  /*4b2d0*/  STL [R1+0x3374], R6 ;  /* 0x0033740601007387 */ /* 0x0001e80000100800 */
[----:B------:R1:W-:Y:S01]  /*4b2e0*/  STL [R1+0x3370], R7 ;  /* 0x0033700701007387 */ /* 0x0003e20000100800 */
[----:B0-----:R-:W-:-:S02]  /*4b2f0*/  MOV R6, R2 ;  /* 0x0000000200067202 */ /* 0x001fc40000000f00 */
[----:B-1----:R-:W-:-:S07]  /*4b300*/  MOV R7, R0 ;  /* 0x0000000000077202 */ /* 0x002fce0000000f00 */
[----:B--2---:R-:W-:Y:S01]  /*4b310*/  HMMA.16816.F32.BF16 R16, R16, R6, R12 ;  /* 0x000000061010723c */ /* 0x004fe2000004180c */
[----:B------:R-:W3:Y:S04]  /*4b320*/  LDL.LU.64 R14, [R1+0x34a0] ;  /* 0x0034a000010e7983 */ /* 0x000ee80000300a00 */
[----:B------:R-:W3:Y:S01]  /*4b330*/  LDL.LU.64 R12, [R1+0x3498] ;  /* 0x00349800010c7983 */ /* 0x000ee20000300a00 */
[----:B------:R-:W-:-:S13]  /*4b340*/  IMAD.MOV.U32 R23, RZ, RZ, R28 ;  /* 0x000000ffff177224 */ /* 0x000fda00078e001c */
[----:B------:R-:W-:Y:S01]  /*4b350*/  MOV R29, R16 ;  /* 0x00000010001d7202 */ /* 0x000fe20000000f00 */
[----:B------:R-:W-:Y:S01]  /*4b360*/  IMAD.MOV.U32 R2, RZ, RZ, R18 ;  /* 0x000000ffff027224 */ /* 0x000fe200078e0012 */
[----:B------:R-:W-:Y:S02]  /*4b370*/  MOV R28, R17 ;  /* 0x00000011001c7202 */ /* 0x000fe40000000f00 */
[----:B------:R-:W-:-:S05]  /*4b380*/  MOV R0, R19 ;  /* 0x0000001300007202 */ /* 0x000fca0000000f00 */
[----:B------:R-:W-:Y:S04]  /*4b390*/  STL [R1+0x3384], R0 ;  /* 0x0033840001007387 */ /* 0x000fe80000100800 */
[----:B------:R-:W-:Y:S04]  /*4b3a0*/  STL [R1+0x3380], R2 ;  /* 0x0033800201007387 */ /* 0x000fe80000100800 */
[----:B------:R-:W-:Y:S04]  /*4b3b0*/  STL [R1+0x336c], R28 ;  /* 0x00336c1c01007387 */ /* 0x000fe80000100800 */
[----:B------:R-:W-:Y:S01]  /*4b3c0*/  STL [R1+0x3368], R29 ;  /* 0x0033681d01007387 */ /* 0x000fe20000100800 */
[----:B---3--:R-:W-:-:S15]  /*4b3d0*/  HMMA.16816.F32.BF16 R16, R12, R24, R20 ;  /* 0x000000180c10723c */ /* 0x008fde0000041814 */
[----:B------:R-:W-:-:S04]  /*4b3e0*/  NOP ;  /* 0x0000000000007918 */ /* 0x000fc80000000000 */
[----:B------:R-:W-:Y:S04]  /*4b3f0*/  STL [R1+0x290], R16 ;  /* 0x0002901001007387 */ /* 0x000fe80000100800 */
[----:B------:R-:W-:Y:S04]  /*4b400*/  STL [R1+0x29c], R19 ;  /* 0x00029c1301007387 */ /* 0x000fe80000100800 */
[----:B------:R-:W2:Y:S04]  /*4b410*/  LDL.LU R20, [R1+0x230] ;  /* 0x0002300001147983 */ /* 0x000ea80000300800 */
        /* <DEDUP_REMOVED lines=11> */
[----:B0-----:R-:W2:Y:S04]  /*4b4d0*/  LDL.LU.64 R20, [R1+0x60] ;  /* 0x0000600001147983 */ /* 0x001ea80000300a00 */
[----:B--2---:R0:W-:Y:S04]  /*4b4e0*/  STL.64 [R1+0x3480], R20 ;  /* 0x0034801401007387 */ /* 0x0041e80000100a00 */
[----:B0-----:R-:W2:Y:S01]  /*4b4f0*/  LDL.LU.64 R20, [R1+0x70] ;  /* 0x0000700001147983 */ /* 0x001ea20000300a00 */
[----:B------:R-:W-:-:S03]  /*4b500*/  MOV R10, R17 ;  /* 0x00000011000a7202 */ /* 0x000fc60000000f00 */
[----:B--2---:R0:W-:Y:S04]  /*4b510*/  STL.64 [R1+0x3488], R20 ;  /* 0x0034881401007387 */ /* 0x0041e80000100a00 */
[----:B0-----:R-:W2:Y:S04]  /*4b520*/  LDL.LU.64 R20, [R1+0x80] ;  /* 0x0000800001147983 */ /* 0x001ea80000300a00 */
[----:B------:R-:W3:Y:S04]  /*4b530*/  LDL.LU.64 R16, [R1+0x40] ;  /* 0x0000400001107983 */ /* 0x000ee80000300a00 */
[----:B---3--:R0:W-:Y:S04]  /*4b540*/  STL.64 [R1+0x3468], R16 ;  /* 0x0034681001007387 */ /* 0x0081e80000100a00 */
[----:B0-----:R-:W3:Y:S01]  /*4b550*/  LDL.LU.64 R16, [R1+0x50] ;  /* 0x0000500001107983 */ /* 0x001ee20000300a00 */
[----:B------:R-:W-:-:S03]  /*4b560*/  IMAD.MOV.U32 R11, RZ, RZ, R18 ;  /* 0x000000ffff0b7224 */ /* 0x000fc600078e0012 */
[----:B---3--:R0:W-:Y:S04]  /*4b570*/  STL.64 [R1+0x3490], R16 ;  /* 0x0034901001007387 */ /* 0x0081e80000100a00 */
[----:B0-----:R-:W3:Y:S04]  /*4b580*/  LDL.LU R16, [R1+0x280] ;  /* 0x0002800001107983 */ /* 0x001ee80000300800 */
[----:B------:R-:W3:Y:S04]  /*4b590*/  LDL.LU R17, [R1+0x284] ;  /* 0x0002840001117983 */ /* 0x000ee80000300800 */
[----:B------:R-:W3:Y:S04]  /*4b5a0*/  LDL.LU R18, [R1+0x288] ;  /* 0x0002880001127983 */ /* 0x000ee80000300800 */
[----:B------:R-:W3:Y:S01]  /*4b5b0*/  LDL.LU R19, [R1+0x28c] ;  /* 0x00028c0001137983 */ /* 0x000ee20000300800 */
[----:B------:R-:W-:-:S02]  /*4b5c0*/  MOV R7, R25 ;  /* 0x0000001900077202 */ /* 0x000fc40000000f00 */
[----:B------:R-:W-:Y:S02]  /*4b5d0*/  MOV R6, R24 ;  /* 0x0000001800067202 */ /* 0x000fe40000000f00 */
[----:B------:R-:W4:Y:S04]  /*4b5e0*/  LDL.LU.64 R24, [R1+0x30] ;  /* 0x0000300001187983 */ /* 0x000f280000300a00 */
[----:B------:R-:W-:Y:S04]  /*4b5f0*/  STL [R1+0x338c], R7 ;  /* 0x00338c0701007387 */ /* 0x000fe80000100800 */
[----:B------:R0:W-:Y:S04]  /*4b600*/  STL [R1+0x3388], R6 ;  /* 0x0033880601007387 */ /* 0x0001e80000100800 */
[----:B------:R-:W4:Y:S04]  /*4b610*/  LDL.LU R4, [R1+0x270] ;  /* 0x0002700001047983 */ /* 0x000f280000300800 */
[----:B------:R-:W4:Y:S04]  /*4b620*/  LDL.LU R5, [R1+0x274] ;  /* 0x0002740001057983 */ /* 0x000f280000300800 */
[----:B0-----:R-:W4:Y:S04]  /*4b630*/  LDL.LU R6, [R1+0x278] ;  /* 0x0002780001067983 */ /* 0x001f280000300800 */
[----:B------:R-:W4:Y:S04]  /*4b640*/  LDL.LU R7, [R1+0x27c] ;  /* 0x00027c0001077983 */ /* 0x000f280000300800 */
[----:B------:R-:W-:Y:S01]  /*4b650*/  STL [R1+0x321c], R11 ;  /* 0x00321c0b01007387 */ /* 0x000fe20000100800 */
[----:B--2---:R-:W-:-:S03]  /*4b660*/  MOV R28, R20 ;  /* 0x00000014001c7202 */ /* 0x004fc60000000f00 */
[----:B------:R-:W-:Y:S01]  /*4b670*/  STL [R1+0x3218], R10 ;  /* 0x0032180a01007387 */ /* 0x000fe20000100800 */
[----:B------:R-:W-:Y:S01]  /*4b680*/  MOV R29, R21 ;  /* 0x00000015001d7202 */ /* 0x000fe20000000f00 */
[----:B---3--:R-:W-:-:S15]  /*4b690*/  HMMA.16816.F32.BF16 R16, R12, R20, R16 ;  /* 0x000000140c10723c */ /* 0x008fde0000041810 */
[----:B------:R-:W-:-:S04]  /*4b6a0*/  NOP ;  /* 0x0000000000007918 */ /* 0x000fc80000000000 */
[----:B------:R0:W-:Y:S04]  /*4b6b0*/  STL.64 [R1+0x280], R16 ;  /* 0x0002801001007387 */ /* 0x0001e80000100a00 */
[----:B------:R-:W-:Y:S04]  /*4b6c0*/  STL.64 [R1+0x288], R18 ;  /* 0x0002881201007387 */ /* 0x000fe80000100a00 */
[----:B0-----:R-:W2:Y:S04]  /*4b6d0*/  LDL.LU.64 R16, [R1+0x3490] ;  /* 0x0034900001107983 */ /* 0x001ea80000300a00 */
[----:B------:R-:W4:Y:S04]  /*4b6e0*/  LDL.LU.64 R20, [R1+0x3488] ;  /* 0x0034880001147983 */ /* 0x000f280000300a00 */
[----:B------:R-:W-:Y:S04]  /*4b6f0*/  STL [R1+0x3394], R29 ;  /* 0x0033941d01007387 */ /* 0x000fe80000100800 */
        /* <DEDUP_REMOVED lines=8> */
[----:B------:R-:W-:Y:S04]  /*4b780*/  STL [R1+0x339c], R5 ;  /* 0x00339c0501007387 */ /* 0x000fe80000100800 */
[----:B------:R0:W-:Y:S04]  /*4b790*/  STL [R1+0x3398], R4 ;  /* 0x0033980401007387 */ /* 0x0001e80000100800 */
[----:B0-----:R-:W4:Y:S04]  /*4b7a0*/  LDL.LU R4, [R1+0x260] ;  /* 0x0002600001047983 */ /* 0x001f280000300800 */
[----:B------:R-:W4:Y:S04]  /*4b7b0*/  LDL.LU R5, [R1+0x264] ;  /* 0x0002640001057983 */ /* 0x000f280000300800 */
[----:B------:R-:W4:Y:S04]  /*4b7c0*/  LDL.LU R6, [R1+0x268] ;  /* 0x0002680001067983 */ /* 0x000f280000300800 */
[----:B------:R-:W4:Y:S04]  /*4b7d0*/  LDL.LU R7, [R1+0x26c] ;  /* 0x00026c0001077983 */ /* 0x000f280000300800 */
[----:B------:R-:W2:Y:S01]  /*4b7e0*/  LDL.LU.64 R22, [R1+0x3478] ;  /* 0x0034780001167983 */ /* 0x000ea20000300a00 */
[----:B---3--:R-:W-:Y:S01]  /*4b7f0*/  IMAD.MOV.U32 R0, RZ, RZ, R20 ;  /* 0x000000ffff007224 */ /* 0x008fe200078e0014 */
[----:B------:R-:W-:Y:S01]  /*4b800*/  MOV R2, R21 ;  /* 0x0000001500027202 */ /* 0x000fe20000000f00 */
[----:B----4-:R-:W-:Y:S01]  /*4b810*/  HMMA.16816.F32.BF16 R4, R12, R20, R4 ;  /* 0x000000140c04723c */ /* 0x010fe20000041804 */
[----:B------:R-:W3:-:S15]  /*4b820*/  LDL.LU.64 R20, [R1+0x3470] ;  /* 0x0034700001147983 */ /* 0x000ede0000300a00 */
[----:B------:R-:W-:-:S03]  /*4b830*/  NOP ;  /* 0x0000000000007918 */ /* 0x000fc60000000000 */
[----:B------:R-:W-:Y:S02]  /*4b840*/  MOV R11, R6 ;  /* 0x00000006000b7202 */ /* 0x000fe40000000f00 */
[----:B------:R-:W-:Y:S01]  /*4b850*/  MOV R10, R7 ;  /* 0x00000007000a7202 */ /* 0x000fe20000000f00 */
[----:B------:R-:W-:Y:S04]  /*4b860*/  STL.64 [R1+0x260], R4 ;  /* 0x0002600401007387 */ /* 0x000fe80000100a00 */
[----:B------:R-:W-:Y:S04]  /*4b870*/  STL.64 [R1+0x3400], R10 ;  /* 0x0034000a01007387 */ /* 0x000fe80000100a00 */
[----:B------:R0:W-:Y:S01]  /*4b880*/  STL.64 [R1+0x33f8], R8 ;  /* 0x0033f80801007387 */ /* 0x0001e20000100a00 */
[----:B--2---:R-:W-:Y:S01]  /*4b890*/  MOV R7, R16 ;  /* 0x0000001000077202 */ /* 0x004fe20000000f00 */
[----:B------:R-:W-:-:S02]  /*4b8a0*/  IMAD.MOV.U32 R6, RZ, RZ, R17 ;  /* 0x000000ffff067224 */ /* 0x000fc400078e0011 */
[----:B0-----:R-:W2:Y:S04]  /*4b8b0*/  LDL.LU R8, [R1+0x240] ;  /* 0x0002400001087983 */ /* 0x001ea80000300800 */
[----:B------:R-:W2:Y:S04]  /*4b8c0*/  LDL.LU R9, [R1+0x244] ;  /* 0x0002440001097983 */ /* 0x000ea80000300800 */
[----:B------:R-:W2:Y:S04]  /*4b8d0*/  LDL.LU R10, [R1+0x248] ;  /* 0x00024800010a7983 */ /* 0x000ea80000300800 */
[----:B------:R-:W2:Y:S04]  /*4b8e0*/  LDL.LU R11, [R1+0x24c] ;  /* 0x00024c00010b7983 */ /* 0x000ea80000300800 */
[----:B------:R-:W-:Y:S04]  /*4b8f0*/  STL [R1+0x33a4], R2 ;  /* 0x0033a40201007387 */ /* 0x000fe80000100800 */
[----:B------:R-:W-:Y:S01]  /*4b900*/  STL [R1+0x33a0], R0 ;  /* 0x0033a00001007387 */ /* 0x000fe20000100800 */
[----:B---3--:R-:W-:Y:S03]  /*4b910*/  HMMA.16816.F32.BF16 R20, R12, R16, R20 ;  /* 0x000000100c14723c */ /* 0x008fe60000041814 */
[----:B------:R-:W2:-:S15]  /*4b920*/  LDL.LU.64 R16, [R1+0x3468] ;  /* 0x0034680001107983 */ /* 0x000e9e0000300a00 */
[----:B------:R-:W-:Y:S01]  /*4b930*/  NOP ;  /* 0x0000000000007918 */ /* 0x000fe20000000000 */
[----:B------:R-:W-:Y:S01]  /*4b940*/  STL.64 [R1+0x250], R20 ;  /* 0x0002501401007387 */ /* 0x000fe20000100a00 */
[----:B------:R-:W-:-:S03]  /*4b950*/  MOV R3, R23 ;  /* 0x0000001700037202 */ /* 0x000fc60000000f00 */
[----:B------:R0:W-:Y:S04]  /*4b960*/  STL [R1+0x258], R22 ;  /* 0x0002581601007387 */ /* 0x0001e80000100800 */
[----:B0-----:R-:W3:Y:S04]  /*4b970*/  LDL.LU.64 R22, [R1+0x3460] ;  /* 0x0034600001167983 */ /* 0x001ee80000300a00 */
[----:B------:R-:W3:Y:S04]  /*4b980*/  LDL.LU.64 R20, [R1+0x3458] ;  /* 0x0034580001147983 */ /* 0x000ee80000300a00 */
[----:B------:R0:W-:Y:S04]  /*4b990*/  STL [R1+0x33b0], R3 ;  /* 0x0033b00301007387 */ /* 0x0001e80000100800 */
[----:B0-----:R-:W4:Y:S04]  /*4b9a0*/  LDL.LU R3, [R1+0x478] ;  /* 0x0004780001037983 */ /* 0x001f280000300800 */
[----:B------:R-:W-:Y:S04]  /*4b9b0*/  STL [R1+0x33ac], R6 ;  /* 0x0033ac0601007387 */ /* 0x000fe80000100800 */
[----:B------:R2:W-:Y:S02]  /*4b9c0*/  STL [R1+0x33a8], R7 ;  /* 0x0033a80701007387 */ /* 0x0005e40000100800 */
[----:B--2---:R-:W-:-:S15]  /*4b9d0*/  HMMA.16816.F32.BF16 R4, R12, R16, R8 ;  /* 0x000000100c04723c */ /* 0x004fde0000041808 */
[----:B------:R-:W-:-:S04]  /*4b9e0*/  NOP ;  /* 0x0000000000007918 */ /* 0x000fc80000000000 */
[----:B------:R0:W-:Y:S01]  /*4b9f0*/  STL.64 [R1+0x240], R4 ;  /* 0x0002400401007387 */ /* 0x0001e20000100a00 */
[----:B---3--:R-:W-:Y:S01]  /*4ba00*/  HMMA.16816.F32.BF16 R8, R12, R24, R20 ;  /* 0x000000180c08723c */ /* 0x008fe20000041814 */
[----:B0-----:R-:W-:Y:S01]  /*4ba10*/  MOV R5, R24 ;  /* 0x0000001800057202 */ /* 0x001fe20000000f00 */
[----:B------:R-:W-:Y:S01]  /*4ba20*/  IMAD.MOV.U32 R4, RZ, RZ, R25 ;  /* 0x000000ffff047224 */ /* 0x000fe200078e0019 */
[----:B------:R-:W-:-:S15]  /*4ba30*/  STL.64 [R1+0x248], R6 ;  /* 0x0002480601007387 */ /* 0x000fde0000100a00 */
[----:B------:R-:W-:Y:S01]  /*4ba40*/  NOP ;  /* 0x0000000000007918 */ /* 0x000fe20000000000 */
[----:B------:R0:W-:Y:S04]  /*4ba50*/  STL.64 [R1+0x230], R8 ;  /* 0x0002300801007387 */ /* 0x0001e80000100a00 */
[----:B------:R1:W-:Y:S04]  /*4ba60*/  STL.64 [R1+0x238], R10 ;  /* 0x0002380a01007387 */ /* 0x0003e80000100a00 */
[----:B------:R-:W-:Y:S04]  /*4ba70*/  STL.64 [R1+0x3428], R4 ;  /* 0x0034280401007387 */ /* 0x000fe80000100a00 */
[----:B0-----:R-:W2:Y:S04]  /*4ba80*/  LDL.LU R8, [R1+0x360] ;  /* 0x0003600001087983 */ /* 0x001ea80000300800 */
[----:B------:R-:W2:Y:S04]  /*4ba90*/  LDL.LU R9, [R1+0x364] ;  /* 0x0003640001097983 */ /* 0x000ea80000300800 */
[----:B-1----:R-:W3:Y:S04]  /*4baa0*/  LDL.LU R10, [R1+0x368] ;  /* 0x00036800010a7983 */ /* 0x002ee80000300800 */
[----:B------:R-:W3:Y:S04]  /*4bab0*/  LDL.LU R11, [R1+0x36c] ;  /* 0x00036c00010b7983 */ /* 0x000ee80000300800 */
[----:B---3--:R-:W-:Y:S04]  /*4bac0*/  STL.64 [R1+0x3438], R10 ;  /* 0x0034380a01007387 */ /* 0x008fe80000100a00 */
[----:B--2---:R0:W-:Y:S04]  /*4bad0*/  STL.64 [R1+0x3430], R8 ;  /* 0x0034300801007387 */ /* 0x0041e80000100a00 */
[----:B0-----:R-:W2:Y:S01]  /*4bae0*/  LDL.LU.64 R8, [R1+0x10] ;  /* 0x0000100001087983 */ /* 0x001ea20000300a00 */
[----:B------:R-:W-:-:S02]  /*4baf0*/  MOV R29, R16 ;  /* 0x00000010001d7202 */ /* 0x000fc40000000f00 */
[----:B------:R-:W-:Y:S02]  /*4bb00*/  MOV R28, R17 ;  /* 0x00000011001c7202 */ /* 0x000fe40000000f00 */
[----:B----4-:R-:W0:Y:S04]  /*4bb10*/  LDSM.16.M88.4 R16, [R3+UR6+0x28080] ;  /* 0x028080060310783b */ /* 0x010e280008000200 */
[----:B--2---:R1:W-:Y:S04]  /*4bb20*/  STL.64 [R1+0x3450], R8 ;  /* 0x0034500801007387 */ /* 0x0043e80000100a00 */
[----:B-1----:R-:W2:Y:S04]  /*4bb30*/  LDL.LU.64 R8, [R1+0x20] ;  /* 0x0000200001087983 */ /* 0x002ea80000300a00 */
[----:B------:R-:W3:Y:S04]  /*4bb40*/  LDL.LU R4, [R1+0x380] ;  /* 0x0003800001047983 */ /* 0x000ee80000300800 */
[----:B------:R-:W3:Y:S04]  /*4bb50*/  LDL.LU R5, [R1+0x384] ;  /* 0x0003840001057983 */ /* 0x000ee80000300800 */
[----:B------:R-:W4:Y:S04]  /*4bb60*/  LDL.LU R6, [R1+0x388] ;  /* 0x0003880001067983 */ /* 0x000f280000300800 */
[----:B------:R-:W4:Y:S04]  /*4bb70*/  LDL.LU R7, [R1+0x38c] ;  /* 0x00038c0001077983 */ /* 0x000f280000300800 */
[----:B----4-:R-:W-:Y:S04]  /*4bb80*/  STL.64 [R1+0x3448], R6 ;  /* 0x0034480601007387 */ /* 0x010fe80000100a00 */
[----:B---3--:R1:W-:Y:S04]  /*4bb90*/  STL.64 [R1+0x3440], R4 ;  /* 0x0034400401007387 */ /* 0x0083e80000100a00 */
[----:B-1----:R-:W3:Y:S04]  /*4bba0*/  LDL.LU R4, [R1+0x210] ;  /* 0x0002100001047983 */ /* 0x002ee80000300800 */
[----:B------:R-:W3:Y:S04]  /*4bbb0*/  LDL.LU R5, [R1+0x214] ;  /* 0x0002140001057983 */ /* 0x000ee80000300800 */
[----:B------:R-:W3:Y:S04]  /*4bbc0*/  LDL.LU R6, [R1+0x218] ;  /* 0x0002180001067983 */ /* 0x000ee80000300800 */
[----:B------:R-:W3:Y:S04]  /*4bbd0*/  LDL.LU R7, [R1+0x21c] ;  /* 0x00021c0001077983 */ /* 0x000ee80000300800 */
[----:B------:R-:W4:Y:S04]  /*4bbe0*/  LDL.LU.64 R24, [R1] ;  /* 0x0000000001187983 */ /* 0x000f280000300a00 */
[----:B------:R-:W2:Y:S04]  /*4bbf0*/  LDL.LU R20, [R1+0x370] ;  /* 0x0003700001147983 */ /* 0x000ea80000300800 */
[----:B------:R-:W2:Y:S04]  /*4bc00*/  LDL.LU R21, [R1+0x374] ;  /* 0x0003740001157983 */ /* 0x000ea80000300800 */
[----:B------:R-:W2:Y:S04]  /*4bc10*/  LDL.LU R22, [R1+0x378] ;  /* 0x0003780001167983 */ /* 0x000ea80000300800 */
[----:B------:R-:W2:Y:S04]  /*4bc20*/  LDL.LU R23, [R1+0x37c] ;  /* 0x00037c0001177983 */ /* 0x000ea80000300800 */
[----:B0-----:R-:W-:Y:S04]  /*4bc30*/  STL.64 [R1+0x3210], R18 ;  /* 0x0032101201007387 */ /* 0x001fe80000100a00 */
[----:B------:R0:W-:Y:S04]  /*4bc40*/  STL.64 [R1+0x3208], R16 ;  /* 0x0032081001007387 */ /* 0x0001e80000100a00 */
        /* <DEDUP_REMOVED lines=9> */
[----:B------:R-:W-:Y:S02]  /*4bce0*/  MOV R18, R9 ;  /* 0x0000000900127202 */ /* 0x000fe40000000f00 */
[----:B------:R-:W3:Y:S04]  /*4bcf0*/  LDL.LU.64 R8, [R1+0x3450] ;  /* 0x0034500001087983 */ /* 0x000ee80000300a00 */
[----:B------:R0:W-:Y:S04]  /*4bd00*/  STL.64 [R1+0x33c8], R18 ;  /* 0x0033c81201007387 */ /* 0x0001e80000100a00 */
[----:B------:R-:W2:Y:S04]  /*4bd10*/  LDL.LU R16, [R1+0x330] ;  /* 0x0003300001107983 */ /* 0x000ea80000300800 */
[----:B------:R-:W2:Y:S04]  /*4bd20*/  LDL.LU R17, [R1+0x334] ;  /* 0x0003340001117983 */ /* 0x000ea80000300800 */
[----:B0-----:R-:W2:Y:S04]  /*4bd30*/  LDL.LU R18, [R1+0x338] ;  /* 0x0003380001127983 */ /* 0x001ea80000300800 */
        /* <DEDUP_REMOVED lines=12> */
[----:B------:R-:W2:Y:S04]  /*4be00*/  LDL.LU R18, [R1+0x358] ;  /* 0x0003580001127983 */ /* 0x000ea80000300800 */
[----:B------:R-:W2:Y:S04]  /*4be10*/  LDL.LU R19, [R1+0x35c] ;  /* 0x00035c0001137983 */ /* 0x000ea80000300800 */
[----:B------:R-:W-:Y:S04]  /*4be20*/  STL.64 [R1+0x210], R4 ;  /* 0x0002100401007387 */ /* 0x000fe80000100a00 */
[----:B------:R0:W-:Y:S04]  /*4be30*/  STL.64 [R1+0x218], R6 ;  /* 0x0002180601007387 */ /* 0x0001e80000100a00 */
[----:B0-----:R-:W4:Y:S04]  /*4be40*/  LDL.LU.64 R6, [R1+0x3448] ;  /* 0x0034480001067983 */ /* 0x001f280000300a00 */
[----:B------:R-:W4:Y:S01]  /*4be50*/  LDL.LU.64 R4, [R1+0x3440] ;  /* 0x0034400001047983 */ /* 0x000f220000300a00 */
[----:B------:R-:W-:-:S02]  /*4be60*/  MOV R2, R8 ;  /* 0x0000000800027202 */ /* 0x000fc40000000f00 */
[----:B------:R-:W-:Y:S01]  /*4be70*/  MOV R0, R9 ;  /* 0x0000000900007202 */ /* 0x000fe20000000f00 */
[----:B------:R-:W3:Y:S04]  /*4be80*/  LDL.LU.64 R10, [R1+0x3438] ;  /* 0x00343800010a7983 */ /* 0x000ee80000300a00 */
[----:B------:R-:W3:Y:S01]  /*4be90*/  LDL.LU.64 R8, [R1+0x3430] ;  /* 0x0034300001087983 */ /* 0x000ee20000300a00 */
[----:B----4-:R-:W-:-:S15]  /*4bea0*/  HMMA.16816.F32.BF16 R4, R12, R24, R4 ;  /* 0x000000180c04723c */ /* 0x010fde0000041804 */
[----:B------:R-:W-:-:S04]  /*4beb0*/  NOP ;  /* 0x0000000000007918 */ /* 0x000fc80000000000 */
[----:B------:R0:W-:Y:S04]  /*4bec0*/  STL.64 [R1+0x1f0], R4 ;  /* 0x0001f00401007387 */ /* 0x0001e80000100a00 */
[----:B------:R1:W-:Y:S04]  /*4bed0*/  STL.64 [R1+0x1f8], R6 ;  /* 0x0001f80601007387 */ /* 0x0003e80000100a00 */
[----:B0-----:R-:W4:Y:S01]  /*4bee0*/  LDL.LU.64 R4, [R1+0x3428] ;  /* 0x0034280001047983 */ /* 0x001f220000300a00 */
[----:B-1----:R-:W-:Y:S01]  /*4bef0*/  IMAD.MOV.U32 R6, RZ, RZ, R24 ;  /* 0x000000ffff067224 */ /* 0x002fe200078e0018 */
[----:B------:R-:W-:-:S02]  /*4bf00*/  MOV R7, R25 ;  /* 0x0000001900077202 */ /* 0x000fc40000000f00 */
[----:B------:R-:W2:Y:S04]  /*4bf10*/  LDL.LU.64 R26, [R1+0x3420] ;  /* 0x00342000011a7983 */ /* 0x000ea80000300a00 */
[----:B------:R-:W2:Y:S04]  /*4bf20*/  LDL.LU.64 R24, [R1+0x3418] ;  /* 0x0034180001187983 */ /* 0x000ea80000300a00 */
[----:B------:R-:W-:Y:S04]  /*4bf30*/  STL.64 [R1+0x33c0], R6 ;  /* 0x0033c00601007387 */ /* 0x000fe80000100a00 */
[----:B----4-:R0:W-:Y:S04]  /*4bf40*/  STL.64 [R1+0x33b8], R4 ;  /* 0x0033b80401007387 */ /* 0x0101e80000100a00 */
[----:B0-----:R-:W4:Y:S01]  /*4bf50*/  LDL.LU.64 R4, [R1+0x200] ;  /* 0x0002000001047983 */ /* 0x001f220000300a00 */
[----:B--2---:R-:W-:Y:S03]  /*4bf60*/  HMMA.16816.F32.BF16 R20, R12, R24, R20 ;  /* 0x000000180c14723c */ /* 0x004fe60000041814 */
[----:B----4-:R0:W-:Y:S04]  /*4bf70*/  STL.64 [R1+0x33e0], R4 ;  /* 0x0033e00401007387 */ /* 0x0101e80000100a00 */
[----:B0-----:R-:W2:-:S12]  /*4bf80*/  LDL.LU.64 R4, [R1+0xd0] ;  /* 0x0000d00001047983 */ /* 0x001e980000300a00 */
[----:B------:R-:W-:Y:S04]  /*4bf90*/  STL.64 [R1+0x1d0], R20 ;  /* 0x0001d01401007387 */ /* 0x000fe80000100a00 */
[----:B------:R0:W-:Y:S04]  /*4bfa0*/  STL.64 [R1+0x1d8], R22 ;  /* 0x0001d81601007387 */ /* 0x0001e80000100a00 */
[----:B0-----:R-:W4:Y:S04]  /*4bfb0*/  LDL.LU.64 R22, [R1+0x3410] ;  /* 0x0034100001167983 */ /* 0x001f280000300a00 */
[----:B------:R-:W3:Y:S02]  /*4bfc0*/  LDL.LU.64 R20, [R1+0x3408] ;  /* 0x0034080001147983 */ /* 0x000ee40000300a00 */
[----:B---3--:R-:W-:-:S15]  /*4bfd0*/  HMMA.16816.F32.BF16 R8, R12, R20, R8 ;  /* 0x000000140c08723c */ /* 0x008fde0000041808 */
[----:B------:R-:W-:-:S04]  /*4bfe0*/  NOP ;  /* 0x0000000000007918 */ /* 0x000fc80000000000 */
[----:B------:R-:W-:Y:S04]  /*4bff0*/  STL.64 [R1+0x1c0], R8 ;  /* 0x0001c00801007387 */ /* 0x000fe80000100a00 */
[----:B------:R0:W-:Y:S04]  /*4c000*/  STL.64 [R1+0x1c8], R10 ;  /* 0x0001c80a01007387 */ /* 0x0001e80000100a00 */
[----:B0-----:R-:W3:Y:S04]  /*4c010*/  LDL.LU.64 R10, [R1+0x3400] ;  /* 0x00340000010a7983 */ /* 0x001ee80000300a00 */
[----:B------:R-:W2:Y:S04]  /*4c020*/  LDL.LU.64 R8, [R1+0x33f8] ;  /* 0x0033f80001087983 */ /* 0x000ea80000300a00 */
[----:B----4-:R-:W-:Y:S04]  /*4c030*/  STL.64 [R1+0x3268], R22 ;  /* 0x0032681601007387 */ /* 0x010fe80000100a00 */
[----:B------:R-:W-:Y:S01]  /*4c040*/  STL.64 [R1+0x3260], R20 ;  /* 0x0032601401007387 */ /* 0x000fe20000100a00 */
[----:B--2---:R-:W-:-:S15]  /*4c050*/  HMMA.16816.F32.BF16 R16, R12, R8, R16 ;  /* 0x000000080c10723c */ /* 0x004fde0000041810 */
[----:B------:R-:W-:-:S04]  /*4c060*/  NOP ;  /* 0x0000000000007918 */ /* 0x000fc80000000000 */
[----:B------:R-:W-:Y:S04]  /*4c070*/  STL.64 [R1+0x1b0], R16 ;  /* 0x0001b01001007387 */ /* 0x000fe80000100a00 */
[----:B------:R0:W-:Y:S04]  /*4c080*/  STL.64 [R1+0x1b8], R18 ;  /* 0x0001b81201007387 */ /* 0x0001e80000100a00 */
[----:B0-----:R-:W2:Y:S04]  /*4c090*/  LDL.LU.64 R18, [R1+0x33f0] ;  /* 0x0033f00001127983 */ /* 0x001ea80000300a00 */
[----:B------:R-:W2:Y:S01]  /*4c0a0*/  LDL.LU.64 R16, [R1+0x33e8] ;  /* 0x0033e80001107983 */ /* 0x000ea20000300a00 */
[----:B------:R-:W-:-:S03]  /*4c0b0*/  MOV R20, R27 ;  /* 0x0000001b00147202 */ /* 0x000fc60000000f00 */
[----:B---3--:R0:W-:Y:S01]  /*4c0c0*/  STL.64 [R1+0x3278], R10 ;  /* 0x0032780a01007387 */ /* 0x0081e20000100a00 */
[----:B------:R-:W-:-:S03]  /*4c0d0*/  MOV R21, R26 ;  /* 0x0000001a00157202 */ /* 0x000fc60000000f00 */
[----:B------:R-:W-:Y:S01]  /*4c0e0*/  STL.64 [R1+0x3270], R8 ;  /* 0x0032700801007387 */ /* 0x000fe20000100a00 */
[----:B0-----:R-:W-:Y:S01]  /*4c0f0*/  MOV R11, R4 ;  /* 0x00000004000b7202 */ /* 0x001fe20000000f00 */
[----:B------:R-:W-:Y:S01]  /*4c100*/  IMAD.MOV.U32 R10, RZ, RZ, R5 ;  /* 0x000000ffff0a7224 */ /* 0x000fe200078e0005 */
[----:B--2---:R-:W-:Y:S01]  /*4c110*/  HMMA.16816.F32.BF16 R16, R12, R4, R16 ;  /* 0x000000040c10723c */ /* 0x004fe20000041810 */
[----:B------:R-:W2:-:S15]  /*4c120*/  LDL.LU.64 R4, [R1+0x33e0] ;  /* 0x0033e00001047983 */ /* 0x000e9e0000300a00 */
[----:B------:R-:W-:-:S03]  /*4c130*/  NOP ;  /* 0x0000000000007918 */ /* 0x000fc60000000000 */
[----:B------:R-:W-:Y:S01]  /*4c140*/  STL [R1+0x1a0], R16 ;  /* 0x0001a01001007387 */ /* 0x000fe20000100800 */
[----:B------:R-:W-:Y:S02]  /*4c150*/  MOV R27, R18 ;  /* 0x00000012001b7202 */ /* 0x000fe40000000f00 */
[----:B------:R-:W-:Y:S01]  /*4c160*/  MOV R26, R17 ;  /* 0x00000011001a7202 */ /* 0x000fe20000000f00 */
[----:B------:R0:W-:Y:S04]  /*4c170*/  STL [R1+0x1ac], R19 ;  /* 0x0001ac1301007387 */ /* 0x0001e80000100800 */
[----:B0-----:R-:W2:Y:S04]  /*4c180*/  LDL.LU.64 R18, [R1+0x33d8] ;  /* 0x0033d80001127983 */ /* 0x001ea80000300a00 */
[----:B------:R-:W2:Y:S04]  /*4c190*/  LDL.LU.64 R16, [R1+0x33d0] ;  /* 0x0033d00001107983 */ /* 0x000ea80000300a00 */
        /* <DEDUP_REMOVED lines=8> */
[----:B------:R-:W-:Y:S04]  /*4c220*/  STL.64 [R1+0x190], R16 ;  /* 0x0001901001007387 */ /* 0x000fe80000100a00 */
[----:B------:R0:W-:Y:S04]  /*4c230*/  STL.64 [R1+0x198], R18 ;  /* 0x0001981201007387 */ /* 0x0001e80000100a00 */
[----:B0-----:R-:W2:Y:S04]  /*4c240*/  LDL.LU.64 R18, [R1+0x33c8] ;  /* 0x0033c80001127983 */ /* 0x001ea80000300a00 */
[----:B------:R-:W4:Y:S01]  /*4c250*/  LDL.LU.64 R6, [R1+0x33c0] ;  /* 0x0033c00001067983 */ /* 0x000f220000300a00 */
[----:B---3--:R-:W-:Y:S01]  /*4c260*/  HMMA.16816.F32.BF16 R20, R12, R20, R24 ;  /* 0x000000140c14723c */ /* 0x008fe20000041818 */
[----:B------:R-:W-:-:S02]  /*4c270*/  MOV R17, R4 ;  /* 0x0000000400117202 */ /* 0x000fc40000000f00 */
[----:B------:R-:W-:Y:S01]  /*4c280*/  MOV R16, R5 ;  /* 0x0000000500107202 */ /* 0x000fe20000000f00 */
[----:B------:R0:W1:Y:S04]  /*4c290*/  LDSM.16.M88.4 R12, [R3+UR6+0x29080] ;  /* 0x02908006030c783b */ /* 0x0000680008000200 */
[----:B------:R-:W3:Y:S04]  /*4c2a0*/  LDL.LU.64 R4, [R1+0x33b8] ;  /* 0x0033b80001047983 */ /* 0x000ee80000300a00 */
[----:B0-----:R-:W2:Y:S07]  /*4c2b0*/  LDL.LU R3, [R1+0x33b0] ;  /* 0x0033b00001037983 */ /* 0x001eae0000300800 */
[----:B------:R-:W-:Y:S04]  /*4c2c0*/  STL.64 [R1+0x180], R20 ;  /* 0x0001801401007387 */ /* 0x000fe80000100a00 */
[----:B------:R-:W-:Y:S01]  /*4c2d0*/  STL.64 [R1+0x188], R22 ;  /* 0x0001881601007387 */ /* 0x000fe20000100a00 */
[----:B----4-:R-:W-:Y:S01]  /*4c2e0*/  IMAD.MOV.U32 R8, RZ, RZ, R6 ;  /* 0x000000ffff087224 */ /* 0x010fe200078e0006 */
[----:B------:R-:W-:-:S02]  /*4c2f0*/  MOV R9, R7 ;  /* 0x0000000700097202 */ /* 0x000fc40000000f00 */
[----:B------:R-:W4:Y:S04]  /*4c300*/  LDL.LU R6, [R1+0x33ac] ;  /* 0x0033ac0001067983 */ /* 0x000f280000300800 */
[----:B------:R-:W2:Y:S04]  /*4c310*/  LDL.LU R7, [R1+0x33a8] ;  /* 0x0033a80001077983 */ /* 0x000ea80000300800 */
[----:B------:R0:W-:Y:S04]  /*4c320*/  STL.64 [R1+0x3290], R8 ;  /* 0x0032900801007387 */ /* 0x0001e80000100a00 */
[----:B------:R-:W2:Y:S04]  /*4c330*/  LDL.LU R24, [R1+0xe0] ;  /* 0x0000e00001187983 */ /* 0x000ea80000300800 */
[----:B------:R-:W2:Y:S04]  /*4c340*/  LDL.LU R25, [R1+0xe4] ;  /* 0x0000e40001197983 */ /* 0x000ea80000300800 */
[----:B------:R-:W2:Y:S04]  /*4c350*/  LDL.LU R26, [R1+0xe8] ;  /* 0x0000e800011a7983 */ /* 0x000ea80000300800 */
[----:B------:R-:W2:Y:S01]  /*4c360*/  LDL.LU R27, [R1+0xec] ;  /* 0x0000ec00011b7983 */ /* 0x000ea20000300800 */
[----:B0-----:R-:W-:-:S02]  /*4c370*/  MOV R8, R2 ;  /* 0x0000000200087202 */ /* 0x001fc40000000f00 */
        /* <DEDUP_REMOVED lines=10> */
[----:B-1----:R-:W-:Y:S01]  /*4c420*/  MOV R8, R19 ;  /* 0x0000001300087202 */ /* 0x002fe20000000f00 */
[----:B------:R-:W-:-:S02]  /*4c430*/  IMAD.MOV.U32 R9, RZ, RZ, R18 ;  /* 0x000000ffff097224 */ /* 0x000fc400078e0012 */
[----:B--2---:R-:W-:Y:S04]  /*4c440*/  STL.64 [R1+0x32b8], R26 ;  /* 0x0032b81a01007387 */ /* 0x004fe80000100a00 */
[----:B------:R0:W-:Y:S04]  /*4c450*/  STL.64 [R1+0x32b0], R24 ;  /* 0x0032b01801007387 */ /* 0x0001e80000100a00 */
[----:B------:R3:W-:Y:S04]  /*4c460*/  STL.64 [R1+0x32c0], R8 ;  /* 0x0032c00801007387 */ /* 0x0007e80000100a00 */
[----:B0-----:R-:W2:Y:S04]  /*4c470*/  LDL.LU R24, [R1+0x100] ;  /* 0x0001000001187983 */ /* 0x001ea80000300800 */
[----:B------:R-:W2:Y:S04]  /*4c480*/  LDL.LU R25, [R1+0x104] ;  /* 0x0001040001197983 */ /* 0x000ea80000300800 */
[----:B------:R-:W2:Y:S04]  /*4c490*/  LDL.LU R26, [R1+0x108] ;  /* 0x00010800011a7983 */ /* 0x000ea80000300800 */
[----:B------:R-:W2:Y:S01]  /*4c4a0*/  LDL.LU R27, [R1+0x10c] ;  /* 0x00010c00011b7983 */ /* 0x000ea20000300800 */
[----:B---3--:R-:W-:-:S02]  /*4c4b0*/  MOV R8, R5 ;  /* 0x0000000500087202 */ /* 0x008fc40000000f00 */
[----:B------:R-:W-:Y:S01]  /*4c4c0*/  MOV R9, R4 ;  /* 0x0000000400097202 */ /* 0x000fe20000000f00 */
[----:B--2---:R-:W-:Y:S04]  /*4c4d0*/  STL.64 [R1+0x32d0], R26 ;  /* 0x0032d01a01007387 */ /* 0x004fe80000100a00 */
[----:B------:R-:W-:Y:S04]  /*4c4e0*/  STL.64 [R1+0x32c8], R24 ;  /* 0x0032c81801007387 */ /* 0x000fe80000100a00 */
[----:B------:R-:W2:Y:S04]  /*4c4f0*/  LDL.LU R5, [R1+0x339c] ;  /* 0x00339c0001057983 */ /* 0x000ea80000300800 */
[----:B------:R-:W3:Y:S04]  /*4c500*/  LDL.LU R4, [R1+0x3398] ;  /* 0x0033980001047983 */ /* 0x000ee80000300800 */
[----:B------:R0:W-:Y:S02]  /*4c510*/  STL.64 [R1+0x32d8], R8 ;  /* 0x0032d80801007387 */ /* 0x0001e40000100a00 */
[----:B0-----:R-:W-:-:S02]  /*4c520*/  MOV R8, R29 ;  /* 0x0000001d00087202 */ /* 0x001fc40000000f00 */
[----:B------:R-:W-:Y:S01]  /*4c530*/  MOV R9, R28 ;  /* 0x0000001c00097202 */ /* 0x000fe20000000f00 */
[----:B------:R-:W2:Y:S04]  /*4c540*/  LDL.LU R29, [R1+0x3394] ;  /* 0x00339400011d7983 */ /* 0x000ea80000300800 */
[----:B------:R-:W2:Y:S04]  /*4c550*/  LDL.LU R28, [R1+0x3390] ;  /* 0x00339000011c7983 */ /* 0x000ea80000300800 */
[----:B------:R0:W-:Y:S04]  /*4c560*/  STL.64 [R1+0x32f0], R8 ;  /* 0x0032f00801007387 */ /* 0x0001e80000100a00 */
[----:B------:R-:W2:Y:S04]  /*4c570*/  LDL.LU R24, [R1+0x110] ;  /* 0x0001100001187983 */ /* 0x000ea80000300800 */
[----:B------:R-:W2:Y:S04]  /*4c580*/  LDL.LU R25, [R1+0x114] ;  /* 0x0001140001197983 */ /* 0x000ea80000300800 */
[----:B------:R-:W2:Y:S04]  /*4c590*/  LDL.LU R26, [R1+0x118] ;  /* 0x00011800011a7983 */ /* 0x000ea80000300800 */
[----:B------:R-:W2:Y:S01]  /*4c5a0*/  LDL.LU R27, [R1+0x11c] ;  /* 0x00011c00011b7983 */ /* 0x000ea20000300800 */
[----:B0-----:R-:W-:Y:S01]  /*4c5b0*/  IMAD.MOV.U32 R8, RZ, RZ, R7 ;  /* 0x000000ffff087224 */ /* 0x001fe200078e0007 */
[----:B----4-:R-:W-:-:S02]  /*4c5c0*/  MOV R9, R6 ;  /* 0x0000000600097202 */ /* 0x010fc40000000f00 */
[----:B------:R-:W4:Y:S04]  /*4c5d0*/  LDL.LU R7, [R1+0x338c] ;  /* 0x00338c0001077983 */ /* 0x000f280000300800 */
[----:B------:R-:W3:Y:S04]  /*4c5e0*/  LDL.LU R6, [R1+0x3388] ;  /* 0x0033880001067983 */ /* 0x000ee80000300800 */
[----:B------:R-:W-:Y:S04]  /*4c5f0*/  STL.64 [R1+0x3308], R8 ;  /* 0x0033080801007387 */ /* 0x000fe80000100a00 */
[----:B--2---:R-:W-:Y:S04]  /*4c600*/  STL.64 [R1+0x32e8], R26 ;  /* 0x0032e81a01007387 */ /* 0x004fe80000100a00 */
[----:B------:R0:W-:Y:S04]  /*4c610*/  STL.64 [R1+0x32e0], R24 ;  /* 0x0032e01801007387 */ /* 0x0001e80000100a00 */
[----:B0-----:R-:W2:Y:S04]  /*4c620*/  LDL.LU R24, [R1+0x120] ;  /* 0x0001200001187983 */ /* 0x001ea80000300800 */
[----:B------:R-:W2:Y:S04]  /*4c630*/  LDL.LU R25, [R1+0x124] ;  /* 0x0001240001197983 */ /* 0x000ea80000300800 */
[----:B------:R-:W2:Y:S04]  /*4c640*/  LDL.LU R26, [R1+0x128] ;  /* 0x00012800011a7983 */ /* 0x000ea80000300800 */
[----:B------:R-:W2:Y:S01]  /*4c650*/  LDL.LU R27, [R1+0x12c] ;  /* 0x00012c00011b7983 */ /* 0x000ea20000300800 */
[----:B------:R-:W-:-:S02]  /*4c660*/  MOV R8, R0 ;  /* 0x0000000000087202 */ /* 0x000fc40000000f00 */
[----:B------:R-:W-:Y:S01]  /*4c670*/  MOV R9, R2 ;  /* 0x0000000200097202 */ /* 0x000fe20000000f00 */
[----:B------:R-:W4:Y:S04]  /*4c680*/  LDL.LU R0, [R1+0x3384] ;  /* 0x0033840001007983 */ /* 0x000f280000300800 */
[----:B------:R-:W4:Y:S04]  /*4c690*/  LDL.LU R2, [R1+0x3380] ;  /* 0x0033800001027983 */ /* 0x000f280000300800 */
[----:B------:R3:W-:Y:S02]  /*4c6a0*/  STL.64 [R1+0x3320], R8 ;  /* 0x0033200801007387 */ /* 0x0007e40000100a00 */
[----:B---3--:R-:W-:Y:S01]  /*4c6b0*/  MOV R8, R4 ;  /* 0x0000000400087202 */ /* 0x008fe20000000f00 */
[----:B------:R-:W-:Y:S01]  /*4c6c0*/  IMAD.MOV.U32 R9, RZ, RZ, R5 ;  /* 0x000000ffff097224 */ /* 0x000fe200078e0005 */
[----:B--2---:R-:W-:Y:S04]  /*4c6d0*/  STL.64 [R1+0x3300], R26 ;  /* 0x0033001a01007387 */ /* 0x004fe80000100a00 */
[----:B------:R0:W-:Y:S04]  /*4c6e0*/  STL.64 [R1+0x32f8], R24 ;  /* 0x0032f81801007387 */ /* 0x0001e80000100a00 */
[----:B0-----:R-:W2:Y:S04]  /*4c6f0*/  LDL.LU R24, [R1+0x130] ;  /* 0x0001300001187983 */ /* 0x001ea80000300800 */
[----:B------:R-:W2:Y:S04]  /*4c700*/  LDL.LU R25, [R1+0x134] ;  /* 0x0001340001197983 */ /* 0x000ea80000300800 */
[----:B------:R-:W3:Y:S04]  /*4c710*/  LDL.LU R26, [R1+0x138] ;  /* 0x00013800011a7983 */ /* 0x000ee80000300800 */
[----:B------:R-:W3:Y:S04]  /*4c720*/  LDL.LU R27, [R1+0x13c] ;  /* 0x00013c00011b7983 */ /* 0x000ee80000300800 */
        /* <DEDUP_REMOVED lines=8> */
[----:B--2---:R-:W-:Y:S04]  /*4c7b0*/  STL.64 [R1+0x3350], R10 ;  /* 0x0033500a01007387 */ /* 0x004fe80000100a00 */
[----:B------:R0:W-:Y:S02]  /*4c7c0*/  STL.64 [R1+0x3348], R8 ;  /* 0x0033480801007387 */ /* 0x0001e40000100a00 */
[----:B0-----:R-:W-:-:S02]  /*4c7d0*/  MOV R8, R6 ;  /* 0x0000000600087202 */ /* 0x001fc40000000f00 */
[----:B------:R-:W2:Y:S01]  /*4c7e0*/  LDL.LU R6, [R1+0x3374] ;  /* 0x0033740001067983 */ /* 0x000ea20000300800 */
[----:B----4-:R-:W-:-:S03]  /*4c7f0*/  MOV R9, R7 ;  /* 0x0000000700097202 */ /* 0x010fc60000000f00 */
[----:B------:R-:W2:Y:S04]  /*4c800*/  LDL.LU R7, [R1+0x3370] ;  /* 0x0033700001077983 */ /* 0x000ea80000300800 */
[----:B---3--:R-:W-:Y:S04]  /*4c810*/  STL.64 [R1+0x3318], R26 ;  /* 0x0033181a01007387 */ /* 0x008fe80000100a00 */
        /* <DEDUP_REMOVED lines=17> */
[----:B------:R-:W3:Y:S04]  /*4c930*/  LDL.LU R20, [R1+0x2f0] ;  /* 0x0002f00001147983 */ /* 0x000ee80000300800 */
[----:B------:R-:W3:Y:S04]  /*4c940*/  LDL.LU R21, [R1+0x2f4] ;  /* 0x0002f40001157983 */ /* 0x000ee80000300800 */
[----:B------:R-:W3:Y:S04]  /*4c950*/  LDL.LU R22, [R1+0x2f8] ;  /* 0x0002f80001167983 */ /* 0x000ee80000300800 */
[----:B------:R-:W3:Y:S04]  /*4c960*/  LDL.LU R23, [R1+0x2fc] ;  /* 0x0002fc0001177983 */ /* 0x000ee80000300800 */
[----:B------:R-:W-:Y:S04]  /*4c970*/  STL.64 [R1+0x30d8], R14 ;  /* 0x0030d80e01007387 */ /* 0x000fe80000100a00 */
[----:B------:R0:W-:Y:S04]  /*4c980*/  STL.64 [R1+0x30d0], R12 ;  /* 0x0030d00c01007387 */ /* 0x0001e80000100a00 */
[----:B0-----:R-:W4:Y:S04]  /*4c990*/  LDL.LU.64 R12, [R1+0x1e0] ;  /* 0x0001e000010c7983 */ /* 0x001f280000300a00 */
[----:B------:R-:W3:Y:S01]  /*4c9a0*/  LDL.LU.64 R14, [R1+0x1e8] ;  /* 0x0001e800010e7983 */ /* 0x000ee20000300a00 */
[----:B--2---:R-:W-:Y:S03]  /*4c9b0*/  HMMA.16816.F32.BF16 R8, R4, R8, R24 ;  /* 0x000000080408723c */ /* 0x004fe60000041818 */
[----:B---3--:R-:W-:Y:S04]  /*4c9c0*/  STL.64 [R1+0x3228], R14 ;  /* 0x0032280e01007387 */ /* 0x008fe80000100a00 */
[----:B----4-:R0:W-:Y:S02]  /*4c9d0*/  STL.64 [R1+0x3220], R12 ;  /* 0x0032200c01007387 */ /* 0x0101e40000100a00 */
[----:B0-----:R-:W-:-:S02]  /*4c9e0*/  MOV R12, R17 ;  /* 0x00000011000c7202 */ /* 0x001fc40000000f00 */
[----:B------:R-:W-:Y:S02]  /*4c9f0*/  MOV R13, R16 ;  /* 0x00000010000d7202 */ /* 0x000fe40000000f00 */
[----:B------:R-:W2:Y:S04]  /*4ca00*/  LDL.LU R16, [R1+0x2e0] ;  /* 0x0002e00001107983 */ /* 0x000ea80000300800 */
[----:B------:R-:W2:Y:S04]  /*4ca10*/  LDL.LU R17, [R1+0x2e4] ;  /* 0x0002e40001117983 */ /* 0x000ea80000300800 */
[----:B------:R-:W2:Y:S04]  /*4ca20*/  LDL.LU R18, [R1+0x2e8] ;  /* 0x0002e80001127983 */ /* 0x000ea80000300800 */
[----:B------:R-:W2:Y:S04]  /*4ca30*/  LDL.LU R19, [R1+0x2ec] ;  /* 0x0002ec0001137983 */ /* 0x000ea80000300800 */
[----:B------:R0:W-:Y:S02]  /*4ca40*/  STL.64 [R1+0x3238], R12 ;  /* 0x0032380c01007387 */ /* 0x0001e40000100a00 */
[----:B0-----:R-:W-:Y:S01]  /*4ca50*/  IMAD.MOV.U32 R12, RZ, RZ, R28 ;  /* 0x000000ffff0c7224 */ /* 0x001fe200078e001c */
[----:B------:R-:W-:Y:S01]  /*4ca60*/  MOV R13, R29 ;  /* 0x0000001d000d7202 */ /* 0x000fe20000000f00 */
[----:B------:R-:W3:Y:S04]  /*4ca70*/  LDL.LU R28, [R1+0x336c] ;  /* 0x00336c00011c7983 */ /* 0x000ee80000300800 */
[----:B------:R-:W4:Y:S04]  /*4ca80*/  LDL.LU R29, [R1+0x3368] ;  /* 0x00336800011d7983 */ /* 0x000f280000300800 */
[----:B------:R-:W2:Y:S04]  /*4ca90*/  LDL.LU.64 R26, [R1+0x3360] ;  /* 0x00336000011a7983 */ /* 0x000ea80000300a00 */
[----:B------:R-:W2:Y:S04]  /*4caa0*/  LDL.LU.64 R24, [R1+0x3358] ;  /* 0x0033580001187983 */ /* 0x000ea80000300a00 */
[----:B------:R-:W-:Y:S04]  /*4cab0*/  STL.64 [R1+0x170], R8 ;  /* 0x0001700801007387 */ /* 0x000fe80000100a00 */
[----:B------:R0:W-:Y:S04]  /*4cac0*/  STL.64 [R1+0x178], R10 ;  /* 0x0001780a01007387 */ /* 0x0001e80000100a00 */
[----:B0-----:R-:W2:Y:S04]  /*4cad0*/  LDL.LU.64 R10, [R1+0x3350] ;  /* 0x00335000010a7983 */ /* 0x001ea80000300a00 */
[----:B------:R-:W2:Y:S02]  /*4cae0*/  LDL.LU.64 R8, [R1+0x3348] ;  /* 0x0033480001087983 */ /* 0x000ea40000300a00 */
[----:B--2---:R-:W-:Y:S02]  /*4caf0*/  HMMA.16816.F32.BF16 R12, R4, R12, R8 ;  /* 0x0000000c040c723c */ /* 0x004fe40000041808 */
[----:B------:R-:W2:Y:S04]  /*4cb00*/  LDL.LU.64 R10, [R1+0x3340] ;  /* 0x00334000010a7983 */ /* 0x000ea80000300a00 */
[----:B------:R-:W3:-:S13]  /*4cb10*/  LDL.LU.64 R8, [R1+0x3338] ;  /* 0x0033380001087983 */ /* 0x000eda0000300a00 */
[----:B------:R2:W-:Y:S04]  /*4cb20*/  STL.64 [R1+0x160], R12 ;  /* 0x0001600c01007387 */ /* 0x0005e80000100a00 */
[----:B------:R-:W-:Y:S01]  /*4cb30*/  STL.64 [R1+0x168], R14 ;  /* 0x0001680e01007387 */ /* 0x000fe20000100a00 */
[----:B--2---:R-:W-:Y:S02]  /*4cb40*/  MOV R12, R11 ;  /* 0x0000000b000c7202 */ /* 0x004fe40000000f00 */
[----:B------:R-:W-:Y:S02]  /*4cb50*/  MOV R13, R10 ;  /* 0x0000000a000d7202 */ /* 0x000fe40000000f00 */
[C---:B---3--:R-:W-:Y:S03]  /*4cb60*/  HMMA.16816.F32.BF16 R8, R4.reuse, R8, R24 ;  /* 0x000000080408723c */ /* 0x048fe60000041818 */
[----:B------:R0:W-:Y:S04]  /*4cb70*/  STL.64 [R1+0x3250], R12 ;  /* 0x0032500c01007387 */ /* 0x0001e80000100a00 */
[----:B0-----:R-:W2:Y:S04]  /*4cb80*/  LDL.LU R12, [R1+0x2d0] ;  /* 0x0002d000010c7983 */ /* 0x001ea80000300800 */
[----:B------:R-:W2:Y:S04]  /*4cb90*/  LDL.LU R13, [R1+0x2d4] ;  /* 0x0002d400010d7983 */ /* 0x000ea80000300800 */
[----:B------:R-:W2:Y:S04]  /*4cba0*/  LDL.LU R14, [R1+0x2d8] ;  /* 0x0002d800010e7983 */ /* 0x000ea80000300800 */
[----:B------:R-:W2:Y:S04]  /*4cbb0*/  LDL.LU R15, [R1+0x2dc] ;  /* 0x0002dc00010f7983 */ /* 0x000ea80000300800 */
[----:B------:R-:W3:Y:S04]  /*4cbc0*/  LDL.LU.64 R26, [R1+0x3330] ;  /* 0x00333000011a7983 */ /* 0x000ee80000300a00 */
[----:B------:R-:W3:Y:S04]  /*4cbd0*/  LDL.LU.64 R24, [R1+0x3328] ;  /* 0x0033280001187983 */ /* 0x000ee80000300a00 */
[----:B------:R0:W-:Y:S04]  /*4cbe0*/  STL.64 [R1+0x150], R8 ;  /* 0x0001500801007387 */ /* 0x0001e80000100a00 */
[----:B------:R3:W-:Y:S04]  /*4cbf0*/  STL.64 [R1+0x158], R10 ;  /* 0x0001580a01007387 */ /* 0x0007e80000100a00 */
[----:B0-----:R-:W3:Y:S02]  /*4cc00*/  LDL.LU.64 R8, [R1+0x3320] ;  /* 0x0033200001087983 */ /* 0x001ee40000300a00 */
[----:B---3--:R-:W-:Y:S02]  /*4cc10*/  HMMA.16816.F32.BF16 R8, R4, R8, R24 ;  /* 0x000000080408723c */ /* 0x008fe40000041818 */
[----:B------:R-:W3:Y:S04]  /*4cc20*/  LDL.LU.64 R26, [R1+0x3318] ;  /* 0x00331800011a7983 */ /* 0x000ee80000300a00 */
[----:B------:R-:W3:-:S13]  /*4cc30*/  LDL.LU.64 R24, [R1+0x3310] ;  /* 0x0033100001187983 */ /* 0x000eda0000300a00 */
        /* <DEDUP_REMOVED lines=35> */
[----:B------:R-:W2:-:S13]  /*4ce70*/  LDL.LU.64 R24, [R1+0x3280] ;  /* 0x0032800001187983 */ /* 0x000e9a0000300a00 */
[----:B------:R-:W-:Y:S04]  /*4ce80*/  STL.64 [R1+0xe0], R8 ;  /* 0x0000e00801007387 */ /* 0x000fe80000100a00 */
[----:B------:R0:W-:Y:S04]  /*4ce90*/  STL.64 [R1+0xe8], R10 ;  /* 0x0000e80a01007387 */ /* 0x0001e80000100a00 */
[----:B0-----:R-:W3:Y:S04]  /*4cea0*/  LDL.LU.64 R10, [R1+0x3278] ;  /* 0x00327800010a7983 */ /* 0x001ee80000300a00 */
[----:B------:R-:W3:Y:S01]  /*4ceb0*/  LDL.LU.64 R8, [R1+0x3270] ;  /* 0x0032700001087983 */ /* 0x000ee20000300a00 */
[----:B--2---:R-:W-:-:S15]  /*4cec0*/  HMMA.16816.F32.BF16 R20, R4, R24, R20 ;  /* 0x000000180414723c */ /* 0x004fde0000041814 */
[----:B------:R-:W-:-:S04]  /*4ced0*/  NOP ;  /* 0x0000000000007918 */ /* 0x000fc80000000000 */
[----:B------:R-:W-:Y:S04]  /*4cee0*/  STL.64 [R1+0xc0], R20 ;  /* 0x0000c01401007387 */ /* 0x000fe80000100a00 */
[----:B------:R0:W-:Y:S04]  /*4cef0*/  STL.64 [R1+0xc8], R22 ;  /* 0x0000c81601007387 */ /* 0x0001e80000100a00 */
[----:B0-----:R-:W2:Y:S04]  /*4cf00*/  LDL.LU.64 R22, [R1+0x3268] ;  /* 0x0032680001167983 */ /* 0x001ea80000300a00 */
[----:B------:R-:W4:Y:S04]  /*4cf10*/  LDL.LU.64 R20, [R1+0x3260] ;  /* 0x0032600001147983 */ /* 0x000f280000300a00 */
[----:B---3--:R2:W-:Y:S04]  /*4cf20*/  STL.64 [R1+0x3230], R26 ;  /* 0x0032301a01007387 */ /* 0x0085e80000100a00 */
[----:B------:R-:W3:Y:S04]  /*4cf30*/  LDL.LU R24, [R1+0x2b0] ;  /* 0x0002b00001187983 */ /* 0x000ee80000300800 */
[----:B------:R-:W3:Y:S01]  /*4cf40*/  LDL.LU R25, [R1+0x2b4] ;  /* 0x0002b40001197983 */ /* 0x000ee20000300800 */
[----:B--2---:R-:W-:Y:S01]  /*4cf50*/  MOV R26, R22 ;  /* 0x00000016001a7202 */ /* 0x004fe20000000f00 */
[----:B------:R-:W-:-:S02]  /*4cf60*/  IMAD.MOV.U32 R27, RZ, RZ, R23 ;  /* 0x000000ffff1b7224 */ /* 0x000fc400078e0017 */
[----:B------:R-:W2:Y:S04]  /*4cf70*/  LDL.LU R22, [R1+0x325c] ;  /* 0x00325c0001167983 */ /* 0x000ea80000300800 */
[----:B------:R-:W2:Y:S01]  /*4cf80*/  LDL.LU R23, [R1+0x3258] ;  /* 0x0032580001177983 */ /* 0x000ea20000300800 */
[C---:B----4-:R-:W-:Y:S08]  /*4cf90*/  HMMA.16816.F32.BF16 R16, R4.reuse, R20, R16 ;  /* 0x000000140410723c */ /* 0x050ff00000041810 */
[----:B------:R-:W-:Y:S01]  /*4cfa0*/  HMMA.16816.F32.BF16 R12, R4, R8, R12 ;  /* 0x00000008040c723c */ /* 0x000fe2000004180c */
[----:B------:R-:W-:Y:S04]  /*4cfb0*/  STL.64 [R1+0x3248], R26 ;  /* 0x0032481a01007387 */ /* 0x000fe80000100a00 */
[----:B---3--:R0:W-:Y:S04]  /*4cfc0*/  STL.64 [R1+0x3240], R24 ;  /* 0x0032401801007387 */ /* 0x0081e80000100a00 */
[----:B0-----:R-:W3:Y:S04]  /*4cfd0*/  LDL.LU R24, [R1+0x2c0] ;  /* 0x0002c00001187983 */ /* 0x001ee80000300800 */
[----:B------:R-:W3:Y:S04]  /*4cfe0*/  LDL.LU R25, [R1+0x2c4] ;  /* 0x0002c40001197983 */ /* 0x000ee80000300800 */
[----:B------:R-:W3:Y:S04]  /*4cff0*/  LDL.LU R26, [R1+0x2c8] ;  /* 0x0002c800011a7983 */ /* 0x000ee80000300800 */
[----:B------:R-:W3:Y:S04]  /*4d000*/  LDL.LU R27, [R1+0x2cc] ;  /* 0x0002cc00011b7983 */ /* 0x000ee80000300800 */
[----:B------:R0:W-:Y:S04]  /*4d010*/  STL.64 [R1+0xb0], R16 ;  /* 0x0000b01001007387 */ /* 0x0001e80000100a00 */
[----:B------:R-:W-:Y:S01]  /*4d020*/  STL.64 [R1+0xb8], R18 ;  /* 0x0000b81201007387 */ /* 0x000fe20000100a00 */
[----:B0-----:R-:W-:Y:S01]  /*4d030*/  MOV R16, R29 ;  /* 0x0000001d00107202 */ /* 0x001fe20000000f00 */
[----:B------:R-:W-:Y:S01]  /*4d040*/  IMAD.MOV.U32 R29, RZ, RZ, R12 ;  /* 0x000000ffff1d7224 */ /* 0x000fe200078e000c */
[----:B------:R-:W-:-:S02]  /*4d050*/  MOV R17, R28 ;  /* 0x0000001c00117202 */ /* 0x000fc40000000f00 */
[----:B------:R-:W-:Y:S01]  /*4d060*/  MOV R28, R13 ;  /* 0x0000000d001c7202 */ /* 0x000fe20000000f00 */
[----:B--2---:R0:W-:Y:S04]  /*4d070*/  STL.64 [R1+0x31f8], R22 ;  /* 0x0031f81601007387 */ /* 0x0041e80000100a00 */
[----:B0-----:R-:W2:Y:S04]  /*4d080*/  LDL.LU.64 R22, [R1+0x98] ;  /* 0x0000980001167983 */ /* 0x001ea80000300a00 */
[----:B------:R-:W3:Y:S01]  /*4d090*/  LDL.LU.64 R12, [R1+0x3250] ;  /* 0x00325000010c7983 */ /* 0x000ee20000300a00 */
[----:B------:R-:W-:-:S02]  /*4d0a0*/  MOV R18, R2 ;  /* 0x0000000200127202 */ /* 0x000fc40000000f00 */
[----:B------:R-:W-:Y:S02]  /*4d0b0*/  MOV R19, R0 ;  /* 0x0000000000137202 */ /* 0x000fe40000000f00 */
[----:B------:R-:W-:Y:S02]  /*4d0c0*/  MOV R2, R14 ;  /* 0x0000000e00027202 */ /* 0x000fe40000000f00 */
[----:B------:R-:W-:-:S05]  /*4d0d0*/  MOV R0, R15 ;  /* 0x0000000f00007202 */ /* 0x000fca0000000f00 */
[----:B------:R-:W-:Y:S04]  /*4d0e0*/  STL [R1+0x3100], R0 ;  /* 0x0031000001007387 */ /* 0x000fe80000100800 */
[----:B------:R-:W-:Y:S04]  /*4d0f0*/  STL [R1+0x30fc], R2 ;  /* 0x0030fc0201007387 */ /* 0x000fe80000100800 */
[----:B------:R-:W-:Y:S04]  /*4d100*/  STL [R1+0x30f8], R28 ;  /* 0x0030f81c01007387 */ /* 0x000fe80000100800 */
[----:B------:R-:W-:Y:S01]  /*4d110*/  STL [R1+0x30f4], R29 ;  /* 0x0030f41d01007387 */ /* 0x000fe20000100800 */
[----:B---3--:R-:W-:Y:S03]  /*4d120*/  HMMA.16816.F32.BF16 R12, R4, R12, R24 ;  /* 0x0000000c040c723c */ /* 0x008fe60000041818 */
[----:B------:R-:W3:Y:S04]  /*4d130*/  LDL.LU.64 R26, [R1+0x3248] ;  /* 0x00324800011a7983 */ /* 0x000ee80000300a00 */
[----:B------:R-:W3:-:S12]  /*4d140*/  LDL.LU.64 R24, [R1+0x3240] ;  /* 0x0032400001187983 */ /* 0x000ed80000300a00 */
[----:B------:R0:W-:Y:S04]  /*4d150*/  STL.64 [R1+0x2c0], R12 ;  /* 0x0002c00c01007387 */ /* 0x0001e80000100a00 */
[----:B------:R3:W-:Y:S04]  /*4d160*/  STL.64 [R1+0x2c8], R14 ;  /* 0x0002c80e01007387 */ /* 0x0007e80000100a00 */
[----:B0-----:R-:W3:Y:S02]  /*4d170*/  LDL.LU.64 R12, [R1+0x3238] ;  /* 0x00323800010c7983 */ /* 0x001ee40000300a00 */
[----:B---3--:R-:W-:Y:S02]  /*4d180*/  HMMA.16816.F32.BF16 R12, R4, R12, R24 ;  /* 0x0000000c040c723c */ /* 0x008fe40000041818 */
[----:B------:R-:W3:-:S15]  /*4d190*/  LDL.LU.64 R26, [R1+0x3230] ;  /* 0x00323000011a7983 */ /* 0x000ede0000300a00 */
[----:B------:R-:W-:Y:S02]  /*4d1a0*/  NOP ;  /* 0x0000000000007918 */ /* 0x000fe40000000000 */
[----:B------:R-:W-:Y:S01]  /*4d1b0*/  IMAD.MOV.U32 R24, RZ, RZ, R15 ;  /* 0x000000ffff187224 */ /* 0x000fe200078e000f */
[----:B------:R-:W-:Y:S01]  /*4d1c0*/  MOV R25, R14 ;  /* 0x0000000e00197202 */ /* 0x000fe20000000f00 */
[----:B------:R0:W-:Y:S04]  /*4d1d0*/  STL.64 [R1+0x2b0], R12 ;  /* 0x0002b00c01007387 */ /* 0x0001e80000100a00 */
[----:B------:R-:W4:Y:S04]  /*4d1e0*/  LDL.LU.64 R14, [R1+0x3228] ;  /* 0x00322800010e7983 */ /* 0x000f280000300a00 */
[----:B0-----:R-:W2:Y:S04]  /*4d1f0*/  LDL.LU.64 R12, [R1+0x3220] ;  /* 0x00322000010c7983 */ /* 0x001ea80000300a00 */
[----:B------:R0:W-:Y:S04]  /*4d200*/  STL [R1+0x3104], R24 ;  /* 0x0031041801007387 */ /* 0x0001e80000100800 */
[----:B------:R1:W-:Y:S04]  /*4d210*/  STL [R1+0x2fa0], R25 ;  /* 0x002fa01901007387 */ /* 0x0003e80000100800 */
[----:B---3--:R3:W-:Y:S04]  /*4d220*/  STL.64 [R1+0x31d8], R26 ;  /* 0x0031d81a01007387 */ /* 0x0087e80000100a00 */
[----:B0-----:R-:W2:Y:S04]  /*4d230*/  LDL.LU R24, [R1+0x260] ;  /* 0x0002600001187983 */ /* 0x001ea80000300800 */
[----:B-1----:R-:W2:Y:S01]  /*4d240*/  LDL.LU R25, [R1+0x264] ;  /* 0x0002640001197983 */ /* 0x002ea20000300800 */
[----:B---3--:R-:W-:-:S02]  /*4d250*/  MOV R26, R11 ;  /* 0x0000000b001a7202 */ /* 0x008fc40000000f00 */
[----:B------:R-:W-:Y:S01]  /*4d260*/  MOV R27, R10 ;  /* 0x0000000a001b7202 */ /* 0x000fe20000000f00 */
[----:B------:R-:W3:Y:S04]  /*4d270*/  LDL.LU R11, [R1+0x321c] ;  /* 0x00321c00010b7983 */ /* 0x000ee80000300800 */
[----:B------:R-:W3:Y:S04]  /*4d280*/  LDL.LU R10, [R1+0x3218] ;  /* 0x00321800010a7983 */ /* 0x000ee80000300800 */
[----:B------:R0:W-:Y:S04]  /*4d290*/  STL.64 [R1+0x31e8], R26 ;  /* 0x0031e81a01007387 */ /* 0x0001e80000100a00 */
[----:B--2---:R1:W-:Y:S04]  /*4d2a0*/  STL.64 [R1+0x31e0], R24 ;  /* 0x0031e01801007387 */ /* 0x0043e80000100a00 */
[----:B0-----:R-:W2:Y:S01]  /*4d2b0*/  LDL.LU.64 R26, [R1+0x78] ;  /* 0x00007800011a7983 */ /* 0x001ea20000300a00 */
[----:B------:R-:W-:Y:S03]  /*4d2c0*/  HMMA.16816.F32.BF16 R4, R4, R12, R16 ;  /* 0x0000000c0404723c */ /* 0x000fe60000041810 */
[----:B--2---:R0:W-:Y:S04]  /*4d2d0*/  STL.64 [R1+0x31f0], R26 ;  /* 0x0031f01a01007387 */ /* 0x0041e80000100a00 */
[----:B-1----:R-:W2:Y:S04]  /*4d2e0*/  LDL.LU R24, [R1+0x280] ;  /* 0x0002800001187983 */ /* 0x002ea80000300800 */
[----:B------:R-:W2:Y:S04]  /*4d2f0*/  LDL.LU R25, [R1+0x284] ;  /* 0x0002840001197983 */ /* 0x000ea80000300800 */
[----:B0-----:R-:W2:Y:S04]  /*4d300*/  LDL.LU R26, [R1+0x288] ;  /* 0x00028800011a7983 */ /* 0x001ea80000300800 */
[----:B------:R-:W2:Y:S04]  /*4d310*/  LDL.LU R27, [R1+0x28c] ;  /* 0x00028c00011b7983 */ /* 0x000ea80000300800 */
[----:B------:R-:W2:Y:S04]  /*4d320*/  LDL.LU.64 R18, [R1+0x3210] ;  /* 0x0032100001127983 */ /* 0x000ea80000300a00 */
[----:B------:R-:W2:Y:S04]  /*4d330*/  LDL.LU.64 R16, [R1+0x3208] ;  /* 0x0032080001107983 */ /* 0x000ea80000300a00 */
[----:B------:R0:W-:Y:S04]  /*4d340*/  STL.64 [R1+0x2a0], R4 ;  /* 0x0002a00401007387 */ /* 0x0001e80000100a00 */
[----:B------:R1:W-:Y:S04]  /*4d350*/  STL.64 [R1+0x2a8], R6 ;  /* 0x0002a80601007387 */ /* 0x0003e80000100a00 */
[----:B0-----:R-:W2:Y:S01]  /*4d360*/  LDL.LU R4, [R1+0x290] ;  /* 0x0002900001047983 */ /* 0x001ea20000300800 */
[----:B---3--:R-:W-:-:S03]  /*4d370*/  MOV R5, R10 ;  /* 0x0000000a00057202 */ /* 0x008fc60000000f00 */
[----:B------:R-:W3:Y:S01]  /*4d380*/  LDL.LU R10, [R1+0x3204] ;  /* 0x00320400010a7983 */ /* 0x000ee20000300800 */
[----:B-1----:R-:W-:-:S03]  /*4d390*/  MOV R6, R11 ;  /* 0x0000000b00067202 */ /* 0x002fc60000000f00 */
[----:B------:R-:W3:Y:S04]  /*4d3a0*/  LDL.LU R11, [R1+0x3200] ;  /* 0x00320000010b7983 */ /* 0x000ee80000300800 */
[----:B------:R-:W2:Y:S04]  /*4d3b0*/  LDL.LU R7, [R1+0x29c] ;  /* 0x00029c0001077983 */ /* 0x000ea80000300800 */
[----:B----4-:R2:W-:Y:S02]  /*4d3c0*/  STL.64 [R1+0x30e8], R14 ;  /* 0x0030e80e01007387 */ /* 0x0105e40000100a00 */
[----:B--2---:R-:W-:Y:S01]  /*4d3d0*/  HMMA.16816.F32.BF16 R12, R16, R22, R4 ;  /* 0x00000016100c723c */ /* 0x004fe20000041804 */
[----:B------:R-:W-:Y:S01]  /*4d3e0*/  IMAD.MOV.U32 R5, RZ, RZ, R22 ;  /* 0x000000ffff057224 */ /* 0x000fe200078e0016 */
[----:B------:R-:W-:-:S02]  /*4d3f0*/  MOV R4, R23 ;  /* 0x0000001700047202 */ /* 0x000fc40000000f00 */
[----:B------:R-:W2:-:S15]  /*4d400*/  LDL.LU.64 R22, [R1+0x31f8] ;  /* 0x0031f80001167983 */ /* 0x000e9e0000300a00 */
[----:B------:R-:W-:Y:S01]  /*4d410*/  MOV R8, R15 ;  /* 0x0000000f00087202 */ /* 0x000fe20000000f00 */
[----:B------:R-:W-:Y:S04]  /*4d420*/  STL [R1+0x290], R12 ;  /* 0x0002900c01007387 */ /* 0x000fe80000100800 */
[----:B---3--:R0:W-:Y:S04]  /*4d430*/  STL.64 [R1+0x3140], R10 ;  /* 0x0031400a01007387 */ /* 0x0081e80000100a00 */
[----:B------:R-:W-:Y:S04]  /*4d440*/  STL [R1+0x3138], R8 ;  /* 0x0031380801007387 */ /* 0x000fe80000100800 */
[----:B0-----:R-:W3:Y:S04]  /*4d450*/  LDL.LU.64 R10, [R1+0x58] ;  /* 0x00005800010a7983 */ /* 0x001ee80000300a00 */
[----:B------:R-:W-:Y:S04]  /*4d460*/  STL [R1+0x310c], R4 ;  /* 0x00310c0401007387 */ /* 0x000fe80000100800 */
[----:B------:R-:W-:Y:S04]  /*4d470*/  STL [R1+0x3108], R5 ;  /* 0x0031080501007387 */ /* 0x000fe80000100800 */
[----:B------:R-:W4:Y:S01]  /*4d480*/  LDL.LU.64 R6, [R1+0x88] ;  /* 0x0000880001067983 */ /* 0x000f220000300a00 */
[----:B------:R-:W-:-:S02]  /*4d490*/  MOV R20, R14 ;  /* 0x0000000e00147202 */ /* 0x000fc40000000f00 */
[----:B------:R-:W-:-:S03]  /*4d4a0*/  MOV R21, R13 ;  /* 0x0000000d00157202 */ /* 0x000fc60000000f00 */
[----:B------:R0:W-:Y:S04]  /*4d4b0*/  STL [R1+0x2fc4], R20 ;  /* 0x002fc41401007387 */ /* 0x0001e80000100800 */
[----:B------:R1:W-:Y:S04]  /*4d4c0*/  STL [R1+0x2fc0], R21 ;  /* 0x002fc01501007387 */ /* 0x0003e80000100800 */
[----:B--2---:R2:W-:Y:S04]  /*4d4d0*/  STL.64 [R1+0x3168], R22 ;  /* 0x0031681601007387 */ /* 0x0045e80000100a00 */
[----:B0-----:R-:W3:Y:S04]  /*4d4e0*/  LDL.LU R20, [R1+0x250] ;  /* 0x0002500001147983 */ /* 0x001ee80000300800 */
[----:B-1----:R-:W3:Y:S04]  /*4d4f0*/  LDL.LU R21, [R1+0x254] ;  /* 0x0002540001157983 */ /* 0x002ee80000300800 */
[----:B--2---:R-:W3:Y:S01]  /*4d500*/  LDL.LU R22, [R1+0x258] ;  /* 0x0002580001167983 */ /* 0x004ee20000300800 */
[----:B------:R-:W-:Y:S01]  /*4d510*/  IMAD.MOV.U32 R23, RZ, RZ, R3 ;  /* 0x000000ffff177224 */ /* 0x000fe200078e0003 */
[----:B----4-:R-:W-:Y:S01]  /*4d520*/  HMMA.16816.F32.BF16 R24, R16, R6, R24 ;  /* 0x000000061018723c */ /* 0x010fe20000041818 */
[----:B------:R-:W-:-:S02]  /*4d530*/  MOV R12, R6 ;  /* 0x00000006000c7202 */ /* 0x000fc40000000f00 */
[----:B------:R-:W-:-:S15]  /*4d540*/  MOV R6, R7 ;  /* 0x0000000700067202 */ /* 0x000fde0000000f00 */
[----:B------:R-:W-:Y:S01]  /*4d550*/  NOP ;  /* 0x0000000000007918 */ /* 0x000fe20000000000 */
[----:B------:R-:W-:Y:S01]  /*4d560*/  STL.64 [R1+0x280], R24 ;  /* 0x0002801801007387 */ /* 0x000fe20000100a00 */
[----:B------:R-:W-:-:S03]  /*4d570*/  MOV R3, R27 ;  /* 0x0000001b00037202 */ /* 0x000fc60000000f00 */
[----:B------:R0:W-:Y:S04]  /*4d580*/  STL [R1+0x288], R26 ;  /* 0x0002881a01007387 */ /* 0x0001e80000100800 */
[----:B0-----:R-:W2:Y:S04]  /*4d590*/  LDL.LU.64 R26, [R1+0x31f0] ;  /* 0x0031f000011a7983 */ /* 0x001ea80000300a00 */
[----:B------:R0:W-:Y:S04]  /*4d5a0*/  STL [R1+0x3114], R6 ;  /* 0x0031140601007387 */ /* 0x0001e80000100800 */
[----:B0-----:R-:W4:Y:S04]  /*4d5b0*/  LDL.LU.64 R6, [R1+0x68] ;  /* 0x0000680001067983 */ /* 0x001f280000300a00 */
[----:B------:R0:W-:Y:S04]  /*4d5c0*/  STL [R1+0x3110], R12 ;  /* 0x0031100c01007387 */ /* 0x0001e80000100800 */
[----:B0-----:R-:W2:Y:S04]  /*4d5d0*/  LDL.LU R12, [R1+0x270] ;  /* 0x00027000010c7983 */ /* 0x001ea80000300800 */
[----:B------:R-:W2:Y:S04]  /*4d5e0*/  LDL.LU R13, [R1+0x274] ;  /* 0x00027400010d7983 */ /* 0x000ea80000300800 */
[----:B------:R-:W2:Y:S04]  /*4d5f0*/  LDL.LU R14, [R1+0x278] ;  /* 0x00027800010e7983 */ /* 0x000ea80000300800 */
[----:B------:R-:W2:Y:S02]  /*4d600*/  LDL.LU R15, [R1+0x27c] ;  /* 0x00027c00010f7983 */ /* 0x000ea40000300800 */
[----:B--2---:R-:W-:-:S15]  /*4d610*/  HMMA.16816.F32.BF16 R12, R16, R26, R12 ;  /* 0x0000001a100c723c */ /* 0x004fde000004180c */
[----:B------:R-:W-:-:S04]  /*4d620*/  NOP ;  /* 0x0000000000007918 */ /* 0x000fc80000000000 */
[----:B------:R0:W-:Y:S04]  /*4d630*/  STL.64 [R1+0x270], R12 ;  /* 0x0002700c01007387 */ /* 0x0001e80000100a00 */
[----:B------:R1:W-:Y:S01]  /*4d640*/  STL.64 [R1+0x278], R14 ;  /* 0x0002780e01007387 */ /* 0x0003e20000100a00 */
[----:B0-----:R-:W-:Y:S01]  /*4d650*/  IMAD.MOV.U32 R13, RZ, RZ, R27 ;  /* 0x000000ffff0d7224 */ /* 0x001fe200078e001b */
[----:B-1----:R-:W-:Y:S02]  /*4d660*/  MOV R14, R26 ;  /* 0x0000001a000e7202 */ /* 0x002fe40000000f00 */
[----:B------:R-:W4:Y:S04]  /*4d670*/  LDL.LU.64 R26, [R1+0x31e8] ;  /* 0x0031e800011a7983 */ /* 0x000f280000300a00 */
[----:B------:R-:W4:Y:S02]  /*4d680*/  LDL.LU.64 R24, [R1+0x31e0] ;  /* 0x0031e00001187983 */ /* 0x000f240000300a00 */
[----:B----4-:R-:W-:-:S15]  /*4d690*/  HMMA.16816.F32.BF16 R24, R16, R6, R24 ;  /* 0x000000061018723c */ /* 0x010fde0000041818 */
[----:B------:R-:W-:-:S04]  /*4d6a0*/  NOP ;  /* 0x0000000000007918 */ /* 0x000fc80000000000 */
[----:B------:R-:W-:Y:S04]  /*4d6b0*/  STL.64 [R1+0x260], R24 ;  /* 0x0002601801007387 */ /* 0x000fe80000100a00 */
[----:B------:R0:W-:Y:S04]  /*4d6c0*/  STL.64 [R1+0x268], R26 ;  /* 0x0002681a01007387 */ /* 0x0001e80000100a00 */
[----:B0-----:R-:W2:Y:S01]  /*4d6d0*/  LDL.LU.64 R26, [R1+0x31d8] ;  /* 0x0031d800011a7983 */ /* 0x001ea20000300a00 */
[----:B------:R-:W-:Y:S02]  /*4d6e0*/  MOV R25, R6 ;  /* 0x0000000600197202 */ /* 0x000fe40000000f00 */
[----:B------:R-:W-:-:S02]  /*4d6f0*/  MOV R15, R7 ;  /* 0x00000007000f7202 */ /* 0x000fc40000000f00 */
[----:B---3--:R-:W-:Y:S01]  /*4d700*/  HMMA.16816.F32.BF16 R4, R16, R10, R20 ;  /* 0x0000000a1004723c */ /* 0x008fe20000041814 */
[----:B--2---:R-:W-:Y:S04]  /*4d710*/  STL.64 [R1+0x31b8], R26 ;  /* 0x0031b81a01007387 */ /* 0x004fe80000100a00 */
[----:B------:R-:W-:Y:S04]  /*4d720*/  STL [R1+0x31b0], R25 ;  /* 0x0031b01901007387 */ /* 0x000fe80000100800 */
[----:B------:R0:W-:Y:S04]  /*4d730*/  STL.64 [R1+0x3180], R14 ;  /* 0x0031800e01007387 */ /* 0x0001e80000100a00 */
[----:B------:R-:W-:Y:S04]  /*4d740*/  STL [R1+0x3178], R13 ;  /* 0x0031780d01007387 */ /* 0x000fe80000100800 */
[----:B0-----:R-:W2:Y:S04]  /*4d750*/  LDL.LU.64 R14, [R1+0x18] ;  /* 0x00001800010e7983 */ /* 0x001ea80000300a00 */
[----:B--2---:R-:W-:Y:S04]  /*4d760*/  STL.64 [R1+0x3198], R14 ;  /* 0x0031980e01007387 */ /* 0x004fe80000100a00 */
[----:B------:R0:W-:Y:S04]  /*4d770*/  STL.64 [R1+0x250], R4 ;  /* 0x0002500401007387 */ /* 0x0001e80000100a00 */
[----:B------:R1:W-:Y:S04]  /*4d780*/  STL.64 [R1+0x258], R6 ;  /* 0x0002580601007387 */ /* 0x0003e80000100a00 */
[----:B0-----:R-:W2:Y:S04]  /*4d790*/  LDL.LU R4, [R1+0x230] ;  /* 0x0002300001047983 */ /* 0x001ea80000300800 */
[----:B------:R-:W2:Y:S04]  /*4d7a0*/  LDL.LU R5, [R1+0x234] ;  /* 0x0002340001057983 */ /* 0x000ea80000300800 */
[----:B-1----:R-:W3:Y:S04]  /*4d7b0*/  LDL.LU R6, [R1+0x238] ;  /* 0x0002380001067983 */ /* 0x002ee80000300800 */
[----:B------:R-:W3:Y:S04]  /*4d7c0*/  LDL.LU R7, [R1+0x23c] ;  /* 0x00023c0001077983 */ /* 0x000ee80000300800 */
[----:B---3--:R0:W-:Y:S04]  /*4d7d0*/  STL.64 [R1+0x31c8], R6 ;  /* 0x0031c80601007387 */ /* 0x0081e80000100a00 */
[----:B--2---:R-:W-:Y:S04]  /*4d7e0*/  STL.64 [R1+0x31c0], R4 ;  /* 0x0031c00401007387 */ /* 0x004fe80000100a00 */
[----:B0-----:R-:W2:Y:S04]  /*4d7f0*/  LDL.LU.64 R6, [R1+0x48] ;  /* 0x0000480001067983 */ /* 0x001ea80000300a00 */
[----:B------:R-:W3:Y:S01]  /*4d800*/  LDL.LU.64 R26, [R1+0x38] ;  /* 0x00003800011a7983 */ /* 0x000ee20000300a00 */
[----:B------:R-:W-:-:S02]  /*4d810*/  MOV R28, R10 ;  /* 0x0000000a001c7202 */ /* 0x000fc40000000f00 */
[----:B------:R-:W-:Y:S01]  /*4d820*/  MOV R29, R11 ;  /* 0x0000000b001d7202 */ /* 0x000fe20000000f00 */
[----:B---3--:R0:W-:Y:S04]  /*4d830*/  STL.64 [R1+0x31d0], R26 ;  /* 0x0031d01a01007387 */ /* 0x0081e80000100a00 */
[----:B------:R-:W2:Y:S04]  /*4d840*/  LDL.LU R24, [R1+0x240] ;  /* 0x0002400001187983 */ /* 0x000ea80000300800 */
[----:B------:R-:W2:Y:S04]  /*4d850*/  LDL.LU R25, [R1+0x244] ;  /* 0x0002440001197983 */ /* 0x000ea80000300800 */
[----:B0-----:R-:W2:Y:S04]  /*4d860*/  LDL.LU R26, [R1+0x248] ;  /* 0x00024800011a7983 */ /* 0x001ea80000300800 */
[----:B------:R-:W2:Y:S04]  /*4d870*/  LDL.LU R27, [R1+0x24c] ;  /* 0x00024c00011b7983 */ /* 0x000ea80000300800 */
[----:B------:R-:W3:Y:S04]  /*4d880*/  LDL.LU.64 R14, [R1+0x28] ;  /* 0x00002800010e7983 */ /* 0x000ee80000300a00 */
        /* <DEDUP_REMOVED lines=14> */
[----:B------:R-:W-:Y:S03]  /*4d970*/  HMMA.16816.F32.BF16 R24, R16, R6, R24 ;  /* 0x000000061018723c */ /* 0x000fe60000041818 */
[----:B--2---:R-:W-:Y:S04]  /*4d980*/  STL.64 [R1+0x31a8], R22 ;  /* 0x0031a81601007387 */ /* 0x004fe80000100a00 */
[----:B------:R0:W-:Y:S04]  /*4d990*/  STL.64 [R1+0x31a0], R20 ;  /* 0x0031a01401007387 */ /* 0x0001e80000100a00 */
[----:B0-----:R-:W3:Y:S04]  /*4d9a0*/  LDL.LU R20, [R1+0x220] ;  /* 0x0002200001147983 */ /* 0x001ee80000300800 */
[----:B------:R-:W3:Y:S04]  /*4d9b0*/  LDL.LU R21, [R1+0x224] ;  /* 0x0002240001157983 */ /* 0x000ee80000300800 */
[----:B------:R-:W3:Y:S04]  /*4d9c0*/  LDL.LU R22, [R1+0x228] ;  /* 0x0002280001167983 */ /* 0x000ee80000300800 */
[----:B------:R-:W3:Y:S04]  /*4d9d0*/  LDL.LU R23, [R1+0x22c] ;  /* 0x00022c0001177983 */ /* 0x000ee80000300800 */
[----:B------:R-:W-:Y:S04]  /*4d9e0*/  STL.64 [R1+0x3150], R10 ;  /* 0x0031500a01007387 */ /* 0x000fe80000100a00 */
[----:B----4-:R0:W-:Y:S04]  /*4d9f0*/  STL.64 [R1+0x3148], R8 ;  /* 0x0031480801007387 */ /* 0x0101e80000100a00 */
[----:B0-----:R-:W2:Y:S04]  /*4da00*/  LDL.LU R8, [R1+0x1d0] ;  /* 0x0001d00001087983 */ /* 0x001ea80000300800 */
[----:B------:R-:W2:Y:S04]  /*4da10*/  LDL.LU R9, [R1+0x1d4] ;  /* 0x0001d40001097983 */ /* 0x000ea80000300800 */
[----:B------:R-:W4:Y:S04]  /*4da20*/  LDL.LU R10, [R1+0x1d8] ;  /* 0x0001d800010a7983 */ /* 0x000f280000300800 */
[----:B------:R-:W4:Y:S01]  /*4da30*/  LDL.LU R11, [R1+0x1dc] ;  /* 0x0001dc00010b7983 */ /* 0x000f220000300800 */
[----:B------:R-:W-:Y:S01]  /*4da40*/  IMAD.MOV.U32 R0, RZ, RZ, R6 ;  /* 0x000000ffff007224 */ /* 0x000fe200078e0006 */
[----:B------:R-:W-:-:S02]  /*4da50*/  MOV R2, R7 ;  /* 0x0000000700027202 */ /* 0x000fc40000000f00 */
[----:B----4-:R0:W-:Y:S04]  /*4da60*/  STL.64 [R1+0x3160], R10 ;  /* 0x0031600a01007387 */ /* 0x0101e80000100a00 */
[----:B--2---:R-:W-:Y:S04]  /*4da70*/  STL.64 [R1+0x3158], R8 ;  /* 0x0031580801007387 */ /* 0x004fe80000100a00 */
[----:B0-----:R-:W2:Y:S04]  /*4da80*/  LDL.LU.64 R10, [R1+0x8] ;  /* 0x00000800010a7983 */ /* 0x001ea80000300a00 */
[----:B------:R-:W-:Y:S04]  /*4da90*/  STL.64 [R1+0x240], R24 ;  /* 0x0002401801007387 */ /* 0x000fe80000100a00 */
[----:B------:R0:W-:Y:S04]  /*4daa0*/  STL.64 [R1+0x248], R26 ;  /* 0x0002481a01007387 */ /* 0x0001e80000100a00 */
[----:B0-----:R-:W4:Y:S04]  /*4dab0*/  LDL.LU.64 R26, [R1+0x31d0] ;  /* 0x0031d000011a7983 */ /* 0x001f280000300a00 */
[----:B------:R-:W4:Y:S04]  /*4dac0*/  LDL.LU.64 R6, [R1+0x31c8] ;  /* 0x0031c80001067983 */ /* 0x000f280000300a00 */
[----:B------:R-:W4:Y:S02]  /*4dad0*/  LDL.LU.64 R4, [R1+0x31c0] ;  /* 0x0031c00001047983 */ /* 0x000f240000300a00 */
[----:B----4-:R-:W-:Y:S01]  /*4dae0*/  HMMA.16816.F32.BF16 R4, R16, R26, R4 ;  /* 0x0000001a1004723c */ /* 0x010fe20000041804 */
[----:B------:R-:W-:-:S15]  /*4daf0*/  MOV R24, R27 ;  /* 0x0000001b00187202 */ /* 0x000fde0000000f00 */
[----:B------:R-:W-:-:S03]  /*4db00*/  NOP ;  /* 0x0000000000007918 */ /* 0x000fc60000000000 */
[----:B------:R0:W-:Y:S04]  /*4db10*/  STL.64 [R1+0x230], R4 ;  /* 0x0002300401007387 */ /* 0x0001e80000100a00 */
[----:B------:R1:W-:Y:S01]  /*4db20*/  STL.64 [R1+0x238], R6 ;  /* 0x0002380601007387 */ /* 0x0003e20000100a00 */
[----:B0-----:R-:W-:-:S03]  /*4db30*/  MOV R5, R26 ;  /* 0x0000001a00057202 */ /* 0x001fc60000000f00 */
[----:B------:R-:W4:Y:S04]  /*4db40*/  LDL.LU.64 R26, [R1+0x31b8] ;  /* 0x0031b800011a7983 */ /* 0x000f280000300a00 */
[----:B------:R-:W2:Y:S04]  /*4db50*/  LDL.LU R25, [R1+0x31b0] ;  /* 0x0031b00001197983 */ /* 0x000ea80000300800 */
[----:B-1----:R-:W2:Y:S01]  /*4db60*/  LDL.LU R7, [R1+0x47c] ;  /* 0x00047c0001077983 */ /* 0x002ea20000300800 */
[----:B---3--:R-:W-:Y:S01]  /*4db70*/  HMMA.16816.F32.BF16 R20, R16, R14, R20 ;  /* 0x0000000e1014723c */ /* 0x008fe20000041814 */
[----:B------:R-:W-:-:S02]  /*4db80*/  MOV R4, R14 ;  /* 0x0000000e00047202 */ /* 0x000fc40000000f00 */
[----:B--2---:R0:W-:-:S15]  /*4db90*/  STL [R1+0x30f0], R7 ;  /* 0x0030f00701007387 */ /* 0x0041de0000100800 */
[----:B------:R-:W-:Y:S01]  /*4dba0*/  NOP ;  /* 0x0000000000007918 */ /* 0x000fe20000000000 */
[----:B------:R-:W-:Y:S04]  /*4dbb0*/  STL.64 [R1+0x310], R20 ;  /* 0x0003101401007387 */ /* 0x000fe80000100a00 */
[----:B------:R1:W-:Y:S01]  /*4dbc0*/  STL.64 [R1+0x318], R22 ;  /* 0x0003181601007387 */ /* 0x0003e20000100a00 */
[----:B0-----:R-:W-:-:S03]  /*4dbd0*/  IMAD.MOV.U32 R7, RZ, RZ, R15 ;  /* 0x000000ffff077224 */ /* 0x001fc600078e000f */
[----:B-1----:R-:W2:Y:S04]  /*4dbe0*/  LDL.LU.64 R22, [R1+0x31a8] ;  /* 0x0031a80001167983 */ /* 0x002ea80000300a00 */
        /* <DEDUP_REMOVED lines=10> */
[----:B------:R-:W3:Y:S04]  /*4dc90*/  LDL.LU.64 R14, [R1+0x3180] ;  /* 0x00318000010e7983 */ /* 0x000ee80000300a00 */
[----:B------:R-:W4:Y:S01]  /*4dca0*/  LDL.LU R13, [R1+0x3178] ;  /* 0x00317800010d7983 */ /* 0x000f220000300800 */
[----:B--2---:R-:W-:Y:S03]  /*4dcb0*/  HMMA.16816.F32.BF16 R20, R16, R10, R20 ;  /* 0x0000000a1014723c */ /* 0x004fe60000041814 */
[----:B---3--:R-:W-:Y:S04]  /*4dcc0*/  STL.64 [R1+0x3130], R14 ;  /* 0x0031300e01007387 */ /* 0x008fe80000100a00 */
[----:B----4-:R0:W-:Y:S04]  /*4dcd0*/  STL.64 [R1+0x3128], R12 ;  /* 0x0031280c01007387 */ /* 0x0101e80000100a00 */
[----:B0-----:R-:W2:Y:S04]  /*4dce0*/  LDL.LU R12, [R1+0x1b0] ;  /* 0x0001b000010c7983 */ /* 0x001ea80000300800 */
[----:B------:R-:W2:Y:S04]  /*4dcf0*/  LDL.LU R13, [R1+0x1b4] ;  /* 0x0001b400010d7983 */ /* 0x000ea80000300800 */
[----:B------:R-:W2:Y:S04]  /*4dd00*/  LDL.LU R14, [R1+0x1b8] ;  /* 0x0001b800010e7983 */ /* 0x000ea80000300800 */
[----:B------:R-:W2:Y:S04]  /*4dd10*/  LDL.LU R15, [R1+0x1bc] ;  /* 0x0001bc00010f7983 */ /* 0x000ea80000300800 */
[----:B------:R0:W-:Y:S04]  /*4dd20*/  STL.64 [R1+0x3120], R6 ;  /* 0x0031200601007387 */ /* 0x0001e80000100a00 */
[----:B------:R1:W-:Y:S01]  /*4dd30*/  STL.64 [R1+0x3118], R4 ;  /* 0x0031180401007387 */ /* 0x0003e20000100a00 */
[----:B0-----:R-:W-:-:S03]  /*4dd40*/  MOV R6, R27 ;  /* 0x0000001b00067202 */ /* 0x001fc60000000f00 */
[----:B-1----:R-:W3:Y:S01]  /*4dd50*/  LDL.LU R4, [R1+0x1a0] ;  /* 0x0001a00001047983 */ /* 0x002ee20000300800 */
[----:B------:R-:W-:-:S03]  /*4dd60*/  MOV R5, R26 ;  /* 0x0000001a00057202 */ /* 0x000fc60000000f00 */
[----:B------:R-:W4:Y:S04]  /*4dd70*/  LDL.LU R26, [R1+0x3174] ;  /* 0x00317400011a7983 */ /* 0x000f280000300800 */
[----:B------:R-:W4:Y:S04]  /*4dd80*/  LDL.LU R27, [R1+0x3170] ;  /* 0x00317000011b7983 */ /* 0x000f280000300800 */
[----:B------:R-:W3:Y:S04]  /*4dd90*/  LDL.LU R7, [R1+0x1ac] ;  /* 0x0001ac0001077983 */ /* 0x000ee80000300800 */
[----:B------:R0:W-:Y:S04]  /*4dda0*/  STL.64 [R1+0x2f0], R20 ;  /* 0x0002f01401007387 */ /* 0x0001e80000100a00 */
[----:B------:R1:W-:Y:S01]  /*4ddb0*/  STL.64 [R1+0x2f8], R22 ;  /* 0x0002f81601007387 */ /* 0x0003e20000100a00 */
[----:B0-----:R-:W-:Y:S01]  /*4ddc0*/  IMAD.MOV.U32 R21, RZ, RZ, R10 ;  /* 0x000000ffff157224 */ /* 0x001fe200078e000a */
[----:B------:R-:W-:-:S02]  /*4ddd0*/  MOV R20, R11 ;  /* 0x0000000b00147202 */ /* 0x000fc40000000f00 */
[----:B-1----:R-:W2:Y:S04]  /*4dde0*/  LDL.LU.64 R22, [R1+0x3168] ;  /* 0x0031680001167983 */ /* 0x002ea80000300a00 */
[----:B------:R-:W4:Y:S04]  /*4ddf0*/  LDL.LU.64 R10, [R1+0x3160] ;  /* 0x00316000010a7983 */ /* 0x000f280000300a00 */
[----:B------:R-:W4:Y:S02]  /*4de00*/  LDL.LU.64 R8, [R1+0x3158] ;  /* 0x0031580001087983 */ /* 0x000f240000300a00 */
[----:B----4-:R-:W-:-:S15]  /*4de10*/  HMMA.16816.F32.BF16 R8, R16, R26, R8 ;  /* 0x0000001a1008723c */ /* 0x010fde0000041808 */
[----:B------:R-:W-:-:S04]  /*4de20*/  NOP ;  /* 0x0000000000007918 */ /* 0x000fc80000000000 */
        /* <DEDUP_REMOVED lines=9> */
[----:B------:R-:W4:Y:S01]  /*4dec0*/  LDL.LU R8, [R1+0x3138] ;  /* 0x0031380001087983 */ /* 0x000f220000300800 */
[----:B--2---:R-:W-:-:S15]  /*4ded0*/  HMMA.16816.F32.BF16 R12, R16, R10, R12 ;  /* 0x0000000a100c723c */ /* 0x004fde000004180c */
[----:B------:R-:W-:-:S04]  /*4dee0*/  NOP ;  /* 0x0000000000007918 */ /* 0x000fc80000000000 */
[----:B------:R-:W-:Y:S04]  /*4def0*/  STL.64 [R1+0x2e0], R12 ;  /* 0x0002e00c01007387 */ /* 0x000fe80000100a00 */
[----:B------:R0:W-:Y:S04]  /*4df00*/  STL.64 [R1+0x2e8], R14 ;  /* 0x0002e80e01007387 */ /* 0x0001e80000100a00 */
[----:B0-----:R-:W2:Y:S04]  /*4df10*/  LDL.LU.64 R14, [R1+0x3130] ;  /* 0x00313000010e7983 */ /* 0x001ea80000300a00 */
[----:B------:R-:W2:Y:S04]  /*4df20*/  LDL.LU.64 R12, [R1+0x3128] ;  /* 0x00312800010c7983 */ /* 0x000ea80000300a00 */
[----:B------:R-:W4:Y:S04]  /*4df30*/  LDL.LU R9, [R1+0x464] ;  /* 0x0004640001097983 */ /* 0x000f280000300800 */
[----:B------:R-:W-:Y:S04]  /*4df40*/  STL.64 [R1+0x2fd0], R10 ;  /* 0x002fd00a01007387 */ /* 0x000fe80000100a00 */
[----:B----4-:R0:W-:Y:S04]  /*4df50*/  STL.64 [R1+0x2fc8], R8 ;  /* 0x002fc80801007387 */ /* 0x0101e80000100a00 */
[----:B0-----:R-:W4:Y:S04]  /*4df60*/  LDL.LU R8, [R1+0xc0] ;  /* 0x0000c00001087983 */ /* 0x001f280000300800 */
[----:B------:R-:W4:Y:S04]  /*4df70*/  LDL.LU R9, [R1+0xc4] ;  /* 0x0000c40001097983 */ /* 0x000f280000300800 */
[----:B------:R-:W2:Y:S04]  /*4df80*/  LDL.LU R10, [R1+0xc8] ;  /* 0x0000c800010a7983 */ /* 0x000ea80000300800 */
[----:B------:R-:W2:Y:S04]  /*4df90*/  LDL.LU R11, [R1+0xcc] ;  /* 0x0000cc00010b7983 */ /* 0x000ea80000300800 */
[----:B--2---:R0:W-:Y:S04]  /*4dfa0*/  STL.64 [R1+0x2fe0], R10 ;  /* 0x002fe00a01007387 */ /* 0x0041e80000100a00 */
[----:B----4-:R-:W-:Y:S01]  /*4dfb0*/  STL.64 [R1+0x2fd8], R8 ;  /* 0x002fd80801007387 */ /* 0x010fe20000100a00 */
[----:B0-----:R-:W-:-:S02]  /*4dfc0*/  MOV R10, R21 ;  /* 0x00000015000a7202 */ /* 0x001fc40000000f00 */
[----:B------:R-:W-:-:S05]  /*4dfd0*/  MOV R11, R20 ;  /* 0x00000014000b7202 */ /* 0x000fca0000000f00 */
[----:B------:R0:W-:Y:S04]  /*4dfe0*/  STL.64 [R1+0x2ff8], R10 ;  /* 0x002ff80a01007387 */ /* 0x0001e80000100a00 */
[----:B0-----:R-:W3:Y:S02]  /*4dff0*/  LDL.LU.64 R10, [R1+0xd8] ;  /* 0x0000d800010a7983 */ /* 0x001ee40000300a00 */
[----:B---3--:R-:W-:-:S15]  /*4e000*/  HMMA.16816.F32.BF16 R4, R16, R10, R4 ;  /* 0x0000000a1004723c */ /* 0x008fde0000041804 */
[----:B------:R-:W-:-:S04]  /*4e010*/  NOP ;  /* 0x0000000000007918 */ /* 0x000fc80000000000 */
[----:B------:R-:W-:Y:S04]  /*4e020*/  STL.64 [R1+0x1f0], R4 ;  /* 0x0001f00401007387 */ /* 0x000fe80000100a00 */
[----:B------:R0:W-:Y:S04]  /*4e030*/  STL.64 [R1+0x1f8], R6 ;  /* 0x0001f80601007387 */ /* 0x0001e80000100a00 */
[----:B0-----:R-:W2:Y:S01]  /*4e040*/  LDL.LU.64 R6, [R1+0x3120] ;  /* 0x0031200001067983 */ /* 0x001ea20000300a00 */
[----:B------:R-:W-:Y:S01]  /*4e050*/  MOV R20, R10 ;  /* 0x0000000a00147202 */ /* 0x000fe20000000f00 */
[----:B------:R-:W-:Y:S01]  /*4e060*/  IMAD.MOV.U32 R21, RZ, RZ, R11 ;  /* 0x000000ffff157224 */ /* 0x000fe200078e000b */
[----:B------:R-:W-:Y:S01]  /*4e070*/  MOV R11, R12 ;  /* 0x0000000c000b7202 */ /* 0x000fe20000000f00 */
[----:B------:R-:W3:Y:S01]  /*4e080*/  LDL.LU.64 R4, [R1+0x3118] ;  /* 0x0031180001047983 */ /* 0x000ee20000300a00 */
[----:B--2---:R-:W-:-:S03]  /*4e090*/  MOV R10, R6 ;  /* 0x00000006000a7202 */ /* 0x004fc60000000f00 */
[----:B------:R-:W2:Y:S04]  /*4e0a0*/  LDL.LU R6, [R1+0x3114] ;  /* 0x0031140001067983 */ /* 0x000ea80000300800 */
[----:B------:R-:W4:Y:S04]  /*4e0b0*/  LDL.LU R12, [R1+0x3110] ;  /* 0x00311000010c7983 */ /* 0x000f280000300800 */
[----:B------:R-:W-:Y:S04]  /*4e0c0*/  STL.64 [R1+0x3010], R10 ;  /* 0x0030100a01007387 */ /* 0x000fe80000100a00 */
[----:B------:R-:W-:Y:S04]  /*4e0d0*/  STL.64 [R1+0x2ff0], R22 ;  /* 0x002ff01601007387 */ /* 0x000fe80000100a00 */
[----:B------:R0:W-:Y:S04]  /*4e0e0*/  STL.64 [R1+0x2fe8], R20 ;  /* 0x002fe81401007387 */ /* 0x0001e80000100a00 */
[----:B0-----:R-:W2:Y:S04]  /*4e0f0*/  LDL.LU R20, [R1+0xe0] ;  /* 0x0000e00001147983 */ /* 0x001ea80000300800 */
[----:B------:R-:W2:Y:S04]  /*4e100*/  LDL.LU R21, [R1+0xe4] ;  /* 0x0000e40001157983 */ /* 0x000ea80000300800 */
[----:B------:R-:W2:Y:S04]  /*4e110*/  LDL.LU R22, [R1+0xe8] ;  /* 0x0000e80001167983 */ /* 0x000ea80000300800 */
[----:B------:R-:W2:Y:S01]  /*4e120*/  LDL.LU R23, [R1+0xec] ;  /* 0x0000ec0001177983 */ /* 0x000ea20000300800 */
[----:B---3--:R-:W-:-:S02]  /*4e130*/  MOV R10, R4 ;  /* 0x00000004000a7202 */ /* 0x008fc40000000f00 */
[----:B------:R-:W-:Y:S01]  /*4e140*/  MOV R11, R7 ;  /* 0x00000007000b7202 */ /* 0x000fe20000000f00 */
        /* <DEDUP_REMOVED lines=8> */
[----:B------:R-:W-:Y:S01]  /*4e1d0*/  IMAD.MOV.U32 R10, RZ, RZ, R5 ;  /* 0x000000ffff0a7224 */ /* 0x000fe200078e0005 */
        /* <DEDUP_REMOVED lines=15> */
[----:B------:R-:W-:Y:S01]  /*4e2d0*/  MOV R10, R28 ;  /* 0x0000001c000a7202 */ /* 0x000fe20000000f00 */
[----:B------:R-:W-:-:S02]  /*4e2e0*/  IMAD.MOV.U32 R11, RZ, RZ, R29 ;  /* 0x000000ffff0b7224 */ /* 0x000fc400078e001d */
        /* <DEDUP_REMOVED lines=10> */
[----:B------:R-:W-:-:S05]  /*4e390*/  MOV R11, R15 ;  /* 0x0000000f000b7202 */ /* 0x000fca0000000f00 */
[----:B------:R0:W-:Y:S02]  /*4e3a0*/  STL.64 [R1+0x3088], R10 ;  /* 0x0030880a01007387 */ /* 0x0001e40000100a00 */
[----:B0-----:R-:W-:Y:S02]  /*4e3b0*/  MOV R10, R14 ;  /* 0x0000000e000a7202 */ /* 0x001fe40000000f00 */
[----:B------:R-:W-:Y:S01]  /*4e3c0*/  MOV R11, R13 ;  /* 0x0000000d000b7202 */ /* 0x000fe20000000f00 */
[----:B--2---:R-:W-:Y:S04]  /*4e3d0*/  STL.64 [R1+0x3050], R22 ;  /* 0x0030501601007387 */ /* 0x004fe80000100a00 */
[----:B------:R0:W-:Y:S04]  /*4e3e0*/  STL.64 [R1+0x3048], R20 ;  /* 0x0030481401007387 */ /* 0x0001e80000100a00 */
[----:B0-----:R-:W2:Y:S04]  /*4e3f0*/  LDL.LU R20, [R1+0x120] ;  /* 0x0001200001147983 */ /* 0x001ea80000300800 */
[----:B------:R-:W2:Y:S04]  /*4e400*/  LDL.LU R21, [R1+0x124] ;  /* 0x0001240001157983 */ /* 0x000ea80000300800 */
[----:B------:R-:W2:Y:S04]  /*4e410*/  LDL.LU R22, [R1+0x128] ;  /* 0x0001280001167983 */ /* 0x000ea80000300800 */
[----:B------:R-:W2:Y:S04]  /*4e420*/  LDL.LU R23, [R1+0x12c] ;  /* 0x00012c0001177983 */ /* 0x000ea80000300800 */
[----:B------:R4:W-:Y:S02]  /*4e430*/  STL.64 [R1+0x30a0], R10 ;  /* 0x0030a00a01007387 */ /* 0x0009e40000100a00 */
[----:B----4-:R-:W-:Y:S01]  /*4e440*/  IMAD.MOV.U32 R10, RZ, RZ, R12 ;  /* 0x000000ffff0a7224 */ /* 0x010fe200078e000c */
[----:B------:R-:W-:-:S05]  /*4e450*/  MOV R11, R6 ;  /* 0x00000006000b7202 */ /* 0x000fca0000000f00 */
[----:B------:R3:W-:Y:S02]  /*4e460*/  STL.64 [R1+0x30b8], R10 ;  /* 0x0030b80a01007387 */ /* 0x0007e40000100a00 */
[----:B---3--:R-:W-:Y:S02]  /*4e470*/  MOV R10, R5 ;  /* 0x00000005000a7202 */ /* 0x008fe40000000f00 */
[----:B------:R-:W-:-:S05]  /*4e480*/  MOV R11, R4 ;  /* 0x00000004000b7202 */ /* 0x000fca0000000f00 */
[----:B------:R0:W-:Y:S04]  /*4e490*/  STL.64 [R1+0x30e0], R10 ;  /* 0x0030e00a01007387 */ /* 0x0001e80000100a00 */
[----:B------:R-:W3:Y:S04]  /*4e4a0*/  LDL.LU R8, [R1+0x180] ;  /* 0x0001800001087983 */ /* 0x000ee80000300800 */
[----:B------:R-:W3:Y:S04]  /*4e4b0*/  LDL.LU R9, [R1+0x184] ;  /* 0x0001840001097983 */ /* 0x000ee80000300800 */
[----:B0-----:R-:W3:Y:S04]  /*4e4c0*/  LDL.LU R10, [R1+0x188] ;  /* 0x00018800010a7983 */ /* 0x001ee80000300800 */
[----:B------:R-:W3:Y:S04]  /*4e4d0*/  LDL.LU R11, [R1+0x18c] ;  /* 0x00018c00010b7983 */ /* 0x000ee80000300800 */
[----:B------:R-:W4:Y:S04]  /*4e4e0*/  LDL.LU R4, [R1+0x190] ;  /* 0x0001900001047983 */ /* 0x000f280000300800 */
[----:B------:R-:W4:Y:S04]  /*4e4f0*/  LDL.LU R5, [R1+0x194] ;  /* 0x0001940001057983 */ /* 0x000f280000300800 */
[----:B------:R-:W4:Y:S04]  /*4e500*/  LDL.LU R6, [R1+0x198] ;  /* 0x0001980001067983 */ /* 0x000f280000300800 */
[----:B------:R-:W4:Y:S04]  /*4e510*/  LDL.LU R7, [R1+0x19c] ;  /* 0x00019c0001077983 */ /* 0x000f280000300800 */
[----:B------:R-:W4:Y:S04]  /*4e520*/  LDL.LU.64 R14, [R1+0x208] ;  /* 0x00020800010e7983 */ /* 0x000f280000300a00 */
        /* <DEDUP_REMOVED lines=18> */
[----:B----4-:R-:W-:Y:S03]  /*4e650*/  HMMA.16816.F32.BF16 R4, R16, R14, R4 ;  /* 0x0000000e1004723c */ /* 0x010fe60000041804 */
[----:B--2---:R-:W-:Y:S04]  /*4e660*/  STL.64 [R1+0x30b0], R22 ;  /* 0x0030b01601007387 */ /* 0x004fe80000100a00 */
[----:B------:R0:W-:Y:S04]  /*4e670*/  STL.64 [R1+0x30a8], R20 ;  /* 0x0030a81401007387 */ /* 0x0001e80000100a00 */
[----:B0-----:R-:W2:Y:S04]  /*4e680*/  LDL.LU R20, [R1+0x160] ;  /* 0x0001600001147983 */ /* 0x001ea80000300800 */
[----:B------:R-:W2:Y:S04]  /*4e690*/  LDL.LU R21, [R1+0x164] ;  /* 0x0001640001157983 */ /* 0x000ea80000300800 */
[----:B------:R-:W4:Y:S04]  /*4e6a0*/  LDL.LU R22, [R1+0x168] ;  /* 0x0001680001167983 */ /* 0x000f280000300800 */
[----:B------:R-:W4:Y:S01]  /*4e6b0*/  LDL.LU R23, [R1+0x16c] ;  /* 0x00016c0001177983 */ /* 0x000f220000300800 */
[----:B------:R-:W-:-:S03]  /*4e6c0*/  IMAD.MOV.U32 R25, RZ, RZ, R15 ;  /* 0x000000ffff197224 */ /* 0x000fc600078e000f */
[----:B----4-:R-:W-:Y:S04]  /*4e6d0*/  STL.64 [R1+0x30c8], R22 ;  /* 0x0030c81601007387 */ /* 0x010fe80000100a00 */
[----:B--2---:R0:W-:Y:S04]  /*4e6e0*/  STL.64 [R1+0x30c0], R20 ;  /* 0x0030c01401007387 */ /* 0x0041e80000100a00 */
[----:B0-----:R-:W2:Y:S04]  /*4e6f0*/  LDL.LU R20, [R1+0x170] ;  /* 0x0001700001147983 */ /* 0x001ea80000300800 */
[----:B------:R-:W2:Y:S04]  /*4e700*/  LDL.LU R21, [R1+0x174] ;  /* 0x0001740001157983 */ /* 0x000ea80000300800 */
[----:B------:R-:W2:Y:S04]  /*4e710*/  LDL.LU R22, [R1+0x178] ;  /* 0x0001780001167983 */ /* 0x000ea80000300800 */
[----:B------:R-:W2:Y:S04]  /*4e720*/  LDL.LU R23, [R1+0x17c] ;  /* 0x00017c0001177983 */ /* 0x000ea80000300800 */
[----:B------:R-:W-:Y:S04]  /*4e730*/  STL.64 [R1+0x2d0], R4 ;  /* 0x0002d00401007387 */ /* 0x000fe80000100a00 */
[----:B------:R0:W-:Y:S04]  /*4e740*/  STL.64 [R1+0x2d8], R6 ;  /* 0x0002d80601007387 */ /* 0x0001e80000100a00 */
[----:B0-----:R-:W4:Y:S01]  /*4e750*/  LDL.LU R7, [R1+0x30f0] ;  /* 0x0030f00001077983 */ /* 0x001f220000300800 */
[----:B------:R-:W-:-:S03]  /*4e760*/  MOV R6, R14 ;  /* 0x0000000e00067202 */ /* 0x000fc60000000f00 */
[----:B------:R-:W3:Y:S02]  /*4e770*/  LDL.LU.64 R14, [R1+0x30e8] ;  /* 0x0030e800010e7983 */ /* 0x000ee40000300a00 */
[----:B---3--:R-:W-:Y:S02]  /*4e780*/  HMMA.16816.F32.BF16 R16, R16, R14, R8 ;  /* 0x0000000e1010723c */ /* 0x008fe40000041808 */
[----:B------:R-:W2:Y:S01]  /*4e790*/  LDL.LU.64 R10, [R1+0x30e0] ;  /* 0x0030e000010a7983 */ /* 0x000ea20000300a00 */
[----:B------:R-:W-:Y:S02]  /*4e7a0*/  MOV R5, R14 ;  /* 0x0000000e00057202 */ /* 0x000fe40000000f00 */
[----:B------:R-:W-:-:S14]  /*4e7b0*/  MOV R4, R15 ;  /* 0x0000000f00047202 */ /* 0x000fdc0000000f00 */
[----:B------:R-:W-:Y:S04]  /*4e7c0*/  STL.64 [R1+0x1c0], R16 ;  /* 0x0001c01001007387 */ /* 0x000fe80000100a00 */
[----:B------:R-:W-:Y:S04]  /*4e7d0*/  STL.64 [R1+0x1c8], R18 ;  /* 0x0001c81201007387 */ /* 0x000fe80000100a00 */
[----:B------:R-:W2:Y:S04]  /*4e7e0*/  LDL.LU.64 R14, [R1+0x30d8] ;  /* 0x0030d800010e7983 */ /* 0x000ea80000300a00 */
[----:B------:R-:W2:Y:S02]  /*4e7f0*/  LDL.LU.64 R12, [R1+0x30d0] ;  /* 0x0030d000010c7983 */ /* 0x000ea40000300a00 */
[----:B--2---:R-:W-:Y:S02]  /*4e800*/  HMMA.16816.F32.BF16 R8, R12, R10, R20 ;  /* 0x0000000a0c08723c */ /* 0x004fe40000041814 */
[----:B------:R-:W2:Y:S04]  /*4e810*/  LDL.LU.64 R22, [R1+0x30c8] ;  /* 0x0030c80001167983 */ /* 0x000ea80000300a00 */
[----:B------:R-:W2:-:S13]  /*4e820*/  LDL.LU.64 R20, [R1+0x30c0] ;  /* 0x0030c00001147983 */ /* 0x000e9a0000300a00 */
[----:B------:R-:W-:Y:S04]  /*4e830*/  STL.64 [R1+0x1b0], R8 ;  /* 0x0001b00801007387 */ /* 0x000fe80000100a00 */
[----:B------:R0:W-:Y:S04]  /*4e840*/  STL.64 [R1+0x1b8], R10 ;  /* 0x0001b80a01007387 */ /* 0x0001e80000100a00 */
[----:B0-----:R-:W2:Y:S01]  /*4e850*/  LDL.LU.64 R10, [R1+0x30b8] ;  /* 0x0030b800010a7983 */ /* 0x001ea20000300a00 */
[----:B------:R-:W-:Y:S01]  /*4e860*/  IMAD.MOV.U32 R18, RZ, RZ, R2 ;  /* 0x000000ffff127224 */ /* 0x000fe200078e0002 */
[----:B------:R-:W-:Y:S01]  /*4e870*/  MOV R19, R0 ;  /* 0x0000000000137202 */ /* 0x000fe20000000f00 */
[----:B--2---:R-:W-:Y:S01]  /*4e880*/  HMMA.16816.F32.BF16 R8, R12, R10, R20 ;  /* 0x0000000a0c08723c */ /* 0x004fe20000041814 */
[----:B------:R-:W2:Y:S04]  /*4e890*/  LDL.LU.64 R22, [R1+0x30b0] ;  /* 0x0030b00001167983 */ /* 0x000ea80000300a00 */
[----:B------:R-:W2:-:S14]  /*4e8a0*/  LDL.LU.64 R20, [R1+0x30a8] ;  /* 0x0030a80001147983 */ /* 0x000e9c0000300a00 */
[----:B------:R-:W-:Y:S01]  /*4e8b0*/  MOV R2, R10 ;  /* 0x0000000a00027202 */ /* 0x000fe20000000f00 */
[----:B------:R-:W-:Y:S02]  /*4e8c0*/  IMAD.MOV.U32 R0, RZ, RZ, R11 ;  /* 0x000000ffff007224 */ /* 0x000fe400078e000b */
[----:B------:R-:W2:Y:S01]  /*4e8d0*/  LDL.LU.64 R10, [R1+0x30a0] ;  /* 0x0030a000010a7983 */ /* 0x000ea20000300a00 */
[----:B------:R-:W-:Y:S02]  /*4e8e0*/  MOV R16, R29 ;  /* 0x0000001d00107202 */ /* 0x000fe40000000f00 */
[----:B------:R-:W-:Y:S02]  /*4e8f0*/  MOV R17, R28 ;  /* 0x0000001c00117202 */ /* 0x000fe40000000f00 */
[----:B------:R-:W-:Y:S02]  /*4e900*/  MOV R29, R8 ;  /* 0x00000008001d7202 */ /* 0x000fe40000000f00 */
[----:B------:R-:W-:Y:S01]  /*4e910*/  MOV R28, R9 ;  /* 0x00000009001c7202 */ /* 0x000fe20000000f00 */
[----:B------:R-:W-:Y:S04]  /*4e920*/  STL [R1+0x2e88], R0 ;  /* 0x002e880001007387 */ /* 0x000fe80000100800 */
[----:B------:R-:W-:Y:S04]  /*4e930*/  STL [R1+0x2e68], R2 ;  /* 0x002e680201007387 */ /* 0x000fe80000100800 */
[----:B------:R-:W-:Y:S04]  /*4e940*/  STL [R1+0x2e64], R28 ;  /* 0x002e641c01007387 */ /* 0x000fe80000100800 */
[----:B------:R-:W-:Y:S01]  /*4e950*/  STL [R1+0x2e60], R29 ;  /* 0x002e601d01007387 */ /* 0x000fe20000100800 */
        /* <DEDUP_REMOVED lines=44> */
[----:B------:R-:W3:-:S13]  /*4ec20*/  LDL.LU.64 R20, [R1+0x2fe8] ;  /* 0x002fe80001147983 */ /* 0x000eda0000300a00 */
        /* <DEDUP_REMOVED lines=9> */
[----:B------:R-:W2:Y:S04]  /*4ecc0*/  LDL.LU.64 R8, [R1+0x2fc8] ;  /* 0x002fc80001087983 */ /* 0x000ea80000300a00 */
        /* <DEDUP_REMOVED lines=15> */
[----:B0-----:R-:W-:Y:S02]  /*4edc0*/  HMMA.16816.F32.BF16 R24, R12, R10, R16 ;  /* 0x0000000a0c18723c */ /* 0x001fe40000041810 */
[----:B----4-:R-:W0:Y:S04]  /*4edd0*/  LDSM.16.M88.4 R16, [R7+UR6+0x28080] ;  /* 0x028080060710783b */ /* 0x010e280008000200 */
[----:B------:R-:W-:-:S13]  /*4ede0*/  STL [R1+0x2f88], R7 ;  /* 0x002f880701007387 */ /* 0x000fda0000100800 */
[----:B------:R-:W-:Y:S04]  /*4edf0*/  STL.64 [R1+0xf0], R24 ;  /* 0x0000f01801007387 */ /* 0x000fe80000100a00 */
[----:B------:R-:W-:Y:S04]  /*4ee00*/  STL.64 [R1+0xf8], R26 ;  /* 0x0000f81a01007387 */ /* 0x000fe80000100a00 */
[----:B------:R-:W1:Y:S04]  /*4ee10*/  LDSM.16.M88.4 R24, [R9+UR6+0x80] ;  /* 0x000080060918783b */ /* 0x000e680008000200 */
[----:B0-----:R3:W-:Y:S04]  /*4ee20*/  STL.64 [R1+0x2f80], R18 ;  /* 0x002f801201007387 */ /* 0x0017e80000100a00 */
[----:B------:R-:W-:Y:S01]  /*4ee30*/  STL.64 [R1+0x2f78], R16 ;  /* 0x002f781001007387 */ /* 0x000fe20000100a00 */
[----:B---3--:R-:W-:-:S03]  /*4ee40*/  MOV R18, R20 ;  /* 0x0000001400127202 */ /* 0x008fc60000000f00 */
[----:B------:R-:W2:Y:S01]  /*4ee50*/  LDL.LU R20, [R1+0x2fc4] ;  /* 0x002fc40001147983 */ /* 0x000ea20000300800 */
[----:B------:R-:W-:-:S03]  /*4ee60*/  MOV R19, R21 ;  /* 0x0000001500137202 */ /* 0x000fc60000000f00 */
[----:B------:R-:W3:Y:S04]  /*4ee70*/  LDL.LU R21, [R1+0x2fc0] ;  /* 0x002fc00001157983 */ /* 0x000ee80000300800 */
[----:B-1----:R-:W-:Y:S04]  /*4ee80*/  STL.64 [R1+0xc0], R24 ;  /* 0x0000c01801007387 */ /* 0x002fe80000100a00 */
        /* <DEDUP_REMOVED lines=20> */
[----:B------:R-:W4:Y:S02]  /*4efd0*/  LDL.LU.64 R24, [R1+0x2fb0] ;  /* 0x002fb00001187983 */ /* 0x000f240000300a00 */
[----:B----4-:R-:W-:Y:S02]  /*4efe0*/  HMMA.16816.F32.BF16 R16, R12, R18, R24 ;  /* 0x000000120c10723c */ /* 0x010fe40000041818 */
[----:B------:R-:W4:Y:S04]  /*4eff0*/  LDL.LU.64 R24, [R1+0x2fa8] ;  /* 0x002fa80001187983 */ /* 0x000f280000300a00 */
[----:B------:R-:W2:Y:S04]  /*4f000*/  LDL.LU R2, [R1+0x390] ;  /* 0x0003900001027983 */ /* 0x000ea80000300800 */
[----:B--2---:R-:W-:Y:S09]  /*4f010*/  STL [R1+0x2f60], R2 ;  /* 0x002f600201007387 */ /* 0x004ff20000100800 */
[----:B------:R-:W-:Y:S04]  /*4f020*/  STL.64 [R1+0xe0], R16 ;  /* 0x0000e01001007387 */ /* 0x000fe80000100a00 */
[----:B------:R-:W-:Y:S04]  /*4f030*/  STL.64 [R1+0xe8], R18 ;  /* 0x0000e81201007387 */ /* 0x000fe80000100a00 */
[----:B------:R-:W0:Y:S04]  /*4f040*/  LDSM.16.M88.4 R16, [R9+UR6+0xe080] ;  /* 0x00e080060910783b */ /* 0x000e280008000200 */
[----:B0-----:R-:W-:Y:S01]  /*4f050*/  STL.64 [R1+0x50], R16 ;  /* 0x0000501001007387 */ /* 0x001fe20000100a00 */
[----:B------:R-:W-:-:S02]  /*4f060*/  MOV R29, R16 ;  /* 0x00000010001d7202 */ /* 0x000fc40000000f00 */
[----:B------:R-:W-:Y:S01]  /*4f070*/  MOV R28, R17 ;  /* 0x00000011001c7202 */ /* 0x000fe20000000f00 */
[----:B------:R-:W-:Y:S04]  /*4f080*/  STL.64 [R1+0x58], R18 ;  /* 0x0000581201007387 */ /* 0x000fe80000100a00 */
[----:B------:R-:W0:Y:S01]  /*4f090*/  LDSM.16.M88.4 R16, [R9+UR6+0x10080] ;  /* 0x010080060910783b */ /* 0x000e220008000200 */
[----:B----4-:R-:W-:-:S03]  /*4f0a0*/  IMAD.MOV.U32 R7, RZ, RZ, R25 ;  /* 0x000000ffff077224 */ /* 0x010fc600078e0019 */
[----:B------:R-:W2:Y:S04]  /*4f0b0*/  LDL.LU R25, [R1+0x2fa0] ;  /* 0x002fa00001197983 */ /* 0x000ea80000300800 */
[----:B0-----:R-:W-:Y:S01]  /*4f0c0*/  STL.64 [R1+0x40], R16 ;  /* 0x0000401001007387 */ /* 0x001fe20000100a00 */
[----:B------:R-:W-:-:S03]  /*4f0d0*/  MOV R2, R17 ;  /* 0x0000001100027202 */ /* 0x000fc60000000f00 */
[----:B------:R-:W-:Y:S04]  /*4f0e0*/  STL.64 [R1+0x48], R18 ;  /* 0x0000481201007387 */ /* 0x000fe80000100a00 */
[----:B------:R-:W0:Y:S04]  /*4f0f0*/  LDSM.16.M88.4 R16, [R9+UR6+0x12080] ;  /* 0x012080060910783b */ /* 0x000e280008000200 */
[----:B0-----:R-:W-:Y:S04]  /*4f100*/  STL.64 [R1+0x30], R16 ;  /* 0x0000301001007387 */ /* 0x001fe80000100a00 */
[----:B------:R-:W-:Y:S04]  /*4f110*/  STL.64 [R1+0x38], R18 ;  /* 0x0000381201007387 */ /* 0x000fe80000100a00 */
[----:B------:R-:W0:Y:S04]  /*4f120*/  LDSM.16.M88.4 R16, [R9+UR6+0x14080] ;  /* 0x014080060910783b */ /* 0x000e280008000200 */
[----:B0-----:R0:W-:Y:S04]  /*4f130*/  STL.64 [R1+0x20], R16 ;  /* 0x0000201001007387 */ /* 0x0011e80000100a00 */
[----:B------:R1:W-:Y:S04]  /*4f140*/  STL.64 [R1+0x28], R18 ;  /* 0x0000281201007387 */ /* 0x0003e80000100a00 */
[----:B0-----:R-:W4:Y:S04]  /*4f150*/  LDL.LU R16, [R1+0x2a0] ;  /* 0x0002a00001107983 */ /* 0x001f280000300800 */
[----:B------:R-:W4:Y:S04]  /*4f160*/  LDL.LU R17, [R1+0x2a4] ;  /* 0x0002a40001117983 */ /* 0x000f280000300800 */
[----:B-1----:R-:W2:Y:S04]  /*4f170*/  LDL.LU R18, [R1+0x2a8] ;  /* 0x0002a80001127983 */ /* 0x002ea80000300800 */
[----:B------:R-:W2:Y:S04]  /*4f180*/  LDL.LU R19, [R1+0x2ac] ;  /* 0x0002ac0001137983 */ /* 0x000ea80000300800 */
[----:B--2---:R-:W-:Y:S04]  /*4f190*/  STL.64 [R1+0x2f98], R18 ;  /* 0x002f981201007387 */ /* 0x004fe80000100a00 */
[----:B----4-:R0:W-:Y:S04]  /*4f1a0*/  STL.64 [R1+0x2f90], R16 ;  /* 0x002f901001007387 */ /* 0x0101e80000100a00 */
[----:B0-----:R-:W2:Y:S04]  /*4f1b0*/  LDL.LU R16, [R1+0x2b0] ;  /* 0x0002b00001107983 */ /* 0x001ea80000300800 */
[----:B------:R-:W2:Y:S01]  /*4f1c0*/  LDL.LU R17, [R1+0x2b4] ;  /* 0x0002b40001117983 */ /* 0x000ea20000300800 */
[----:B------:R-:W-:-:S02]  /*4f1d0*/  MOV R18, R25 ;  /* 0x0000001900127202 */ /* 0x000fc40000000f00 */
[----:B------:R-:W-:Y:S02]  /*4f1e0*/  MOV R19, R24 ;  /* 0x0000001800137202 */ /* 0x000fe40000000f00 */
[----:B------:R-:W0:Y:S04]  /*4f1f0*/  LDSM.16.M88.4 R24, [R9+UR6+0x16080] ;  /* 0x016080060918783b */ /* 0x000e280008000200 */
[----:B0-----:R-:W-:Y:S04]  /*4f200*/  STL.64 [R1+0x10], R24 ;  /* 0x0000101801007387 */ /* 0x001fe80000100a00 */
[----:B------:R-:W-:Y:S04]  /*4f210*/  STL.64 [R1+0x18], R26 ;  /* 0x0000181a01007387 */ /* 0x000fe80000100a00 */
[----:B------:R-:W0:Y:S04]  /*4f220*/  LDSM.16.M88.4 R24, [R9+UR6+0x18080] ;  /* 0x018080060918783b */ /* 0x000e280008000200 */
[----:B0-----:R-:W-:Y:S04]  /*4f230*/  STL.64 [R1], R24 ;  /* 0x0000001801007387 */ /* 0x001fe80000100a00 */
[----:B------:R-:W-:Y:S04]  /*4f240*/  STL.64 [R1+0x8], R26 ;  /* 0x0000081a01007387 */ /* 0x000fe80000100a00 */
[----:B------:R-:W0:Y:S04]  /*4f250*/  LDSM.16.M88.4 R24, [R9+UR6+0x1a080] ;  /* 0x01a080060918783b */ /* 0x000e280008000200 */
[----:B0-----:R0:W-:Y:S04]  /*4f260*/  STL [R1+0x2e94], R27 ;  /* 0x002e941b01007387 */ /* 0x0011e80000100800 */
[----:B------:R1:W-:Y:S04]  /*4f270*/  STL [R1+0x2f70], R26 ;  /* 0x002f701a01007387 */ /* 0x0003e80000100800 */
[----:B------:R3:W-:Y:S01]  /*4f280*/  STL.64 [R1+0x2f68], R24 ;  /* 0x002f681801007387 */ /* 0x0007e20000100a00 */
[----:B0-----:R-:W-:Y:S01]  /*4f290*/  MOV R27, R8 ;  /* 0x00000008001b7202 */ /* 0x001fe20000000f00 */
[----:B-1----:R-:W-:Y:S01]  /*4f2a0*/  IMAD.MOV.U32 R26, RZ, RZ, R20 ;  /* 0x000000ffff1a7224 */ /* 0x002fe200078e0014 */
[----:B---3--:R-:W-:Y:S01]  /*4f2b0*/  MOV R25, R21 ;  /* 0x0000001500197202 */ /* 0x008fe20000000f00 */
[----:B------:R-:W3:Y:S04]  /*4f2c0*/  LDL.LU R24, [R1+0x290] ;  /* 0x0002900001187983 */ /* 0x000ee80000300800 */
[----:B------:R-:W0:Y:S04]  /*4f2d0*/  LDSM.16.M88.4 R20, [R9+UR6+0x1c080] ;  /* 0x01c080060914783b */ /* 0x000e280008000200 */
[----:B------:R-:W1:Y:S04]  /*4f2e0*/  LDSM.16.M88.4 R8, [R9+UR6+0x1e080] ;  /* 0x01e080060908783b */ /* 0x000e680008000200 */
[----:B0-----:R-:W-:Y:S04]  /*4f2f0*/  STL [R1+0x2be4], R22 ;  /* 0x002be41601007387 */ /* 0x001fe80000100800 */
[----:B------:R-:W-:Y:S04]  /*4f300*/  STL [R1+0x2be0], R23 ;  /* 0x002be01701007387 */ /* 0x000fe80000100800 */
[----:B------:R0:W-:Y:S04]  /*4f310*/  STL.64 [R1+0x2e80], R20 ;  /* 0x002e801401007387 */ /* 0x0001e80000100a00 */
[----:B0-----:R-:W4:Y:S04]  /*4f320*/  LDL.LU.64 R20, [R1+0xb0] ;  /* 0x0000b00001147983 */ /* 0x001f280000300a00 */
[----:B-1----:R-:W-:Y:S04]  /*4f330*/  STL [R1+0x2e90], R8 ;  /* 0x002e900801007387 */ /* 0x002fe80000100800 */
[----:B------:R-:W-:Y:S04]  /*4f340*/  STL [R1+0x2e8c], R9 ;  /* 0x002e8c0901007387 */ /* 0x000fe80000100800 */
[----:B------:R0:W-:Y:S04]  /*4f350*/  STL [R1+0x2da4], R10 ;  /* 0x002da40a01007387 */ /* 0x0001e80000100800 */
[----:B------:R1:W-:Y:S01]  /*4f360*/  STL [R1+0x2da0], R11 ;  /* 0x002da00b01007387 */ /* 0x0003e20000100800 */
[----:B0-----:R-:W-:-:S02]  /*4f370*/  MOV R10, R5 ;  /* 0x00000005000a7202 */ /* 0x001fc40000000f00 */
[----:B-1----:R-:W-:Y:S02]  /*4f380*/  MOV R11, R4 ;  /* 0x00000004000b7202 */ /* 0x002fe40000000f00 */
[----:B--2---:R-:W-:Y:S01]  /*4f390*/  HMMA.16816.F32.BF16 R4, R12, R6, R16 ;  /* 0x000000060c04723c */ /* 0x004fe20000041810 */
[----:B------:R-:W2:Y:S04]  /*4f3a0*/  LDL.LU.64 R18, [R1+0x2f98] ;  /* 0x002f980001127983 */ /* 0x000ea80000300a00 */
[----:B------:R-:W2:-:S14]  /*4f3b0*/  LDL.LU.64 R16, [R1+0x2f90] ;  /* 0x002f900001107983 */ /* 0x000e9c0000300a00 */
[----:B------:R-:W-:Y:S04]  /*4f3c0*/  STL.64 [R1+0xd0], R4 ;  /* 0x0000d00401007387 */ /* 0x000fe80000100a00 */
[----:B------:R0:W-:Y:S04]  /*4f3d0*/  STL.64 [R1+0xd8], R6 ;  /* 0x0000d80601007387 */ /* 0x0001e80000100a00 */
[----:B0-----:R-:W3:Y:S01]  /*4f3e0*/  LDL.LU R7, [R1+0x2f88] ;  /* 0x002f880001077983 */ /* 0x001ee20000300800 */
[----:B--2---:R-:W-:Y:S03]  /*4f3f0*/  HMMA.16816.F32.BF16 R12, R12, R10, R16 ;  /* 0x0000000a0c0c723c */ /* 0x004fe60000041810 */
[----:B---3--:R-:W0:Y:S04]  /*4f400*/  LDSM.16.M88.4 R4, [R7+UR6+0x29080] ;  /* 0x029080060704783b */ /* 0x008e280008000200 */
[----:B0-----:R-:W-:Y:S04]  /*4f410*/  STL.64 [R1+0x2e78], R6 ;  /* 0x002e780601007387 */ /* 0x001fe80000100a00 */
[----:B------:R0:W-:Y:S04]  /*4f420*/  STL.64 [R1+0x2e70], R4 ;  /* 0x002e700401007387 */ /* 0x0001e80000100a00 */
[----:B0-----:R-:W2:Y:S04]  /*4f430*/  LDL.LU R4, [R1+0x280] ;  /* 0x0002800001047983 */ /* 0x001ea80000300800 */
[----:B------:R-:W2:Y:S04]  /*4f440*/  LDL.LU R5, [R1+0x284] ;  /* 0x0002840001057983 */ /* 0x000ea80000300800 */
[----:B------:R-:W2:Y:S04]  /*4f450*/  LDL.LU R6, [R1+0x288] ;  /* 0x0002880001067983 */ /* 0x000ea80000300800 */
[----:B------:R-:W2:Y:S04]  /*4f460*/  LDL.LU.64 R18, [R1+0x2f80] ;  /* 0x002f800001127983 */ /* 0x000ea80000300a00 */
[----:B------:R-:W2:Y:S04]  /*4f470*/  LDL.LU.64 R16, [R1+0x2f78] ;  /* 0x002f780001107983 */ /* 0x000ea80000300a00 */
[----:B------:R0:W-:Y:S04]  /*4f480*/  STL.64 [R1+0x1d0], R12 ;  /* 0x0001d00c01007387 */ /* 0x0001e80000100a00 */
[----:B0-----:R-:W3:Y:S01]  /*4f490*/  LDL.LU.64 R12, [R1+0xc0] ;  /* 0x0000c000010c7983 */ /* 0x001ee20000300a00 */
[----:B------:R-:W-:Y:S01]  /*4f4a0*/  MOV R7, R3 ;  /* 0x0000000300077202 */ /* 0x000fe20000000f00 */
[----:B------:R-:W-:Y:S01]  /*4f4b0*/  IMAD.MOV.U32 R10, RZ, RZ, R14 ;  /* 0x000000ffff0a7224 */ /* 0x000fe200078e000e */
[----:B------:R-:W-:Y:S01]  /*4f4c0*/  MOV R11, R15 ;  /* 0x0000000f000b7202 */ /* 0x000fe20000000f00 */
[----:B----4-:R-:W-:-:S04]  /*4f4d0*/  IMAD.MOV.U32 R8, RZ, RZ, R21 ;  /* 0x000000ffff087224 */ /* 0x010fc800078e0015 */
[C---:B--2---:R-:W-:Y:S08]  /*4f4e0*/  HMMA.16816.F32.BF16 R4, R16.reuse, R20, R4 ;  /* 0x000000141004723c */ /* 0x044ff00000041804 */
[----:B---3--:R-:W-:Y:S01]  /*4f4f0*/  HMMA.16816.F32.BF16 R24, R16, R12, R24 ;  /* 0x0000000c1018723c */ /* 0x008fe20000041818 */
[----:B------:R-:W-:-:S15]  /*4f500*/  MOV R9, R12 ;  /* 0x0000000c00097202 */ /* 0x000fde0000000f00 */
[----:B------:R-:W-:-:S03]  /*4f510*/  NOP ;  /* 0x0000000000007918 */ /* 0x000fc60000000000 */
[----:B------:R-:W-:Y:S04]  /*4f520*/  STL.64 [R1+0x2c0], R24 ;  /* 0x0002c01801007387 */ /* 0x000fe80000100a00 */
[----:B------:R0:W-:Y:S04]  /*4f530*/  STL.64 [R1+0x2c8], R26 ;  /* 0x0002c81a01007387 */ /* 0x0001e80000100a00 */
[----:B0-----:R-:W2:Y:S04]  /*4f540*/  LDL.LU R26, [R1+0x2f70] ;  /* 0x002f7000011a7983 */ /* 0x001ea80000300800 */
[----:B------:R-:W3:Y:S04]  /*4f550*/  LDL.LU.64 R24, [R1+0x2f68] ;  /* 0x002f680001187983 */ /* 0x000ee80000300a00 */
[----:B------:R-:W-:Y:S04]  /*4f560*/  STL.64 [R1+0x2b0], R4 ;  /* 0x0002b00401007387 */ /* 0x000fe80000100a00 */
[----:B------:R-:W-:Y:S04]  /*4f570*/  STL [R1+0x2b8], R6 ;  /* 0x0002b80601007387 */ /* 0x000fe80000100800 */
[----:B------:R-:W-:Y:S04]  /*4f580*/  STL.64 [R1+0x2eb0], R10 ;  /* 0x002eb00a01007387 */ /* 0x000fe80000100a00 */
[----:B------:R0:W-:Y:S04]  /*4f590*/  STL.64 [R1+0x2ea8], R8 ;  /* 0x002ea80801007387 */ /* 0x0001e80000100a00 */
[----:B0-----:R-:W4:Y:S04]  /*4f5a0*/  LDL.LU R8, [R1+0x2e0] ;  /* 0x0002e00001087983 */ /* 0x001f280000300800 */
[----:B------:R-:W4:Y:S04]  /*4f5b0*/  LDL.LU R9, [R1+0x2e4] ;  /* 0x0002e40001097983 */ /* 0x000f280000300800 */
[----:B------:R-:W2:Y:S04]  /*4f5c0*/  LDL.LU R10, [R1+0x2e8] ;  /* 0x0002e800010a7983 */ /* 0x000ea80000300800 */
[----:B------:R-:W2:Y:S04]  /*4f5d0*/  LDL.LU R11, [R1+0x2ec] ;  /* 0x0002ec00010b7983 */ /* 0x000ea80000300800 */
[----:B--2---:R-:W-:Y:S04]  /*4f5e0*/  STL.64 [R1+0x2ec0], R10 ;  /* 0x002ec00a01007387 */ /* 0x004fe80000100a00 */
[----:B----4-:R0:W-:Y:S04]  /*4f5f0*/  STL.64 [R1+0x2eb8], R8 ;  /* 0x002eb80801007387 */ /* 0x0101e80000100a00 */
[----:B0-----:R-:W2:Y:S04]  /*4f600*/  LDL.LU.64 R8, [R1+0x10] ;  /* 0x0000100001087983 */ /* 0x001ea80000300a00 */
[----:B--2---:R0:W-:Y:S04]  /*4f610*/  STL.64 [R1+0x2ec8], R8 ;  /* 0x002ec80801007387 */ /* 0x0041e80000100a00 */
[----:B0-----:R-:W2:Y:S04]  /*4f620*/  LDL.64 R8, [R1+0x20] ;  /* 0x0000200001087983 */ /* 0x001ea80000100a00 */
[----:B--2---:R0:W-:Y:S04]  /*4f630*/  STL.64 [R1+0x2ed8], R8 ;  /* 0x002ed80801007387 */ /* 0x0041e80000100a00 */
[----:B0-----:R-:W2:Y:S04]  /*4f640*/  LDL.LU.64 R8, [R1+0x30] ;  /* 0x0000300001087983 */ /* 0x001ea80000300a00 */
[----:B--2---:R0:W-:Y:S04]  /*4f650*/  STL.64 [R1+0x2ee0], R8 ;  /* 0x002ee00801007387 */ /* 0x0041e80000100a00 */
[----:B0-----:R-:W2:Y:S01]  /*4f660*/  LDL R8, [R1+0x40] ;  /* 0x0000400001087983 */ /* 0x001ea20000100800 */
[----:B------:R-:W-:-:S03]  /*4f670*/  MOV R9, R2 ;  /* 0x0000000200097202 */ /* 0x000fc60000000f00 */
[----:B------:R-:W4:Y:S04]  /*4f680*/  LDL.LU R2, [R1+0x2f60] ;  /* 0x002f600001027983 */ /* 0x000f280000300800 */
[----:B------:R-:W2:Y:S04]  /*4f690*/  LDL R4, [R1+0x60] ;  /* 0x0000600001047983 */ /* 0x000ea80000100800 */
[----:B------:R-:W2:Y:S01]  /*4f6a0*/  LDL R5, [R1+0x64] ;  /* 0x0000640001057983 */ /* 0x000ea20000100800 */
[----:B------:R-:W-:-:S03]  /*4f6b0*/  MOV R0, R13 ;  /* 0x0000000d00007202 */ /* 0x000fc60000000f00 */
[----:B--2---:R-:W-:Y:S04]  /*4f6c0*/  STL.64 [R1+0x2f10], R4 ;  /* 0x002f100401007387 */ /* 0x004fe80000100a00 */
[----:B------:R-:W2:Y:S04]  /*4f6d0*/  LDL.LU R12, [R1+0x230] ;  /* 0x00023000010c7983 */ /* 0x000ea80000300800 */
[----:B------:R-:W2:Y:S04]  /*4f6e0*/  LDL.LU R13, [R1+0x234] ;  /* 0x00023400010d7983 */ /* 0x000ea80000300800 */
[----:B------:R-:W2:Y:S04]  /*4f6f0*/  LDL.LU R14, [R1+0x238] ;  /* 0x00023800010e7983 */ /* 0x000ea80000300800 */
[----:B------:R-:W2:Y:S01]  /*4f700*/  LDL.LU R15, [R1+0x23c] ;  /* 0x00023c00010f7983 */ /* 0x000ea20000300800 */
[----:B------:R-:W-:-:S03]  /*4f710*/  MOV R27, R20 ;  /* 0x00000014001b7202 */ /* 0x000fc60000000f00 */
[----:B--2---:R-:W-:Y:S04]  /*4f720*/  STL.64 [R1+0x2f20], R14 ;  /* 0x002f200e01007387 */ /* 0x004fe80000100a00 */
[----:B------:R0:W-:Y:S04]  /*4f730*/  STL.64 [R1+0x2f18], R12 ;  /* 0x002f180c01007387 */ /* 0x0001e80000100a00 */
[----:B------:R-:W2:Y:S04]  /*4f740*/  LDL R20, [R1+0x70] ;  /* 0x0000700001147983 */ /* 0x000ea80000100800 */
[----:B------:R-:W2:Y:S04]  /*4f750*/  LDL R21, [R1+0x74] ;  /* 0x0000740001157983 */ /* 0x000ea80000100800 */
[----:B--2---:R1:W-:Y:S04]  /*4f760*/  STL.64 [R1+0x2f28], R20 ;  /* 0x002f281401007387 */ /* 0x0043e80000100a00 */
[----:B0-----:R-:W2:Y:S04]  /*4f770*/  LDL R12, [R1+0x80] ;  /* 0x00008000010c7983 */ /* 0x001ea80000100800 */
[----:B------:R-:W2:Y:S04]  /*4f780*/  LDL R13, [R1+0x84] ;  /* 0x00008400010d7983 */ /* 0x000ea80000100800 */
[----:B--2---:R0:W-:Y:S04]  /*4f790*/  STL.64 [R1+0x2f30], R12 ;  /* 0x002f300c01007387 */ /* 0x0041e80000100a00 */
[----:B-1----:R-:W2:Y:S04]  /*4f7a0*/  LDL.LU R20, [R1+0x250] ;  /* 0x0002500001147983 */ /* 0x002ea80000300800 */
[----:B------:R-:W2:Y:S04]  /*4f7b0*/  LDL.LU R21, [R1+0x254] ;  /* 0x0002540001157983 */ /* 0x000ea80000300800 */
[----:B------:R-:W2:Y:S04]  /*4f7c0*/  LDL.LU R22, [R1+0x258] ;  /* 0x0002580001167983 */ /* 0x000ea80000300800 */
[----:B------:R-:W2:Y:S04]  /*4f7d0*/  LDL.LU R23, [R1+0x25c] ;  /* 0x00025c0001177983 */ /* 0x000ea80000300800 */
[----:B--2---:R-:W-:Y:S04]  /*4f7e0*/  STL.64 [R1+0x2f40], R22 ;  /* 0x002f401601007387 */ /* 0x004fe80000100a00 */
[----:B------:R-:W-:Y:S04]  /*4f7f0*/  STL.64 [R1+0x2f38], R20 ;  /* 0x002f381401007387 */ /* 0x000fe80000100a00 */
[----:B0-----:R-:W2:Y:S04]  /*4f800*/  LDL R12, [R1+0x90] ;  /* 0x00009000010c7983 */ /* 0x001ea80000100800 */
[----:B------:R-:W2:Y:S04]  /*4f810*/  LDL R13, [R1+0x94] ;  /* 0x00009400010d7983 */ /* 0x000ea80000100800 */
[----:B--2---:R0:W-:Y:S04]  /*4f820*/  STL.64 [R1+0x2f48], R12 ;  /* 0x002f480c01007387 */ /* 0x0041e80000100a00 */
[----:B0-----:R-:W2:Y:S04]  /*4f830*/  LDL.LU.64 R12, [R1+0xa0] ;  /* 0x0000a000010c7983 */ /* 0x001ea80000300a00 */
[----:B------:R-:W2:Y:S04]  /*4f840*/  LDL.LU R20, [R1+0x260] ;  /* 0x0002600001147983 */ /* 0x000ea80000300800 */
[----:B------:R-:W2:Y:S04]  /*4f850*/  LDL.LU R21, [R1+0x264] ;  /* 0x0002640001157983 */ /* 0x000ea80000300800 */
[----:B------:R-:W2:Y:S04]  /*4f860*/  LDL.LU R22, [R1+0x268] ;  /* 0x0002680001167983 */ /* 0x000ea80000300800 */
[----:B------:R-:W2:Y:S01]  /*4f870*/  LDL.LU R23, [R1+0x26c] ;  /* 0x00026c0001177983 */ /* 0x000ea20000300800 */
[----:B------:R-:W-:-:S03]  /*4f880*/  MOV R3, R7 ;  /* 0x0000000700037202 */ /* 0x000fc60000000f00 */
[----:B--2---:R-:W-:Y:S04]  /*4f890*/  STL.64 [R1+0x2f58], R22 ;  /* 0x002f581601007387 */ /* 0x004fe80000100a00 */
[----:B------:R0:W-:Y:S04]  /*4f8a0*/  STL.64 [R1+0x2f50], R20 ;  /* 0x002f501401007387 */ /* 0x0001e80000100a00 */
        /* <DEDUP_REMOVED lines=8> */
[----:B------:R-:W-:Y:S04]  /*4f930*/  STL.64 [R1+0x2ef8], R8 ;  /* 0x002ef80801007387 */ /* 0x000fe80000100a00 */
[----:B------:R-:W-:Y:S04]  /*4f940*/  STL.64 [R1+0x2ea0], R26 ;  /* 0x002ea01a01007387 */ /* 0x000fe80000100a00 */
[----:B---3--:R0:W-:Y:S04]  /*4f950*/  STL.64 [R1+0x2e98], R24 ;  /* 0x002e981801007387 */ /* 0x0081e80000100a00 */
[----:B0-----:R-:W3:Y:S04]  /*4f960*/  LDL.LU.64 R24, [R1] ;  /* 0x0000000001187983 */ /* 0x001ee80000300a00 */
[----:B---3--:R0:W-:Y:S04]  /*4f970*/  STL.64 [R1+0x2ed0], R24 ;  /* 0x002ed01801007387 */ /* 0x0081e80000100a00 */
[----:B0-----:R-:W3:Y:S04]  /*4f980*/  LDL.LU R24, [R1+0x220] ;  /* 0x0002200001187983 */ /* 0x001ee80000300800 */
[----:B------:R-:W3:Y:S04]  /*4f990*/  LDL.LU R25, [R1+0x224] ;  /* 0x0002240001197983 */ /* 0x000ee80000300800 */
[----:B------:R-:W3:Y:S04]  /*4f9a0*/  LDL.LU R26, [R1+0x228] ;  /* 0x00022800011a7983 */ /* 0x000ee80000300800 */
[----:B------:R-:W3:Y:S01]  /*4f9b0*/  LDL.LU R27, [R1+0x22c] ;  /* 0x00022c00011b7983 */ /* 0x000ee20000300800 */
[----:B--2---:R-:W-:Y:S03]  /*4f9c0*/  HMMA.16816.F32.BF16 R20, R16, R12, R20 ;  /* 0x0000000c1014723c */ /* 0x004fe60000041814 */
[----:B---3--:R-:W-:Y:S04]  /*4f9d0*/  STL.64 [R1+0x2ef0], R26 ;  /* 0x002ef01a01007387 */ /* 0x008fe80000100a00 */
[----:B------:R0:W-:Y:S04]  /*4f9e0*/  STL.64 [R1+0x2ee8], R24 ;  /* 0x002ee81801007387 */ /* 0x0001e80000100a00 */
[----:B0-----:R-:W2:Y:S04]  /*4f9f0*/  LDL.LU R24, [R1+0x300] ;  /* 0x0003000001187983 */ /* 0x001ea80000300800 */
[----:B------:R-:W2:Y:S04]  /*4fa00*/  LDL.LU R25, [R1+0x304] ;  /* 0x0003040001197983 */ /* 0x000ea80000300800 */
[----:B------:R-:W3:Y:S04]  /*4fa10*/  LDL.LU R26, [R1+0x308] ;  /* 0x00030800011a7983 */ /* 0x000ee80000300800 */
[----:B------:R-:W3:Y:S01]  /*4fa20*/  LDL.LU R27, [R1+0x30c] ;  /* 0x00030c00011b7983 */ /* 0x000ee20000300800 */
[----:B------:R-:W-:-:S02]  /*4fa30*/  MOV R8, R29 ;  /* 0x0000001d00087202 */ /* 0x000fc40000000f00 */
[----:B------:R-:W-:Y:S01]  /*4fa40*/  MOV R9, R28 ;  /* 0x0000001c00097202 */ /* 0x000fe20000000f00 */
[----:B------:R-:W-:Y:S01]  /*4fa50*/  IMAD.MOV.U32 R28, RZ, RZ, R12 ;  /* 0x000000ffff1c7224 */ /* 0x000fe200078e000c */
[----:B------:R-:W-:Y:S01]  /*4fa60*/  MOV R29, R13 ;  /* 0x0000000d001d7202 */ /* 0x000fe20000000f00 */
[----:B---3--:R-:W-:Y:S04]  /*4fa70*/  STL.64 [R1+0x2f08], R26 ;  /* 0x002f081a01007387 */ /* 0x008fe80000100a00 */
[----:B--2---:R0:W-:Y:S04]  /*4fa80*/  STL.64 [R1+0x2f00], R24 ;  /* 0x002f001801007387 */ /* 0x0041e80000100a00 */
[----:B0-----:R-:W2:Y:S04]  /*4fa90*/  LDL.LU R24, [R1+0x310] ;  /* 0x0003100001187983 */ /* 0x001ea80000300800 */
[----:B------:R-:W2:Y:S04]  /*4faa0*/  LDL.LU R25, [R1+0x314] ;  /* 0x0003140001197983 */ /* 0x000ea80000300800 */
[----:B------:R-:W2:Y:S04]  /*4fab0*/  LDL.LU R26, [R1+0x318] ;  /* 0x00031800011a7983 */ /* 0x000ea80000300800 */
[----:B------:R-:W2:Y:S04]  /*4fac0*/  LDL.LU R27, [R1+0x31c] ;  /* 0x00031c00011b7983 */ /* 0x000ea80000300800 */
[----:B------:R-:W-:Y:S04]  /*4fad0*/  STL [R1+0x2d88], R3 ;  /* 0x002d880301007387 */ /* 0x000fe80000100800 */
[----:B------:R-:W-:Y:S04]  /*4fae0*/  STL.64 [R1+0x2a0], R20 ;  /* 0x0002a01401007387 */ /* 0x000fe80000100a00 */
[----:B------:R0:W-:Y:S04]  /*4faf0*/  STL.64 [R1+0x2a8], R22 ;  /* 0x0002a81601007387 */ /* 0x0001e80000100a00 */
[----:B0-----:R-:W3:Y:S04]  /*4fb00*/  LDL.LU.64 R22, [R1+0x2f58] ;  /* 0x002f580001167983 */ /* 0x001ee80000300a00 */
[----:B------:R-:W3:Y:S04]  /*4fb10*/  LDL.LU.64 R20, [R1+0x2f50] ;  /* 0x002f500001147983 */ /* 0x000ee80000300a00 */
[----:B------:R-:W3:Y:S02]  /*4fb20*/  LDL.LU.64 R12, [R1+0x2f48] ;  /* 0x002f4800010c7983 */ /* 0x000ee40000300a00 */
[----:B---3--:R-:W-:Y:S02]  /*4fb30*/  HMMA.16816.F32.BF16 R12, R16, R12, R20 ;  /* 0x0000000c100c723c */ /* 0x008fe40000041814 */
[----:B------:R-:W3:Y:S04]  /*4fb40*/  LDL.LU.64 R22, [R1+0x2f40] ;  /* 0x002f400001167983 */ /* 0x000ee80000300a00 */
[----:B------:R-:W3:-:S13]  /*4fb50*/  LDL.LU.64 R20, [R1+0x2f38] ;  /* 0x002f380001147983 */ /* 0x000eda0000300a00 */
[----:B------:R0:W-:Y:S04]  /*4fb60*/  STL.64 [R1+0x290], R12 ;  /* 0x0002900c01007387 */ /* 0x0001e80000100a00 */
[----:B------:R3:W-:Y:S04]  /*4fb70*/  STL.64 [R1+0x298], R14 ;  /* 0x0002980e01007387 */ /* 0x0007e80000100a00 */
[----:B0-----:R-:W3:Y:S02]  /*4fb80*/  LDL.LU.64 R12, [R1+0x2f30] ;  /* 0x002f3000010c7983 */ /* 0x001ee40000300a00 */
[----:B---3--:R-:W-:Y:S02]  /*4fb90*/  HMMA.16816.F32.BF16 R12, R16, R12, R20 ;  /* 0x0000000c100c723c */ /* 0x008fe40000041814 */
[----:B------:R-:W3:-:S15]  /*4fba0*/  LDL.LU.64 R20, [R1+0x2f28] ;  /* 0x002f280001147983 */ /* 0x000ede0000300a00 */
[----:B------:R-:W-:Y:S02]  /*4fbb0*/  NOP ;  /* 0x0000000000007918 */ /* 0x000fe40000000000 */
[----:B------:R-:W-:Y:S01]  /*4fbc0*/  MOV R3, R15 ;  /* 0x0000000f00037202 */ /* 0x000fe20000000f00 */
[----:B------:R-:W-:Y:S04]  /*4fbd0*/  STL.64 [R1+0x280], R12 ;  /* 0x0002800c01007387 */ /* 0x000fe80000100a00 */
[----:B------:R0:W-:Y:S04]  /*4fbe0*/  STL [R1+0x288], R14 ;  /* 0x0002880e01007387 */ /* 0x0001e80000100800 */
[----:B0-----:R-:W2:Y:S04]  /*4fbf0*/  LDL.LU.64 R14, [R1+0x2f20] ;  /* 0x002f2000010e7983 */ /* 0x001ea80000300a00 */
[----:B------:R-:W2:Y:S04]  /*4fc00*/  LDL.LU.64 R12, [R1+0x2f18] ;  /* 0x002f1800010c7983 */ /* 0x000ea80000300a00 */
[----:B------:R-:W-:Y:S01]  /*4fc10*/  STL [R1+0x2e00], R3 ;  /* 0x002e000301007387 */ /* 0x000fe20000100800 */
[----:B---3--:R-:W-:Y:S03]  /*4fc20*/  HMMA.16816.F32.BF16 R20, R16, R20, R4 ;  /* 0x000000141014723c */ /* 0x008fe60000041804 */
[----:B------:R-:W3:-:S15]  /*4fc30*/  LDL.LU.64 R4, [R1+0x2f10] ;  /* 0x002f100001047983 */ /* 0x000ede0000300a00 */
[----:B------:R-:W-:Y:S01]  /*4fc40*/  NOP ;  /* 0x0000000000007918 */ /* 0x000fe20000000000 */
[----:B------:R0:W-:Y:S04]  /*4fc50*/  STL.64 [R1+0x270], R20 ;  /* 0x0002701401007387 */ /* 0x0001e80000100a00 */
[----:B------:R1:W-:Y:S04]  /*4fc60*/  STL.64 [R1+0x278], R22 ;  /* 0x0002781601007387 */ /* 0x0003e80000100a00 */
[----:B0-----:R-:W4:Y:S04]  /*4fc70*/  LDL.LU R20, [R1+0x1f0] ;  /* 0x0001f00001147983 */ /* 0x001f280000300800 */
[----:B------:R-:W4:Y:S04]  /*4fc80*/  LDL.LU R21, [R1+0x1f4] ;  /* 0x0001f40001157983 */ /* 0x000f280000300800 */
[----:B-1----:R-:W4:Y:S04]  /*4fc90*/  LDL.LU R22, [R1+0x1f8] ;  /* 0x0001f80001167983 */ /* 0x002f280000300800 */
[----:B------:R-:W4:Y:S01]  /*4fca0*/  LDL.LU R23, [R1+0x1fc] ;  /* 0x0001fc0001177983 */ /* 0x000f220000300800 */
[C---:B--2---:R-:W-:Y:S08]  /*4fcb0*/  HMMA.16816.F32.BF16 R8, R16.reuse, R8, R24 ;  /* 0x000000081008723c */ /* 0x044ff00000041818 */
[----:B---3--:R-:W-:Y:S01]  /*4fcc0*/  HMMA.16816.F32.BF16 R12, R16, R4, R12 ;  /* 0x00000004100c723c */ /* 0x008fe2000004180c */
[----:B------:R-:W2:-:S15]  /*4fcd0*/  LDL.LU R4, [R1+0x2d0] ;  /* 0x0002d00001047983 */ /* 0x000e9e0000300800 */
[----:B------:R-:W-:-:S03]  /*4fce0*/  NOP ;  /* 0x0000000000007918 */ /* 0x000fc60000000000 */
[----:B------:R-:W-:Y:S04]  /*4fcf0*/  STL.64 [R1+0x260], R12 ;  /* 0x0002600c01007387 */ /* 0x000fe80000100a00 */
[----:B------:R-:W-:Y:S04]  /*4fd00*/  STL.64 [R1+0x268], R14 ;  /* 0x0002680e01007387 */ /* 0x000fe80000100a00 */
[----:B----4-:R-:W0:Y:S04]  /*4fd10*/  LDSM.16.M88.4 R12, [R2+UR6+0x28080] ;  /* 0x02808006020c783b */ /* 0x010e280008000200 */
[----:B------:R-:W2:Y:S04]  /*4fd20*/  LDL.LU R5, [R1+0x2d4] ;  /* 0x0002d40001057983 */ /* 0x000ea80000300800 */
[----:B------:R-:W2:Y:S04]  /*4fd30*/  LDL.LU R6, [R1+0x2d8] ;  /* 0x0002d80001067983 */ /* 0x000ea80000300800 */
[----:B------:R-:W2:Y:S04]  /*4fd40*/  LDL.LU R7, [R1+0x2dc] ;  /* 0x0002dc0001077983 */ /* 0x000ea80000300800 */
[----:B0-----:R-:W-:Y:S04]  /*4fd50*/  STL.64 [R1+0x2d98], R14 ;  /* 0x002d980e01007387 */ /* 0x001fe80000100a00 */
[----:B------:R0:W-:Y:S04]  /*4fd60*/  STL.64 [R1+0x2d90], R12 ;  /* 0x002d900c01007387 */ /* 0x0001e80000100a00 */
[----:B0-----:R-:W3:Y:S04]  /*4fd70*/  LDL.LU R12, [R1+0x2f0] ;  /* 0x0002f000010c7983 */ /* 0x001ee80000300800 */
[----:B------:R-:W3:Y:S04]  /*4fd80*/  LDL.LU R13, [R1+0x2f4] ;  /* 0x0002f400010d7983 */ /* 0x000ee80000300800 */
[----:B------:R-:W3:Y:S04]  /*4fd90*/  LDL.LU R14, [R1+0x2f8] ;  /* 0x0002f800010e7983 */ /* 0x000ee80000300800 */
[----:B------:R-:W3:Y:S04]  /*4fda0*/  LDL.LU R15, [R1+0x2fc] ;  /* 0x0002fc00010f7983 */ /* 0x000ee80000300800 */
[----:B------:R-:W4:Y:S04]  /*4fdb0*/  LDL.LU.64 R26, [R1+0x2f08] ;  /* 0x002f0800011a7983 */ /* 0x000f280000300a00 */
[----:B------:R-:W4:Y:S04]  /*4fdc0*/  LDL.LU.64 R24, [R1+0x2f00] ;  /* 0x002f000001187983 */ /* 0x000f280000300a00 */
[----:B------:R0:W-:Y:S04]  /*4fdd0*/  STL.64 [R1+0x250], R8 ;  /* 0x0002500801007387 */ /* 0x0001e80000100a00 */
[----:B------:R4:W-:Y:S04]  /*4fde0*/  STL.64 [R1+0x258], R10 ;  /* 0x0002580a01007387 */ /* 0x0009e80000100a00 */
[----:B0-----:R-:W4:Y:S02]  /*4fdf0*/  LDL.LU.64 R8, [R1+0x2ef8] ;  /* 0x002ef80001087983 */ /* 0x001f240000300a00 */
[----:B----4-:R-:W-:Y:S02]  /*4fe00*/  HMMA.16816.F32.BF16 R8, R16, R8, R24 ;  /* 0x000000081008723c */ /* 0x010fe40000041818 */
[----:B------:R-:W4:Y:S04]  /*4fe10*/  LDL.LU.64 R26, [R1+0x2ef0] ;  /* 0x002ef000011a7983 */ /* 0x000f280000300a00 */
[----:B------:R-:W4:-:S13]  /*4fe20*/  LDL.LU.64 R24, [R1+0x2ee8] ;  /* 0x002ee80001187983 */ /* 0x000f1a0000300a00 */
[----:B------:R0:W-:Y:S04]  /*4fe30*/  STL.64 [R1+0x240], R8 ;  /* 0x0002400801007387 */ /* 0x0001e80000100a00 */
[----:B------:R-:W-:Y:S04]  /*4fe40*/  STL.64 [R1+0x248], R10 ;  /* 0x0002480a01007387 */ /* 0x000fe80000100a00 */
[----:B0-----:R-:W3:Y:S02]  /*4fe50*/  LDL.LU.64 R8, [R1+0x2ee0] ;  /* 0x002ee00001087983 */ /* 0x001ee40000300a00 */
[----:B---3--:R-:W-:-:S15]  /*4fe60*/  HMMA.16816.F32.BF16 R12, R16, R8, R12 ;  /* 0x00000008100c723c */ /* 0x008fde000004180c */
[----:B------:R-:W-:-:S04]  /*4fe70*/  NOP ;  /* 0x0000000000007918 */ /* 0x000fc80000000000 */
[----:B------:R-:W-:Y:S04]  /*4fe80*/  STL.64 [R1+0x230], R12 ;  /* 0x0002300c01007387 */ /* 0x000fe80000100a00 */
[----:B------:R0:W-:Y:S02]  /*4fe90*/  STL.64 [R1+0x238], R14 ;  /* 0x0002380e01007387 */ /* 0x0001e40000100a00 */
[----:B0-----:R-:W-:Y:S02]  /*4fea0*/  MOV R15, R8 ;  /* 0x00000008000f7202 */ /* 0x001fe40000000f00 */
[----:B------:R-:W-:Y:S02]  /*4feb0*/  MOV R14, R9 ;  /* 0x00000009000e7202 */ /* 0x000fe40000000f00 */
[----:B------:R-:W4:Y:S04]  /*4fec0*/  LDL.LU.64 R8, [R1+0x2ed8] ;  /* 0x002ed80001087983 */ /* 0x000f280000300a00 */
[----:B------:R0:W-:Y:S04]  /*4fed0*/  STL [R1+0x2e08], R14 ;  /* 0x002e080e01007387 */ /* 0x0001e80000100800 */
[----:B------:R1:W-:Y:S04]  /*4fee0*/  STL [R1+0x2e04], R15 ;  /* 0x002e040f01007387 */ /* 0x0003e80000100800 */
[----:B------:R-:W3:Y:S04]  /*4fef0*/  LDL.LU R12, [R1+0x210] ;  /* 0x00021000010c7983 */ /* 0x000ee80000300800 */
[----:B------:R-:W3:Y:S04]  /*4ff00*/  LDL.LU R13, [R1+0x214] ;  /* 0x00021400010d7983 */ /* 0x000ee80000300800 */
[----:B0-----:R-:W3:Y:S04]  /*4ff10*/  LDL.LU R14, [R1+0x218] ;  /* 0x00021800010e7983 */ /* 0x001ee80000300800 */
[----:B-1----:R-:W3:Y:S01]  /*4ff20*/  LDL.LU R15, [R1+0x21c] ;  /* 0x00021c00010f7983 */ /* 0x002ee20000300800 */
[----:B----4-:R-:W-:Y:S01]  /*4ff30*/  HMMA.16816.F32.BF16 R24, R16, R8, R24 ;  /* 0x000000081018723c */ /* 0x010fe20000041818 */
[----:B------:R-:W-:-:S15]  /*4ff40*/  IMAD.MOV.U32 R3, RZ, RZ, R9 ;  /* 0x000000ffff037224 */ /* 0x000fde00078e0009 */
[----:B------:R-:W-:-:S03]  /*4ff50*/  NOP ;  /* 0x0000000000007918 */ /* 0x000fc60000000000 */
[----:B------:R0:W-:Y:S04]  /*4ff60*/  STL.64 [R1+0x220], R24 ;  /* 0x0002201801007387 */ /* 0x0001e80000100a00 */
[----:B------:R-:W-:Y:S04]  /*4ff70*/  STL.64 [R1+0x228], R26 ;  /* 0x0002281a01007387 */ /* 0x000fe80000100a00 */
[----:B0-----:R-:W4:Y:S04]  /*4ff80*/  LDL.LU.64 R24, [R1+0x2ed0] ;  /* 0x002ed00001187983 */ /* 0x001f280000300a00 */
[----:B------:R-:W3:Y:S02]  /*4ff90*/  LDL.LU.64 R8, [R1+0x2ec8] ;  /* 0x002ec80001087983 */ /* 0x000ee40000300a00 */
[----:B---3--:R-:W-:-:S15]  /*4ffa0*/  HMMA.16816.F32.BF16 R12, R16, R8, R12 ;  /* 0x00000008100c723c */ /* 0x008fde000004180c */
[----:B------:R-:W-:-:S04]  /*4ffb0*/  NOP ;  /* 0x0000000000007918 */ /* 0x000fc80000000000 */
[----:B------:R0:W-:Y:S04]  /*4ffc0*/  STL.64 [R1+0x210], R12 ;  /* 0x0002100c01007387 */ /* 0x0001e80000100a00 */
[----:B------:R4:W-:Y:S04]  /*4ffd0*/  STL.64 [R1+0x218], R14 ;  /* 0x0002180e01007387 */ /* 0x0009e80000100a00 */
[----:B------:R-:W3:Y:S01]  /*4ffe0*/  LDL.LU.64 R10, [R1+0x2ec0] ;  /* 0x002ec000010a7983 */ /* 0x000ee20000300a00 */
[----:B0-----:R-:W-:Y:S02]  /*4fff0*/  MOV R13, R8 ;  /* 0x00000008000d7202 */ /* 0x001fe40000000f00 */
[----:B------:R-:W-:-:S02]  /*50000*/  MOV R12, R9 ;  /* 0x00000009000c7202 */ /* 0x000fc40000000f00 */
[----:B------:R-:W3:Y:S01]  /*50010*/  LDL.LU.64 R8, [R1+0x2eb8] ;  /* 0x002eb80001087983 */ /* 0x000ee20000300a00 */
[----:B----4-:R-:W-:Y:S02]  /*50020*/  MOV R14, R24 ;  /* 0x00000018000e7202 */ /* 0x010fe40000000f00 */
[----:B------:R-:W-:Y:S01]  /*50030*/  MOV R15, R25 ;  /* 0x00000019000f7202 */ /* 0x000fe20000000f00 */
[----:B---3--:R-:W-:-:S15]  /*50040*/  HMMA.16816.F32.BF16 R8, R16, R24, R8 ;  /* 0x000000181008723c */ /* 0x008fde0000041808 */
[----:B------:R-:W-:-:S04]  /*50050*/  NOP ;  /* 0x0000000000007918 */ /* 0x000fc80000000000 */
[----:B------:R-:W-:Y:S04]  /*50060*/  STL.64 [R1+0x200], R8 ;  /* 0x0002000801007387 */ /* 0x000fe80000100a00 */
[----:B------:R0:W-:Y:S04]  /*50070*/  STL.64 [R1+0x208], R10 ;  /* 0x0002080a01007387 */ /* 0x0001e80000100a00 */
[----:B0-----:R-:W3:Y:S04]  /*50080*/  LDL.LU.64 R10, [R1+0x2eb0] ;  /* 0x002eb000010a7983 */ /* 0x001ee80000300a00 */
[----:B------:R-:W4:Y:S04]  /*50090*/  LDL.LU.64 R8, [R1+0x2ea8] ;  /* 0x002ea80001087983 */ /* 0x000f280000300a00 */
[----:B------:R-:W2:Y:S04]  /*500a0*/  LDL.LU.64 R26, [R1+0x2ea0] ;  /* 0x002ea000011a7983 */ /* 0x000ea80000300a00 */
[----:B------:R-:W3:Y:S04]  /*500b0*/  LDL.LU.64 R24, [R1+0x2e98] ;  /* 0x002e980001187983 */ /* 0x000ee80000300a00 */
[----:B------:R-:W-:Y:S04]  /*500c0*/  STL.64 [R1+0x2e18], R14 ;  /* 0x002e180e01007387 */ /* 0x000fe80000100a00 */
[----:B------:R2:W-:Y:S02]  /*500d0*/  STL.64 [R1+0x2e10], R12 ;  /* 0x002e100c01007387 */ /* 0x0005e40000100a00 */
[----:B--2---:R-:W-:-:S02]  /*500e0*/  IMAD.MOV.U32 R12, RZ, RZ, R27 ;  /* 0x000000ffff0c7224 */ /* 0x004fc400078e001b */
[----:B------:R-:W2:Y:S01]  /*500f0*/  LDL.LU R27, [R1+0x2e94] ;  /* 0x002e9400011b7983 */ /* 0x000ea20000300800 */
[----:B---3--:R-:W-:Y:S01]  /*50100*/  HMMA.16816.F32.BF16 R20, R16, R24, R20 ;  /* 0x000000181014723c */ /* 0x008fe20000041814 */
[----:B----4-:R-:W-:Y:S02]  /*50110*/  MOV R13, R8 ;  /* 0x00000008000d7202 */ /* 0x010fe40000000f00 */
[----:B------:R-:W3:Y:S04]  /*50120*/  LDL.LU R8, [R1+0x2e90] ;  /* 0x002e900001087983 */ /* 0x000ee80000300800 */
[----:B------:R0:W-:Y:S02]  /*50130*/  STL.64 [R1+0x2e50], R12 ;  /* 0x002e500c01007387 */ /* 0x0001e40000100a00 */
[----:B0-----:R-:W-:-:S02]  /*50140*/  MOV R12, R9 ;  /* 0x00000009000c7202 */ /* 0x001fc40000000f00 */
[----:B------:R-:W-:Y:S01]  /*50150*/  MOV R13, R0 ;  /* 0x00000000000d7202 */ /* 0x000fe20000000f00 */
[----:B------:R-:W3:Y:S04]  /*50160*/  LDL.LU R9, [R1+0x2e8c] ;  /* 0x002e8c0001097983 */ /* 0x000ee80000300800 */
[----:B------:R-:W4:Y:S04]  /*50170*/  LDL.LU R0, [R1+0x2e88] ;  /* 0x002e880001007983 */ /* 0x000f280000300800 */
[----:B------:R0:W-:Y:S04]  /*50180*/  STL.64 [R1+0x1f0], R20 ;  /* 0x0001f01401007387 */ /* 0x0001e80000100a00 */
[----:B------:R-:W-:Y:S04]  /*50190*/  STL.64 [R1+0x1f8], R22 ;  /* 0x0001f81601007387 */ /* 0x000fe80000100a00 */
[----:B0-----:R-:W3:Y:S04]  /*501a0*/  LDL.LU.64 R20, [R1+0x2e80] ;  /* 0x002e800001147983 */ /* 0x001ee80000300a00 */
[----:B--2---:R-:W-:Y:S04]  /*501b0*/  STL.64 [R1+0x2db0], R26 ;  /* 0x002db01a01007387 */ /* 0x004fe80000100a00 */
[----:B------:R0:W-:Y:S04]  /*501c0*/  STL.64 [R1+0x2da8], R24 ;  /* 0x002da81801007387 */ /* 0x0001e80000100a00 */
[----:B0-----:R-:W2:Y:S04]  /*501d0*/  LDL.LU R24, [R1+0x1c0] ;  /* 0x0001c00001187983 */ /* 0x001ea80000300800 */
[----:B------:R-:W2:Y:S04]  /*501e0*/  LDL.LU R25, [R1+0x1c4] ;  /* 0x0001c40001197983 */ /* 0x000ea80000300800 */
[----:B------:R-:W2:Y:S04]  /*501f0*/  LDL.LU R26, [R1+0x1c8] ;  /* 0x0001c800011a7983 */ /* 0x000ea80000300800 */
[----:B------:R-:W2:Y:S01]  /*50200*/  LDL.LU R27, [R1+0x1cc] ;  /* 0x0001cc00011b7983 */ /* 0x000ea20000300800 */
[----:B---3--:R-:W-:-:S15]  /*50210*/  HMMA.16816.F32.BF16 R4, R16, R20, R4 ;  /* 0x000000141004723c */ /* 0x008fde0000041804 */
[----:B------:R-:W-:-:S04]  /*50220*/  NOP ;  /* 0x0000000000007918 */ /* 0x000fc80000000000 */
[----:B------:R-:W-:Y:S04]  /*50230*/  STL.64 [R1+0x1e0], R4 ;  /* 0x0001e00401007387 */ /* 0x000fe80000100a00 */
[----:B------:R0:W-:Y:S04]  /*50240*/  STL.64 [R1+0x1e8], R6 ;  /* 0x0001e80601007387 */ /* 0x0001e80000100a00 */
[----:B0-----:R-:W3:Y:S04]  /*50250*/  LDL.LU.64 R6, [R1+0x2e78] ;  /* 0x002e780001067983 */ /* 0x001ee80000300a00 */
[----:B------:R-:W3:Y:S04]  /*50260*/  LDL.LU.64 R4, [R1+0x2e70] ;  /* 0x002e700001047983 */ /* 0x000ee80000300a00 */
[----:B------:R0:W-:Y:S04]  /*50270*/  STL.64 [R1+0x2e58], R20 ;  /* 0x002e581401007387 */ /* 0x0001e80000100a00 */
[----:B0-----:R-:W3:Y:S04]  /*50280*/  LDL.LU R20, [R1+0x1b0] ;  /* 0x0001b00001147983 */ /* 0x001ee80000300800 */
[----:B------:R-:W3:Y:S04]  /*50290*/  LDL.LU R21, [R1+0x1b4] ;  /* 0x0001b40001157983 */ /* 0x000ee80000300800 */
[----:B------:R-:W3:Y:S04]  /*502a0*/  LDL.LU R22, [R1+0x1b8] ;  /* 0x0001b80001167983 */ /* 0x000ee80000300800 */
[----:B------:R-:W3:Y:S04]  /*502b0*/  LDL.LU R23, [R1+0x1bc] ;  /* 0x0001bc0001177983 */ /* 0x000ee80000300800 */
[----:B------:R-:W-:Y:S04]  /*502c0*/  STL.64 [R1+0x2dc0], R10 ;  /* 0x002dc00a01007387 */ /* 0x000fe80000100a00 */
[----:B------:R-:W-:Y:S01]  /*502d0*/  STL.64 [R1+0x2db8], R8 ;  /* 0x002db80801007387 */ /* 0x000fe20000100a00 */
[----:B--2---:R-:W-:-:S15]  /*502e0*/  HMMA.16816.F32.BF16 R16, R16, R8, R24 ;  /* 0x000000081010723c */ /* 0x004fde0000041818 */
[----:B------:R-:W-:-:S04]  /*502f0*/  NOP ;  /* 0x0000000000007918 */ /* 0x000fc80000000000 */
[----:B------:R-:W-:Y:S04]  /*50300*/  STL.64 [R1+0x1c0], R16 ;  /* 0x0001c01001007387 */ /* 0x000fe80000100a00 */
[----:B------:R-:W-:Y:S04]  /*50310*/  STL.64 [R1+0x1c8], R18 ;  /* 0x0001c81201007387 */ /* 0x000fe80000100a00 */
[----:B------:R0:W1:Y:S04]  /*50320*/  LDSM.16.M88.4 R16, [R2+UR6+0x29080] ;  /* 0x029080060210783b */ /* 0x0000680008000200 */
[----:B0-----:R-:W2:Y:S01]  /*50330*/  LDL.LU R2, [R1+0x2e68] ;  /* 0x002e680001027983 */ /* 0x001ea20000300800 */
[----:B------:R-:W-:-:S03]  /*50340*/  MOV R24, R28 ;  /* 0x0000001c00187202 */ /* 0x000fc60000000f00 */
[----:B------:R-:W2:Y:S01]  /*50350*/  LDL.LU R28, [R1+0x2e64] ;  /* 0x002e6400011c7983 */ /* 0x000ea20000300800 */
[----:B------:R-:W-:-:S03]  /*50360*/  IMAD.MOV.U32 R25, RZ, RZ, R29 ;  /* 0x000000ffff197224 */ /* 0x000fc600078e001d */
[----:B------:R-:W2:Y:S04]  /*50370*/  LDL.LU R29, [R1+0x2e60] ;  /* 0x002e6000011d7983 */ /* 0x000ea80000300800 */
[----:B------:R-:W2:Y:S04]  /*50380*/  LDL.LU R8, [R1+0x190] ;  /* 0x0001900001087983 */ /* 0x000ea80000300800 */
[----:B------:R-:W2:Y:S04]  /*50390*/  LDL.LU R9, [R1+0x194] ;  /* 0x0001940001097983 */ /* 0x000ea80000300800 */
[----:B------:R-:W2:Y:S04]  /*503a0*/  LDL.LU R10, [R1+0x198] ;  /* 0x00019800010a7983 */ /* 0x000ea80000300800 */
[----:B------:R-:W2:Y:S01]  /*503b0*/  LDL.LU R11, [R1+0x19c] ;  /* 0x00019c00010b7983 */ /* 0x000ea20000300800 */
[----:B---3--:R-:W-:Y:S03]  /*503c0*/  HMMA.16816.F32.BF16 R12, R4, R12, R20 ;  /* 0x0000000c040c723c */ /* 0x008fe60000041814 */
[----:B-1----:R4:W-:Y:S04]  /*503d0*/  STL.64 [R1+0x2bb8], R18 ;  /* 0x002bb81201007387 */ /* 0x0029e80000100a00 */
[----:B------:R0:W-:Y:S04]  /*503e0*/  STL.64 [R1+0x2bb0], R16 ;  /* 0x002bb01001007387 */ /* 0x0001e80000100a00 */
[----:B------:R-:W3:Y:S01]  /*503f0*/  LDL.LU.64 R20, [R1+0x2e58] ;  /* 0x002e580001147983 */ /* 0x000ee20000300a00 */
[----:B----4-:R-:W-:-:S07]  /*50400*/  MOV R19, R0 ;  /* 0x0000000000137202 */ /* 0x010fce0000000f00 */
[----:B------:R-:W-:Y:S01]  /*50410*/  IMAD.MOV.U32 R0, RZ, RZ, R12 ;  /* 0x000000ffff007224 */ /* 0x000fe200078e000c */
[----:B--2---:R-:W-:Y:S02]  /*50420*/  MOV R18, R2 ;  /* 0x0000000200127202 */ /* 0x004fe40000000f00 */
[----:B------:R-:W-:Y:S02]  /*50430*/  MOV R2, R13 ;  /* 0x0000000d00027202 */ /* 0x000fe40000000f00 */
[----:B------:R-:W2:Y:S01]  /*50440*/  LDL.LU.64 R12, [R1+0x2e50] ;  /* 0x002e5000010c7983 */ /* 0x000ea20000300a00 */
[----:B0-----:R-:W-:Y:S02]  /*50450*/  MOV R17, R28 ;  /* 0x0000001c00117202 */ /* 0x001fe40000000f00 */
[----:B------:R-:W-:Y:S02]  /*50460*/  MOV R16, R29 ;  /* 0x0000001d00107202 */ /* 0x000fe40000000f00 */
[----:B------:R-:W-:-:S02]  /*50470*/  MOV R28, R14 ;  /* 0x0000000e001c7202 */ /* 0x000fc40000000f00 */
[----:B------:R-:W-:-:S05]  /*50480*/  MOV R29, R15 ;  /* 0x0000000f001d7202 */ /* 0x000fca0000000f00 */
[----:B------:R-:W-:Y:S04]  /*50490*/  STL [R1+0x2bf4], R29 ;  /* 0x002bf41d01007387 */ /* 0x000fe80000100800 */
[----:B------:R-:W-:Y:S04]  /*504a0*/  STL [R1+0x2bf0], R28 ;  /* 0x002bf01c01007387 */ /* 0x000fe80000100800 */
[----:B------:R-:W-:Y:S04]  /*504b0*/  STL [R1+0x2bec], R2 ;  /* 0x002bec0201007387 */ /* 0x000fe80000100800 */
[----:B------:R-:W-:Y:S01]  /*504c0*/  STL [R1+0x2be8], R0 ;  /* 0x002be80001007387 */ /* 0x000fe20000100800 */
[----:B--2---:R-:W-:-:S15]  /*504d0*/  HMMA.16816.F32.BF16 R12, R4, R12, R16 ;  /* 0x0000000c040c723c */ /* 0x004fde0000041810 */
[----:B------:R-:W-:-:S04]  /*504e0*/  NOP ;  /* 0x0000000000007918 */ /* 0x000fc80000000000 */
[----:B------:R0:W-:Y:S04]  /*504f0*/  STL.64 [R1+0x1a0], R12 ;  /* 0x0001a00c01007387 */ /* 0x0001e80000100a00 */
[----:B0-----:R-:W2:Y:S04]  /*50500*/  LDL.LU R12, [R1+0x70] ;  /* 0x00007000010c7983 */ /* 0x001ea80000300800 */
[----:B------:R-:W2:Y:S04]  /*50510*/  LDL.LU R13, [R1+0x74] ;  /* 0x00007400010d7983 */ /* 0x000ea80000300800 */
[----:B--2---:R0:W-:Y:S04]  /*50520*/  STL.64 [R1+0x2e28], R12 ;  /* 0x002e280c01007387 */ /* 0x0041e80000100a00 */
[----:B0-----:R-:W2:Y:S04]  /*50530*/  LDL.LU R12, [R1+0x80] ;  /* 0x00008000010c7983 */ /* 0x001ea80000300800 */
[----:B------:R-:W2:Y:S01]  /*50540*/  LDL.LU R13, [R1+0x84] ;  /* 0x00008400010d7983 */ /* 0x000ea20000300800 */
[----:B------:R-:W-:Y:S01]  /*50550*/  IMAD.MOV.U32 R23, RZ, RZ, R15 ;  /* 0x000000ffff177224 */ /* 0x000fe200078e000f */
[----:B------:R-:W-:-:S02]  /*50560*/  MOV R22, R14 ;  /* 0x0000000e00167202 */ /* 0x000fc40000000f00 */
[----:B--2---:R0:W-:Y:S04]  /*50570*/  STL.64 [R1+0x2e38], R12 ;  /* 0x002e380c01007387 */ /* 0x0041e80000100a00 */
[----:B0-----:R-:W2:Y:S04]  /*50580*/  LDL.LU R12, [R1+0x90] ;  /* 0x00009000010c7983 */ /* 0x001ea80000300800 */
[----:B------:R-:W2:Y:S04]  /*50590*/  LDL.LU R13, [R1+0x94] ;  /* 0x00009400010d7983 */ /* 0x000ea80000300800 */
[----:B------:R-:W-:Y:S04]  /*505a0*/  STL [R1+0x2bfc], R23 ;  /* 0x002bfc1701007387 */ /* 0x000fe80000100800 */
[----:B------:R-:W-:Y:S04]  /*505b0*/  STL [R1+0x2bf8], R22 ;  /* 0x002bf81601007387 */ /* 0x000fe80000100800 */
[----:B---3--:R0:W-:Y:S04]  /*505c0*/  STL.64 [R1+0x2e30], R20 ;  /* 0x002e301401007387 */ /* 0x0081e80000100a00 */
[----:B0-----:R-:W3:Y:S04]  /*505d0*/  LDL.LU R20, [R1+0x170] ;  /* 0x0001700001147983 */ /* 0x001ee80000300800 */
[----:B------:R-:W3:Y:S04]  /*505e0*/  LDL.LU R21, [R1+0x174] ;  /* 0x0001740001157983 */ /* 0x000ee80000300800 */
[----:B------:R-:W4:Y:S04]  /*505f0*/  LDL.LU R22, [R1+0x178] ;  /* 0x0001780001167983 */ /* 0x000f280000300800 */
[----:B------:R-:W4:Y:S01]  /*50600*/  LDL.LU R23, [R1+0x17c] ;  /* 0x00017c0001177983 */ /* 0x000f220000300800 */
[C---:B------:R-:W-:Y:S03]  /*50610*/  HMMA.16816.F32.BF16 R8, R4.reuse, R24, R8 ;  /* 0x000000180408723c */ /* 0x040fe60000041808 */
[----:B----4-:R-:W-:Y:S04]  /*50620*/  STL.64 [R1+0x2e48], R22 ;  /* 0x002e481601007387 */ /* 0x010fe80000100a00 */
[----:B---3--:R0:W-:Y:S04]  /*50630*/  STL.64 [R1+0x2e40], R20 ;  /* 0x002e401401007387 */ /* 0x0081e80000100a00 */
[----:B0-----:R-:W2:Y:S04]  /*50640*/  LDL.LU R20, [R1+0x180] ;  /* 0x0001800001147983 */ /* 0x001ea80000300800 */
[----:B------:R-:W2:Y:S04]  /*50650*/  LDL.LU R21, [R1+0x184] ;  /* 0x0001840001157983 */ /* 0x000ea80000300800 */
[----:B------:R-:W2:Y:S04]  /*50660*/  LDL.LU R22, [R1+0x188] ;  /* 0x0001880001167983 */ /* 0x000ea80000300800 */
[----:B------:R-:W2:Y:S04]  /*50670*/  LDL.LU R23, [R1+0x18c] ;  /* 0x00018c0001177983 */ /* 0x000ea80000300800 */
[----:B------:R-:W3:Y:S04]  /*50680*/  LDL.LU R16, [R1+0x60] ;  /* 0x0000600001107983 */ /* 0x000ee80000300800 */
[----:B------:R-:W-:Y:S04]  /*50690*/  STL.64 [R1+0x190], R8 ;  /* 0x0001900801007387 */ /* 0x000fe80000100a00 */
[----:B------:R-:W-:Y:S04]  /*506a0*/  STL.64 [R1+0x198], R10 ;  /* 0x0001980a01007387 */ /* 0x000fe80000100a00 */
[----:B------:R-:W3:Y:S01]  /*506b0*/  LDL.LU R17, [R1+0x64] ;  /* 0x0000640001117983 */ /* 0x000ee20000300800 */
[----:B--2---:R-:W-:Y:S03]  /*506c0*/  HMMA.16816.F32.BF16 R12, R4, R12, R20 ;  /* 0x0000000c040c723c */ /* 0x004fe60000041814 */
        /* <DEDUP_REMOVED lines=9> */
[----:B------:R-:W3:Y:S04]  /*50760*/  LDL.LU R10, [R1+0x148] ;  /* 0x00014800010a7983 */ /* 0x000ee80000300800 */
[----:B------:R-:W3:Y:S04]  /*50770*/  LDL.LU R11, [R1+0x14c] ;  /* 0x00014c00010b7983 */ /* 0x000ee80000300800 */
[----:B------:R-:W4:Y:S04]  /*50780*/  LDL.LU.64 R22, [R1+0x2e48] ;  /* 0x002e480001167983 */ /* 0x000f280000300a00 */
[----:B------:R-:W4:Y:S01]  /*50790*/  LDL.LU.64 R20, [R1+0x2e40] ;  /* 0x002e400001147983 */ /* 0x000f220000300a00 */
[----:B------:R-:W-:-:S02]  /*507a0*/  MOV R29, R12 ;  /* 0x0000000c001d7202 */ /* 0x000fc40000000f00 */
[----:B------:R-:W-:Y:S02]  /*507b0*/  MOV R28, R13 ;  /* 0x0000000d001c7202 */ /* 0x000fe40000000f00 */
[----:B------:R-:W4:Y:S01]  /*507c0*/  LDL.LU.64 R12, [R1+0x2e38] ;  /* 0x002e3800010c7983 */ /* 0x000f220000300a00 */
[----:B------:R-:W-:Y:S02]  /*507d0*/  MOV R2, R14 ;  /* 0x0000000e00027202 */ /* 0x000fe40000000f00 */
[----:B------:R-:W-:-:S05]  /*507e0*/  MOV R0, R15 ;  /* 0x0000000f00007202 */ /* 0x000fca0000000f00 */
[----:B------:R-:W-:Y:S04]  /*507f0*/  STL [R1+0x2c0c], R0 ;  /* 0x002c0c0001007387 */ /* 0x000fe80000100800 */
[----:B------:R-:W-:Y:S04]  /*50800*/  STL [R1+0x2c08], R2 ;  /* 0x002c080201007387 */ /* 0x000fe80000100800 */
[----:B------:R-:W-:Y:S04]  /*50810*/  STL [R1+0x2c04], R28 ;  /* 0x002c041c01007387 */ /* 0x000fe80000100800 */
[----:B------:R-:W-:Y:S01]  /*50820*/  STL [R1+0x2c00], R29 ;  /* 0x002c001d01007387 */ /* 0x000fe20000100800 */
[----:B----4-:R-:W-:Y:S03]  /*50830*/  HMMA.16816.F32.BF16 R12, R4, R12, R20 ;  /* 0x0000000c040c723c */ /* 0x010fe60000041814 */
[----:B------:R-:W4:-:S15]  /*50840*/  LDL.LU.64 R20, [R1+0x2e30] ;  /* 0x002e300001147983 */ /* 0x000f1e0000300a00 */
[----:B------:R-:W-:Y:S01]  /*50850*/  NOP ;  /* 0x0000000000007918 */ /* 0x000fe20000000000 */
[----:B------:R0:W-:Y:S04]  /*50860*/  STL.64 [R1+0x170], R12 ;  /* 0x0001700c01007387 */ /* 0x0001e80000100a00 */
[----:B0-----:R-:W2:Y:S01]  /*50870*/  LDL.LU.64 R12, [R1+0x2e28] ;  /* 0x002e2800010c7983 */ /* 0x001ea20000300a00 */
[----:B------:R-:W-:Y:S01]  /*50880*/  MOV R22, R15 ;  /* 0x0000000f00167202 */ /* 0x000fe20000000f00 */
[----:B------:R-:W-:-:S04]  /*50890*/  IMAD.MOV.U32 R23, RZ, RZ, R14 ;  /* 0x000000ffff177224 */ /* 0x000fc800078e000e */
[----:B------:R-:W-:Y:S04]  /*508a0*/  STL [R1+0x2c14], R22 ;  /* 0x002c141601007387 */ /* 0x000fe80000100800 */
[----:B------:R-:W-:Y:S04]  /*508b0*/  STL [R1+0x2c10], R23 ;  /* 0x002c101701007387 */ /* 0x000fe80000100800 */
[----:B----4-:R0:W-:Y:S04]  /*508c0*/  STL.64 [R1+0x2dc8], R20 ;  /* 0x002dc81401007387 */ /* 0x0101e80000100a00 */
[----:B0-----:R-:W4:Y:S04]  /*508d0*/  LDL.LU R20, [R1+0x150] ;  /* 0x0001500001147983 */ /* 0x001f280000300800 */
[----:B------:R-:W4:Y:S04]  /*508e0*/  LDL.LU R21, [R1+0x154] ;  /* 0x0001540001157983 */ /* 0x000f280000300800 */
[----:B------:R-:W4:Y:S04]  /*508f0*/  LDL.LU R22, [R1+0x158] ;  /* 0x0001580001167983 */ /* 0x000f280000300800 */
[----:B------:R-:W4:Y:S01]  /*50900*/  LDL.LU R23, [R1+0x15c] ;  /* 0x00015c0001177983 */ /* 0x000f220000300800 */
[----:B--2---:R-:W-:Y:S03]  /*50910*/  HMMA.16816.F32.BF16 R12, R4, R12, R16 ;  /* 0x0000000c040c723c */ /* 0x004fe60000041810 */
[----:B------:R-:W4:-:S15]  /*50920*/  LDL.LU.64 R16, [R1+0x2e20] ;  /* 0x002e200001107983 */ /* 0x000f1e0000300a00 */
[----:B------:R-:W-:Y:S01]  /*50930*/  NOP ;  /* 0x0000000000007918 */ /* 0x000fe20000000000 */
[----:B------:R-:W-:Y:S01]  /*50940*/  MOV R28, R14 ;  /* 0x0000000e001c7202 */ /* 0x000fe20000000f00 */
[----:B------:R-:W-:Y:S02]  /*50950*/  IMAD.MOV.U32 R29, RZ, RZ, R15 ;  /* 0x000000ffff1d7224 */ /* 0x000fe400078e000f */
[----:B------:R-:W2:Y:S01]  /*50960*/  LDL.LU.64 R14, [R1+0x2e18] ;  /* 0x002e1800010e7983 */ /* 0x000ea20000300a00 */
[----:B---3--:R-:W-:Y:S01]  /*50970*/  HMMA.16816.F32.BF16 R8, R4, R24, R8 ;  /* 0x000000180408723c */ /* 0x008fe20000041808 */
[----:B------:R-:W-:Y:S02]  /*50980*/  MOV R2, R13 ;  /* 0x0000000d00027202 */ /* 0x000fe40000000f00 */
[----:B------:R-:W-:Y:S02]  /*50990*/  MOV R0, R12 ;  /* 0x0000000c00007202 */ /* 0x000fe40000000f00 */
[----:B------:R-:W3:Y:S04]  /*509a0*/  LDL.LU.64 R12, [R1+0x2e10] ;  /* 0x002e1000010c7983 */ /* 0x000ee80000300a00 */
[----:B------:R0:W-:Y:S04]  /*509b0*/  STL [R1+0x2c24], R29 ;  /* 0x002c241d01007387 */ /* 0x0001e80000100800 */
[----:B------:R1:W-:Y:S04]  /*509c0*/  STL [R1+0x2c20], R28 ;  /* 0x002c201c01007387 */ /* 0x0003e80000100800 */
[----:B------:R1:W-:Y:S04]  /*509d0*/  STL [R1+0x2c1c], R2 ;  /* 0x002c1c0201007387 */ /* 0x0003e80000100800 */
[----:B------:R-:W-:Y:S01]  /*509e0*/  STL [R1+0x2c18], R0 ;  /* 0x002c180001007387 */ /* 0x000fe20000100800 */
[----:B0-----:R-:W-:Y:S01]  /*509f0*/  IMAD.MOV.U32 R29, RZ, RZ, R9 ;  /* 0x000000ffff1d7224 */ /* 0x001fe200078e0009 */
[----:B-1----:R-:W-:-:S02]  /*50a00*/  MOV R28, R10 ;  /* 0x0000000a001c7202 */ /* 0x002fc40000000f00 */
[----:B------:R-:W-:Y:S01]  /*50a10*/  MOV R2, R11 ;  /* 0x0000000b00027202 */ /* 0x000fe20000000f00 */
[----:B----4-:R-:W-:-:S15]  /*50a20*/  HMMA.16816.F32.BF16 R20, R4, R16, R20 ;  /* 0x000000100414723c */ /* 0x010fde0000041814 */
[----:B------:R-:W-:-:S04]  /*50a30*/  NOP ;  /* 0x0000000000007918 */ /* 0x000fc80000000000 */
[----:B------:R-:W-:Y:S02]  /*50a40*/  MOV R16, R23 ;  /* 0x0000001700107202 */ /* 0x000fe40000000f00 */
[----:B------:R-:W-:Y:S02]  /*50a50*/  MOV R17, R22 ;  /* 0x0000001600117202 */ /* 0x000fe40000000f00 */
[----:B------:R-:W-:Y:S02]  /*50a60*/  MOV R18, R21 ;  /* 0x0000001500127202 */ /* 0x000fe40000000f00 */
[----:B------:R-:W-:Y:S01]  /*50a70*/  MOV R19, R20 ;  /* 0x0000001400137202 */ /* 0x000fe20000000f00 */
[----:B------:R0:W-:Y:S04]  /*50a80*/  STL [R1+0x2c34], R16 ;  /* 0x002c341001007387 */ /* 0x0001e80000100800 */
[----:B------:R1:W-:Y:S04]  /*50a90*/  STL [R1+0x2c30], R17 ;  /* 0x002c301101007387 */ /* 0x0003e80000100800 */
[----:B------:R-:W-:Y:S04]  /*50aa0*/  STL [R1+0x2c2c], R18 ;  /* 0x002c2c1201007387 */ /* 0x000fe80000100800 */
[----:B------:R-:W-:Y:S04]  /*50ab0*/  STL [R1+0x2c28], R19 ;  /* 0x002c281301007387 */ /* 0x000fe80000100800 */
[----:B------:R4:W-:Y:S01]  /*50ac0*/  STL [R1+0x140], R8 ;  /* 0x0001400801007387 */ /* 0x0009e20000100800 */
[----:B--2---:R-:W-:-:S02]  /*50ad0*/  MOV R24, R14 ;  /* 0x0000000e00187202 */ /* 0x004fc40000000f00 */
[----:B------:R-:W-:Y:S01]  /*50ae0*/  MOV R25, R15 ;  /* 0x0000000f00197202 */ /* 0x000fe20000000f00 */
[----:B------:R-:W2:Y:S04]  /*50af0*/  LDL.LU R14, [R1+0x2e08] ;  /* 0x002e0800010e7983 */ /* 0x000ea80000300800 */
[----:B------:R-:W2:Y:S04]  /*50b00*/  LDL.LU R15, [R1+0x2e04] ;  /* 0x002e0400010f7983 */ /* 0x000ea80000300800 */
[----:B0-----:R-:W2:Y:S04]  /*50b10*/  LDL.LU R16, [R1+0x40] ;  /* 0x0000400001107983 */ /* 0x001ea80000300800 */
[----:B-1----:R-:W2:Y:S04]  /*50b20*/  LDL.LU R17, [R1+0x44] ;  /* 0x0000440001117983 */ /* 0x002ea80000300800 */
[----:B------:R-:W-:Y:S04]  /*50b30*/  STL.64 [R1+0x2dd0], R24 ;  /* 0x002dd01801007387 */ /* 0x000fe80000100a00 */
[----:B----4-:R-:W4:Y:S04]  /*50b40*/  LDL.LU R8, [R1+0xf0] ;  /* 0x0000f00001087983 */ /* 0x010f280000300800 */
[----:B------:R-:W4:Y:S04]  /*50b50*/  LDL.LU R9, [R1+0xf4] ;  /* 0x0000f40001097983 */ /* 0x000f280000300800 */
[----:B------:R-:W2:Y:S04]  /*50b60*/  LDL.LU R10, [R1+0xf8] ;  /* 0x0000f800010a7983 */ /* 0x000ea80000300800 */
[----:B------:R-:W2:Y:S04]  /*50b70*/  LDL.LU R11, [R1+0xfc] ;  /* 0x0000fc00010b7983 */ /* 0x000ea80000300800 */
[----:B--2---:R-:W-:Y:S04]  /*50b80*/  STL.64 [R1+0x2de0], R10 ;  /* 0x002de00a01007387 */ /* 0x004fe80000100a00 */
[----:B----4-:R0:W-:Y:S04]  /*50b90*/  STL.64 [R1+0x2dd8], R8 ;  /* 0x002dd80801007387 */ /* 0x0101e80000100a00 */
[----:B0-----:R-:W2:Y:S01]  /*50ba0*/  LDL.LU R8, [R1+0x20] ;  /* 0x0000200001087983 */ /* 0x001ea20000300800 */
[----:B------:R-:W-:-:S03]  /*50bb0*/  IMAD.MOV.U32 R9, RZ, RZ, R3 ;  /* 0x000000ffff097224 */ /* 0x000fc600078e0003 */
[----:B------:R-:W4:Y:S04]  /*50bc0*/  LDL.LU R3, [R1+0x2e00] ;  /* 0x002e000001037983 */ /* 0x000f280000300800 */
[----:B--2---:R0:W-:Y:S02]  /*50bd0*/  STL.64 [R1+0x2de8], R8 ;  /* 0x002de80801007387 */ /* 0x0041e40000100a00 */
[----:B0-----:R-:W-:Y:S02]  /*50be0*/  MOV R8, R15 ;  /* 0x0000000f00087202 */ /* 0x001fe40000000f00 */
[----:B------:R-:W-:-:S05]  /*50bf0*/  MOV R9, R14 ;  /* 0x0000000e00097202 */ /* 0x000fca0000000f00 */
[----:B------:R0:W-:Y:S04]  /*50c00*/  STL.64 [R1+0x2df8], R8 ;  /* 0x002df80801007387 */ /* 0x0001e80000100a00 */
[----:B0-----:R-:W2:Y:S04]  /*50c10*/  LDL.LU R8, [R1+0x130] ;  /* 0x0001300001087983 */ /* 0x001ea80000300800 */
[----:B------:R-:W2:Y:S04]  /*50c20*/  LDL.LU R9, [R1+0x134] ;  /* 0x0001340001097983 */ /* 0x000ea80000300800 */
[----:B------:R-:W2:Y:S04]  /*50c30*/  LDL.LU R10, [R1+0x138] ;  /* 0x00013800010a7983 */ /* 0x000ea80000300800 */
[----:B------:R-:W2:Y:S01]  /*50c40*/  LDL.LU R11, [R1+0x13c] ;  /* 0x00013c00010b7983 */ /* 0x000ea20000300800 */
[----:B---3--:R-:W-:-:S02]  /*50c50*/  MOV R20, R13 ;  /* 0x0000000d00147202 */ /* 0x008fc40000000f00 */
[----:B------:R-:W-:-:S05]  /*50c60*/  MOV R21, R12 ;  /* 0x0000000c00157202 */ /* 0x000fca0000000f00 */
[----:B------:R0:W-:Y:S04]  /*50c70*/  STL.64 [R1+0x2df0], R20 ;  /* 0x002df01401007387 */ /* 0x0001e80000100a00 */
        /* <DEDUP_REMOVED lines=19> */
[----:B------:R-:W3:Y:S01]  /*50db0*/  LDL.LU.64 R8, [R1+0x2df8] ;  /* 0x002df80001087983 */ /* 0x000ee20000300a00 */
[----:B------:R-:W-:Y:S02]  /*50dc0*/  MOV R18, R10 ;  /* 0x0000000a00127202 */ /* 0x000fe40000000f00 */
[----:B------:R-:W-:-:S05]  /*50dd0*/  MOV R19, R11 ;  /* 0x0000000b00137202 */ /* 0x000fca0000000f00 */
[----:B------:R-:W-:Y:S04]  /*50de0*/  STL [R1+0x2c50], R19 ;  /* 0x002c501301007387 */ /* 0x000fe80000100800 */
[----:B------:R-:W-:Y:S04]  /*50df0*/  STL [R1+0x2c4c], R18 ;  /* 0x002c4c1201007387 */ /* 0x000fe80000100800 */
[----:B------:R-:W-:Y:S04]  /*50e00*/  STL [R1+0x2c48], R17 ;  /* 0x002c481101007387 */ /* 0x000fe80000100800 */
[----:B------:R0:W-:Y:S04]  /*50e10*/  STL [R1+0x2c44], R16 ;  /* 0x002c441001007387 */ /* 0x0001e80000100800 */
[----:B0-----:R-:W2:Y:S04]  /*50e20*/  LDL.LU R16, [R1+0x110] ;  /* 0x0001100001107983 */ /* 0x001ea80000300800 */
[----:B------:R-:W2:Y:S04]  /*50e30*/  LDL.LU R17, [R1+0x114] ;  /* 0x0001140001117983 */ /* 0x000ea80000300800 */
[----:B------:R-:W2:Y:S04]  /*50e40*/  LDL.LU R18, [R1+0x118] ;  /* 0x0001180001127983 */ /* 0x000ea80000300800 */
[----:B------:R-:W2:Y:S01]  /*50e50*/  LDL.LU R19, [R1+0x11c] ;  /* 0x00011c0001137983 */ /* 0x000ea20000300800 */
[----:B---3--:R-:W-:Y:S03]  /*50e60*/  HMMA.16816.F32.BF16 R8, R4, R8, R20 ;  /* 0x000000080408723c */ /* 0x008fe60000041814 */
[----:B------:R-:W3:-:S15]  /*50e70*/  LDL.LU.64 R20, [R1+0x2df0] ;  /* 0x002df00001147983 */ /* 0x000ede0000300a00 */
[----:B------:R-:W-:Y:S01]  /*50e80*/  NOP ;  /* 0x0000000000007918 */ /* 0x000fe20000000000 */
[----:B------:R0:W-:Y:S04]  /*50e90*/  STL.64 [R1+0x120], R8 ;  /* 0x0001200801007387 */ /* 0x0001e80000100a00 */
[----:B0-----:R-:W2:Y:S01]  /*50ea0*/  LDL.LU.64 R8, [R1+0x2de8] ;  /* 0x002de80001087983 */ /* 0x001ea20000300a00 */
[----:B------:R-:W-:Y:S01]  /*50eb0*/  MOV R2, R10 ;  /* 0x0000000a00027202 */ /* 0x000fe20000000f00 */
[----:B------:R-:W-:-:S05]  /*50ec0*/  IMAD.MOV.U32 R28, RZ, RZ, R11 ;  /* 0x000000ffff1c7224 */ /* 0x000fca00078e000b */
[----:B------:R-:W-:Y:S04]  /*50ed0*/  STL [R1+0x2c58], R28 ;  /* 0x002c581c01007387 */ /* 0x000fe80000100800 */
[----:B------:R-:W-:Y:S01]  /*50ee0*/  STL [R1+0x2c54], R2 ;  /* 0x002c540201007387 */ /* 0x000fe20000100800 */
[C---:B---3--:R-:W-:Y:S08]  /*50ef0*/  HMMA.16816.F32.BF16 R20, R4.reuse, R20, R24 ;  /* 0x000000140414723c */ /* 0x048ff00000041818 */
[----:B--2---:R-:W-:-:S15]  /*50f00*/  HMMA.16816.F32.BF16 R8, R4, R8, R16 ;  /* 0x000000080408723c */ /* 0x004fde0000041810 */
[----:B------:R-:W-:-:S04]  /*50f10*/  NOP ;  /* 0x0000000000007918 */ /* 0x000fc80000000000 */
[----:B------:R-:W-:Y:S02]  /*50f20*/  MOV R18, R11 ;  /* 0x0000000b00127202 */ /* 0x000fe40000000f00 */
[----:B------:R-:W-:Y:S01]  /*50f30*/  MOV R19, R10 ;  /* 0x0000000a00137202 */ /* 0x000fe20000000f00 */
[----:B------:R0:W-:Y:S04]  /*50f40*/  STL.64 [R1+0x110], R8 ;  /* 0x0001100801007387 */ /* 0x0001e80000100a00 */
[----:B------:R-:W2:Y:S04]  /*50f50*/  LDL.LU.64 R10, [R1+0x2de0] ;  /* 0x002de000010a7983 */ /* 0x000ea80000300a00 */
[----:B0-----:R-:W2:Y:S04]  /*50f60*/  LDL.LU.64 R8, [R1+0x2dd8] ;  /* 0x002dd80001087983 */ /* 0x001ea80000300a00 */
[----:B------:R0:W-:Y:S04]  /*50f70*/  STL [R1+0x2c60], R18 ;  /* 0x002c601201007387 */ /* 0x0001e80000100800 */
[----:B------:R1:W-:Y:S04]  /*50f80*/  STL [R1+0x2c5c], R19 ;  /* 0x002c5c1301007387 */ /* 0x0003e80000100800 */
[----:B------:R-:W3:Y:S04]  /*50f90*/  LDL.LU R16, [R1+0xe0] ;  /* 0x0000e00001107983 */ /* 0x000ee80000300800 */
[----:B------:R-:W3:Y:S04]  /*50fa0*/  LDL.LU R17, [R1+0xe4] ;  /* 0x0000e40001117983 */ /* 0x000ee80000300800 */
[----:B0-----:R-:W3:Y:S04]  /*50fb0*/  LDL.LU R18, [R1+0xe8] ;  /* 0x0000e80001127983 */ /* 0x001ee80000300800 */
[----:B-1----:R-:W3:Y:S04]  /*50fc0*/  LDL.LU R19, [R1+0xec] ;  /* 0x0000ec0001137983 */ /* 0x002ee80000300800 */
[----:B------:R-:W2:Y:S04]  /*50fd0*/  LDL.LU.64 R24, [R1+0x2dd0] ;  /* 0x002dd00001187983 */ /* 0x000ea80000300a00 */
[----:B------:R0:W-:Y:S04]  /*50fe0*/  STL.64 [R1+0x100], R20 ;  /* 0x0001001401007387 */ /* 0x0001e80000100a00 */
[----:B------:R-:W-:Y:S04]  /*50ff0*/  STL.64 [R1+0x108], R22 ;  /* 0x0001081601007387 */ /* 0x000fe80000100a00 */
[----:B0-----:R-:W3:Y:S01]  /*51000*/  LDL.LU.64 R20, [R1+0x2dc8] ;  /* 0x002dc80001147983 */ /* 0x001ee20000300a00 */
[----:B--2---:R-:W-:Y:S03]  /*51010*/  HMMA.16816.F32.BF16 R24, R4, R24, R8 ;  /* 0x000000180418723c */ /* 0x004fe60000041808 */
[----:B------:R-:W2:Y:S04]  /*51020*/  LDL.LU.64 R10, [R1+0x2dc0] ;  /* 0x002dc000010a7983 */ /* 0x000ea80000300a00 */
[----:B------:R-:W2:-:S12]  /*51030*/  LDL.LU.64 R8, [R1+0x2db8] ;  /* 0x002db80001087983 */ /* 0x000e980000300a00 */
[----:B------:R-:W-:Y:S04]  /*51040*/  STL.64 [R1+0xf0], R24 ;  /* 0x0000f01801007387 */ /* 0x000fe80000100a00 */
[----:B------:R0:W-:Y:S04]  /*51050*/  STL.64 [R1+0xf8], R26 ;  /* 0x0000f81a01007387 */ /* 0x0001e80000100a00 */
[----:B0-----:R-:W2:Y:S04]  /*51060*/  LDL.LU.64 R26, [R1+0x2db0] ;  /* 0x002db000011a7983 */ /* 0x001ea80000300a00 */
[----:B------:R-:W2:Y:S01]  /*51070*/  LDL.LU.64 R24, [R1+0x2da8] ;  /* 0x002da80001187983 */ /* 0x000ea20000300a00 */
[C---:B---3--:R-:W-:Y:S08]  /*51080*/  HMMA.16816.F32.BF16 R12, R4.reuse, R20, R12 ;  /* 0x00000014040c723c */ /* 0x048ff0000004180c */
[----:B--2---:R-:W-:Y:S01]  /*51090*/  HMMA.16816.F32.BF16 R16, R4, R24, R16 ;  /* 0x000000180410723c */ /* 0x004fe20000041810 */
[----:B------:R0:W-:Y:S04]  /*510a0*/  STL.64 [R1+0x2d18], R26 ;  /* 0x002d181a01007387 */ /* 0x0001e80000100a00 */
[----:B------:R-:W2:Y:S01]  /*510b0*/  LDL.LU R24, [R1+0x1d0] ;  /* 0x0001d00001187983 */ /* 0x000ea20000300800 */
[----:B0-----:R-:W-:-:S02]  /*510c0*/  MOV R26, R10 ;  /* 0x0000000a001a7202 */ /* 0x001fc40000000f00 */
[----:B------:R-:W-:-:S11]  /*510d0*/  MOV R27, R11 ;  /* 0x0000000b001b7202 */ /* 0x000fd60000000f00 */
[----:B------:R-:W-:Y:S04]  /*510e0*/  STL.64 [R1+0xe0], R16 ;  /* 0x0000e01001007387 */ /* 0x000fe80000100a00 */
[----:B------:R0:W-:Y:S04]  /*510f0*/  STL.64 [R1+0xe8], R18 ;  /* 0x0000e81201007387 */ /* 0x0001e80000100a00 */
[----:B------:R-:W2:Y:S04]  /*51100*/  LDL.LU R25, [R1+0x1d4] ;  /* 0x0001d40001197983 */ /* 0x000ea80000300800 */
[----:B------:R-:W3:Y:S04]  /*51110*/  LDL.LU R10, [R1+0x2da4] ;  /* 0x002da400010a7983 */ /* 0x000ee80000300800 */
[----:B------:R-:W3:Y:S01]  /*51120*/  LDL.LU R11, [R1+0x2da0] ;  /* 0x002da000010b7983 */ /* 0x000ee20000300800 */
[----:B------:R-:W-:Y:S01]  /*51130*/  IMAD.MOV.U32 R21, RZ, RZ, R12 ;  /* 0x000000ffff157224 */ /* 0x000fe200078e000c */
[----:B------:R-:W-:-:S02]  /*51140*/  MOV R20, R13 ;  /* 0x0000000d00147202 */ /* 0x000fc40000000f00 */
[----:B0-----:R-:W-:Y:S02]  /*51150*/  MOV R19, R14 ;  /* 0x0000000e00137202 */ /* 0x001fe40000000f00 */
[----:B------:R-:W-:Y:S02]  /*51160*/  MOV R18, R15 ;  /* 0x0000000f00127202 */ /* 0x000fe40000000f00 */
[----:B------:R-:W2:Y:S04]  /*51170*/  LDL.LU.64 R14, [R1+0x2d98] ;  /* 0x002d9800010e7983 */ /* 0x000ea80000300a00 */
[----:B------:R-:W2:Y:S04]  /*51180*/  LDL.LU.64 R12, [R1+0x2d90] ;  /* 0x002d9000010c7983 */ /* 0x000ea80000300a00 */
[----:B------:R-:W-:Y:S04]  /*51190*/  STL.64 [R1+0x2d80], R20 ;  /* 0x002d801401007387 */ /* 0x000fe80000100a00 */
[----:B------:R0:W-:Y:S04]  /*511a0*/  STL.64 [R1+0x2d20], R18 ;  /* 0x002d201201007387 */ /* 0x0001e80000100a00 */
[----:B---3--:R1:W-:Y:S04]  /*511b0*/  STL.64 [R1+0x2d78], R10 ;  /* 0x002d780a01007387 */ /* 0x0083e80000100a00 */
[----:B------:R-:W3:Y:S04]  /*511c0*/  LDL.LU R16, [R1+0x270] ;  /* 0x0002700001107983 */ /* 0x000ee80000300800 */
[----:B------:R-:W3:Y:S04]  /*511d0*/  LDL.LU R17, [R1+0x274] ;  /* 0x0002740001117983 */ /* 0x000ee80000300800 */
[----:B0-----:R-:W2:Y:S04]  /*511e0*/  LDL.LU R18, [R1+0x278] ;  /* 0x0002780001127983 */ /* 0x001ea80000300800 */
[----:B------:R-:W2:Y:S04]  /*511f0*/  LDL.LU R19, [R1+0x27c] ;  /* 0x00027c0001137983 */ /* 0x000ea80000300800 */
[----:B------:R-:W3:Y:S04]  /*51200*/  LDL.LU R20, [R1+0x2c0] ;  /* 0x0002c00001147983 */ /* 0x000ee80000300800 */
[----:B------:R-:W4:Y:S04]  /*51210*/  LDL.LU R21, [R1+0x2c4] ;  /* 0x0002c40001157983 */ /* 0x000f280000300800 */
[----:B------:R-:W4:Y:S04]  /*51220*/  LDL.LU R22, [R1+0x2c8] ;  /* 0x0002c80001167983 */ /* 0x000f280000300800 */
[----:B------:R-:W4:Y:S04]  /*51230*/  LDL.LU R23, [R1+0x2cc] ;  /* 0x0002cc0001177983 */ /* 0x000f280000300800 */
[----:B-1----:R-:W4:Y:S04]  /*51240*/  LDL.LU.64 R10, [R1+0xc8] ;  /* 0x0000c800010a7983 */ /* 0x002f280000300a00 */
[----:B--2---:R0:W-:Y:S04]  /*51250*/  STL.64 [R1+0x2d30], R18 ;  /* 0x002d301201007387 */ /* 0x0041e80000100a00 */
[----:B---3--:R-:W-:Y:S04]  /*51260*/  STL.64 [R1+0x2d28], R16 ;  /* 0x002d281001007387 */ /* 0x008fe80000100a00 */
[----:B0-----:R-:W2:Y:S04]  /*51270*/  LDL.LU.64 R18, [R1+0x88] ;  /* 0x0000880001127983 */ /* 0x001ea80000300a00 */
[----:B--2---:R0:W-:Y:S04]  /*51280*/  STL.64 [R1+0x2d40], R18 ;  /* 0x002d401201007387 */ /* 0x0041e80000100a00 */
[----:B0-----:R-:W2:Y:S04]  /*51290*/  LDL.LU.64 R18, [R1+0x98] ;  /* 0x0000980001127983 */ /* 0x001ea80000300a00 */
[----:B--2---:R0:W-:Y:S04]  /*512a0*/  STL.64 [R1+0x2d48], R18 ;  /* 0x002d481201007387 */ /* 0x0041e80000100a00 */
[----:B0-----:R-:W2:Y:S01]  /*512b0*/  LDL.LU.64 R18, [R1+0xa8] ;  /* 0x0000a80001127983 */ /* 0x001ea20000300a00 */
[----:B------:R-:W-:Y:S03]  /*512c0*/  HMMA.16816.F32.BF16 R4, R4, R8, R24 ;  /* 0x000000080404723c */ /* 0x000fe60000041818 */
[----:B--2---:R0:W-:Y:S04]  /*512d0*/  STL.64 [R1+0x2d60], R18 ;  /* 0x002d601201007387 */ /* 0x0041e80000100a00 */
[----:B0-----:R-:W2:Y:S04]  /*512e0*/  LDL.LU.64 R18, [R1+0xb8] ;  /* 0x0000b80001127983 */ /* 0x001ea80000300a00 */
[----:B------:R-:W3:Y:S04]  /*512f0*/  LDL.LU.64 R26, [R1+0x78] ;  /* 0x00007800011a7983 */ /* 0x000ee80000300a00 */
[----:B---3--:R0:W-:Y:S04]  /*51300*/  STL.64 [R1+0x2d38], R26 ;  /* 0x002d381a01007387 */ /* 0x0081e80000100a00 */
[----:B------:R-:W3:Y:S04]  /*51310*/  LDL.LU R24, [R1+0x280] ;  /* 0x0002800001187983 */ /* 0x000ee80000300800 */
[----:B------:R-:W3:Y:S04]  /*51320*/  LDL.LU R25, [R1+0x284] ;  /* 0x0002840001197983 */ /* 0x000ee80000300800 */
[----:B0-----:R-:W2:Y:S01]  /*51330*/  LDL.LU R26, [R1+0x288] ;  /* 0x00028800011a7983 */ /* 0x001ea20000300800 */
[----:B----4-:R-:W-:-:S03]  /*51340*/  MOV R27, R3 ;  /* 0x00000003001b7202 */ /* 0x010fc60000000f00 */
[----:B------:R-:W4:Y:S04]  /*51350*/  LDL.LU R3, [R1+0x2d88] ;  /* 0x002d880001037983 */ /* 0x000f280000300800 */
[----:B--2---:R-:W-:Y:S04]  /*51360*/  STL.64 [R1+0x2d58], R26 ;  /* 0x002d581a01007387 */ /* 0x004fe80000100a00 */
[----:B---3--:R0:W-:Y:S04]  /*51370*/  STL.64 [R1+0x2d50], R24 ;  /* 0x002d501801007387 */ /* 0x0081e80000100a00 */
[----:B0-----:R-:W2:Y:S04]  /*51380*/  LDL.LU R24, [R1+0x2a0] ;  /* 0x0002a00001187983 */ /* 0x001ea80000300800 */
[----:B------:R-:W2:Y:S04]  /*51390*/  LDL.LU R25, [R1+0x2a4] ;  /* 0x0002a40001197983 */ /* 0x000ea80000300800 */
[----:B------:R-:W3:Y:S04]  /*513a0*/  LDL.LU R26, [R1+0x2a8] ;  /* 0x0002a800011a7983 */ /* 0x000ee80000300800 */
[----:B------:R-:W3:Y:S01]  /*513b0*/  LDL.LU R27, [R1+0x2ac] ;  /* 0x0002ac00011b7983 */ /* 0x000ee20000300800 */
[----:B------:R-:W-:Y:S03]  /*513c0*/  HMMA.16816.F32.BF16 R20, R12, R10, R20 ;  /* 0x0000000a0c14723c */ /* 0x000fe60000041814 */
[----:B---3--:R-:W-:Y:S04]  /*513d0*/  STL.64 [R1+0x2d70], R26 ;  /* 0x002d701a01007387 */ /* 0x008fe80000100a00 */
[----:B--2---:R0:W-:Y:S04]  /*513e0*/  STL.64 [R1+0x2d68], R24 ;  /* 0x002d681801007387 */ /* 0x0041e80000100a00 */
[----:B0-----:R-:W2:Y:S04]  /*513f0*/  LDL.LU R24, [R1+0x2b0] ;  /* 0x0002b00001187983 */ /* 0x001ea80000300800 */
[----:B------:R-:W2:Y:S04]  /*51400*/  LDL.LU R25, [R1+0x2b4] ;  /* 0x0002b40001197983 */ /* 0x000ea80000300800 */
[----:B------:R-:W2:Y:S01]  /*51410*/  LDL.LU R26, [R1+0x2b8] ;  /* 0x0002b800011a7983 */ /* 0x000ea20000300800 */
[----:B----4-:R-:W-:-:S03]  /*51420*/  IMAD.MOV.U32 R27, RZ, RZ, R3 ;  /* 0x000000ffff1b7224 */ /* 0x010fc600078e0003 */
[----:B------:R0:W-:Y:S04]  /*51430*/  STL.64 [R1+0x2a58], R6 ;  /* 0x002a580601007387 */ /* 0x0001e80000100a00 */
[----:B------:R-:W-:Y:S01]  /*51440*/  STL.64 [R1+0x2a50], R4 ;  /* 0x002a500401007387 */ /* 0x000fe20000100a00 */
[----:B------:R-:W-:-:S03]  /*51450*/  MOV R9, R11 ;  /* 0x0000000b00097202 */ /* 0x000fc60000000f00 */
[----:B0-----:R-:W3:Y:S04]  /*51460*/  LDL.LU.64 R6, [R1+0x68] ;  /* 0x0000680001067983 */ /* 0x001ee80000300a00 */
[----:B------:R0:W-:Y:S04]  /*51470*/  STL.64 [R1+0x4b0], R20 ;  /* 0x0004b01401007387 */ /* 0x0001e80000100a00 */
[----:B------:R1:W-:Y:S01]  /*51480*/  STL.64 [R1+0x4b8], R22 ;  /* 0x0004b81601007387 */ /* 0x0003e20000100a00 */
[----:B------:R-:W-:-:S03]  /*51490*/  MOV R0, R18 ;  /* 0x0000001200007202 */ /* 0x000fc60000000f00 */
[----:B0-----:R-:W4:Y:S01]  /*514a0*/  LDL.LU.64 R20, [R1+0x2d80] ;  /* 0x002d800001147983 */ /* 0x001f220000300a00 */
[----:B-1----:R-:W-:-:S03]  /*514b0*/  MOV R23, R10 ;  /* 0x0000000a00177202 */ /* 0x002fc60000000f00 */
[----:B------:R-:W3:Y:S04]  /*514c0*/  LDL.LU.64 R10, [R1+0x2d78] ;  /* 0x002d7800010a7983 */ /* 0x000ee80000300a00 */
[----:B------:R-:W-:Y:S04]  /*514d0*/  STL [R1+0x2c68], R9 ;  /* 0x002c680901007387 */ /* 0x000fe80000100800 */
[----:B------:R-:W-:Y:S01]  /*514e0*/  STL [R1+0x2c64], R23 ;  /* 0x002c641701007387 */ /* 0x000fe20000100800 */
[----:B------:R-:W-:Y:S01]  /*514f0*/  MOV R22, R19 ;  /* 0x0000001300167202 */ /* 0x000fe20000000f00 */
[----:B--2---:R-:W-:-:S15]  /*51500*/  HMMA.16816.F32.BF16 R24, R12, R18, R24 ;  /* 0x000000120c18723c */ /* 0x004fde0000041818 */
[----:B------:R-:W-:-:S04]  /*51510*/  NOP ;  /* 0x0000000000007918 */ /* 0x000fc80000000000 */
[----:B------:R-:W-:Y:S04]  /*51520*/  STL.64 [R1+0x540], R24 ;  /* 0x0005401801007387 */ /* 0x000fe80000100a00 */
[----:B------:R0:W-:Y:S04]  /*51530*/  STL.64 [R1+0x548], R26 ;  /* 0x0005481a01007387 */ /* 0x0001e80000100a00 */
[----:B0-----:R-:W2:Y:S04]  /*51540*/  LDL.LU.64 R26, [R1+0x2d70] ;  /* 0x002d7000011a7983 */ /* 0x001ea80000300a00 */
[----:B------:R-:W2:Y:S04]  /*51550*/  LDL.LU.64 R24, [R1+0x2d68] ;  /* 0x002d680001187983 */ /* 0x000ea80000300a00 */
[----:B------:R-:W2:Y:S04]  /*51560*/  LDL.LU.64 R18, [R1+0x2d60] ;  /* 0x002d600001127983 */ /* 0x000ea80000300a00 */
[----:B------:R-:W-:Y:S04]  /*51570*/  STL [R1+0x2c84], R22 ;  /* 0x002c841601007387 */ /* 0x000fe80000100800 */
[----:B------:R-:W-:Y:S01]  /*51580*/  STL [R1+0x2c80], R0 ;  /* 0x002c800001007387 */ /* 0x000fe20000100800 */
        /* <DEDUP_REMOVED lines=9> */
[----:B------:R-:W-:Y:S04]  /*51620*/  STL [R1+0x2c88], R3 ;  /* 0x002c880301007387 */ /* 0x000fe80000100800 */
[----:B---3--:R-:W-:Y:S04]  /*51630*/  STL.64 [R1+0x2bc8], R10 ;  /* 0x002bc80a01007387 */ /* 0x008fe80000100a00 */
        /* <DEDUP_REMOVED lines=9> */
[----:B0-----:R-:W-:Y:S02]  /*516d0*/  MOV R8, R19 ;  /* 0x0000001300087202 */ /* 0x001fe40000000f00 */
[----:B-1----:R-:W-:Y:S02]  /*516e0*/  MOV R10, R18 ;  /* 0x00000012000a7202 */ /* 0x002fe40000000f00 */
[----:B------:R-:W2:Y:S04]  /*516f0*/  LDL.LU.64 R18, [R1+0x2d40] ;  /* 0x002d400001127983 */ /* 0x000ea80000300a00 */
[----:B------:R-:W-:Y:S01]  /*51700*/  STL [R1+0x2c8c], R10 ;  /* 0x002c8c0a01007387 */ /* 0x000fe20000100800 */
        /* <DEDUP_REMOVED lines=8> */
[----:B------:R-:W2:Y:S04]  /*51790*/  LDL.LU.64 R16, [R1+0x2d28] ;  /* 0x002d280001107983 */ /* 0x000ea80000300a00 */
[----:B------:R-:W-:Y:S04]  /*517a0*/  STL [R1+0x2ce4], R11 ;  /* 0x002ce40b01007387 */ /* 0x000fe80000100800 */
[----:B------:R0:W-:Y:S04]  /*517b0*/  STL [R1+0x2ce0], R8 ;  /* 0x002ce00801007387 */ /* 0x0001e80000100800 */
[----:B0-----:R-:W3:Y:S04]  /*517c0*/  LDL.LU R8, [R1+0x260] ;  /* 0x0002600001087983 */ /* 0x001ee80000300800 */
[----:B------:R-:W3:Y:S04]  /*517d0*/  LDL.LU R9, [R1+0x264] ;  /* 0x0002640001097983 */ /* 0x000ee80000300800 */
[----:B------:R-:W3:Y:S04]  /*517e0*/  LDL.LU R10, [R1+0x268] ;  /* 0x00026800010a7983 */ /* 0x000ee80000300800 */
[----:B------:R-:W3:Y:S01]  /*517f0*/  LDL.LU R11, [R1+0x26c] ;  /* 0x00026c00010b7983 */ /* 0x000ee20000300800 */
[C---:B--2---:R-:W-:Y:S08]  /*51800*/  HMMA.16816.F32.BF16 R16, R12.reuse, R26, R16 ;  /* 0x0000001a0c10723c */ /* 0x044ff00000041810 */
[----:B---3--:R-:W-:Y:S11]  /*51810*/  HMMA.16816.F32.BF16 R8, R12, R6, R8 ;  /* 0x000000060c08723c */ /* 0x008ff60000041808 */
[----:B------:R0:W-:Y:S04]  /*51820*/  STL.64 [R1+0x580], R16 ;  /* 0x0005801001007387 */ /* 0x0001e80000100a00 */
[----:B------:R1:W-:Y:S01]  /*51830*/  STL.64 [R1+0x588], R18 ;  /* 0x0005881201007387 */ /* 0x0003e20000100a00 */
[----:B0-----:R-:W-:-:S02]  /*51840*/  MOV R17, R26 ;  /* 0x0000001a00117202 */ /* 0x001fc40000000f00 */
[----:B------:R-:W-:Y:S01]  /*51850*/  MOV R16, R27 ;  /* 0x0000001b00107202 */ /* 0x000fe20000000f00 */
[----:B-1----:R-:W2:Y:S04]  /*51860*/  LDL.LU.64 R18, [R1+0x2d20] ;  /* 0x002d200001127983 */ /* 0x002ea80000300a00 */
[----:B------:R-:W3:Y:S04]  /*51870*/  LDL.LU.64 R26, [R1+0x2d18] ;  /* 0x002d1800011a7983 */ /* 0x000ee80000300a00 */
[----:B------:R-:W-:Y:S04]  /*51880*/  STL.64 [R1+0x2cf8], R16 ;  /* 0x002cf81001007387 */ /* 0x000fe80000100a00 */
[----:B------:R-:W-:Y:S04]  /*51890*/  STL.64 [R1+0x590], R8 ;  /* 0x0005900801007387 */ /* 0x000fe80000100a00 */
[----:B------:R-:W-:Y:S04]  /*518a0*/  STL.64 [R1+0x598], R10 ;  /* 0x0005980a01007387 */ /* 0x000fe80000100a00 */
[----:B------:R-:W4:Y:S04]  /*518b0*/  LDL.LU R24, [R1+0x420] ;  /* 0x0004200001187983 */ /* 0x000f280000300800 */
[----:B------:R-:W4:Y:S01]  /*518c0*/  LDL.LU R25, [R1+0x424] ;  /* 0x0004240001197983 */ /* 0x000f220000300800 */
[----:B------:R-:W-:-:S02]  /*518d0*/  MOV R2, R7 ;  /* 0x0000000700027202 */ /* 0x000fc40000000f00 */
[----:B------:R-:W-:Y:S01]  /*518e0*/  MOV R28, R6 ;  /* 0x00000006001c7202 */ /* 0x000fe20000000f00 */
[----:B---3--:R-:W-:Y:S01]  /*518f0*/  STL.64 [R1+0x2c98], R26 ;  /* 0x002c981a01007387 */ /* 0x008fe20000100a00 */
[----:B--2---:R-:W-:-:S03]  /*51900*/  MOV R7, R18 ;  /* 0x0000001200077202 */ /* 0x004fc60000000f00 */
[----:B----4-:R0:W-:Y:S01]  /*51910*/  STL.64 [R1+0x2c90], R24 ;  /* 0x002c901801007387 */ /* 0x0101e20000100a00 */
[----:B------:R-:W-:-:S03]  /*51920*/  MOV R6, R19 ;  /* 0x0000001300067202 */ /* 0x000fc60000000f00 */
        /* <DEDUP_REMOVED lines=8> */
[----:B--2---:R0:W-:Y:S04]  /*519b0*/  STL.64 [R1+0x2d08], R18 ;  /* 0x002d081201007387 */ /* 0x0041e80000100a00 */
[----:B----4-:R-:W-:Y:S04]  /*519c0*/  STL.64 [R1+0x2d00], R16 ;  /* 0x002d001001007387 */ /* 0x010fe80000100a00 */
[----:B0-----:R-:W2:Y:S04]  /*519d0*/  LDL.LU.64 R18, [R1+0x58] ;  /* 0x0000580001127983 */ /* 0x001ea80000300a00 */
[----:B---3--:R0:W-:Y:S04]  /*519e0*/  STL.64 [R1+0x2ca8], R26 ;  /* 0x002ca81a01007387 */ /* 0x0081e80000100a00 */
[----:B------:R-:W-:Y:S04]  /*519f0*/  STL.64 [R1+0x2ca0], R24 ;  /* 0x002ca01801007387 */ /* 0x000fe80000100a00 */
[----:B0-----:R-:W3:Y:S01]  /*51a00*/  LDL.LU.64 R26, [R1+0x18] ;  /* 0x00001800011a7983 */ /* 0x001ee20000300a00 */
[----:B------:R-:W-:Y:S01]  /*51a10*/  IMAD.MOV.U32 R4, RZ, RZ, R21 ;  /* 0x000000ffff047224 */ /* 0x000fe200078e0015 */
[----:B------:R-:W-:-:S02]  /*51a20*/  MOV R5, R20 ;  /* 0x0000001400057202 */ /* 0x000fc40000000f00 */
[----:B---3--:R0:W-:Y:S04]  /*51a30*/  STL.64 [R1+0x2cc0], R26 ;  /* 0x002cc01a01007387 */ /* 0x0081e80000100a00 */
[----:B0-----:R-:W3:Y:S04]  /*51a40*/  LDL.LU.64 R26, [R1+0x28] ;  /* 0x00002800011a7983 */ /* 0x001ee80000300a00 */
[----:B---3--:R-:W-:Y:S04]  /*51a50*/  STL.64 [R1+0x2cd8], R26 ;  /* 0x002cd81a01007387 */ /* 0x008fe80000100a00 */
[----:B------:R-:W-:Y:S04]  /*51a60*/  STL.64 [R1+0x2a70], R6 ;  /* 0x002a700601007387 */ /* 0x000fe80000100a00 */
[----:B------:R0:W-:Y:S04]  /*51a70*/  STL.64 [R1+0x2a68], R4 ;  /* 0x002a680401007387 */ /* 0x0001e80000100a00 */
[----:B0-----:R-:W3:Y:S04]  /*51a80*/  LDL.LU R4, [R1+0xe0] ;  /* 0x0000e00001047983 */ /* 0x001ee80000300800 */
[----:B------:R-:W3:Y:S04]  /*51a90*/  LDL.LU R5, [R1+0xe4] ;  /* 0x0000e40001057983 */ /* 0x000ee80000300800 */
[----:B------:R-:W4:Y:S04]  /*51aa0*/  LDL.LU R6, [R1+0xe8] ;  /* 0x0000e80001067983 */ /* 0x000f280000300800 */
[----:B------:R-:W4:Y:S04]  /*51ab0*/  LDL.LU R7, [R1+0xec] ;  /* 0x0000ec0001077983 */ /* 0x000f280000300800 */
[----:B------:R-:W2:Y:S04]  /*51ac0*/  LDL.LU R8, [R1+0x230] ;  /* 0x0002300001087983 */ /* 0x000ea80000300800 */
[----:B------:R-:W2:Y:S04]  /*51ad0*/  LDL.LU R9, [R1+0x234] ;  /* 0x0002340001097983 */ /* 0x000ea80000300800 */
[----:B------:R-:W2:Y:S04]  /*51ae0*/  LDL.LU R10, [R1+0x238] ;  /* 0x00023800010a7983 */ /* 0x000ea80000300800 */
[----:B------:R-:W2:Y:S04]  /*51af0*/  LDL.LU R11, [R1+0x23c] ;  /* 0x00023c00010b7983 */ /* 0x000ea80000300800 */
[----:B--2---:R0:W-:Y:S04]  /*51b00*/  STL.64 [R1+0x2cf0], R10 ;  /* 0x002cf00a01007387 */ /* 0x0041e80000100a00 */
[----:B------:R1:W-:Y:S04]  /*51b10*/  STL.64 [R1+0x2ce8], R8 ;  /* 0x002ce80801007387 */ /* 0x0003e80000100a00 */
[----:B0-----:R-:W2:Y:S04]  /*51b20*/  LDL.LU.64 R10, [R1+0x48] ;  /* 0x00004800010a7983 */ /* 0x001ea80000300a00 */
[----:B--2---:R0:W-:Y:S04]  /*51b30*/  STL.64 [R1+0x2d10], R10 ;  /* 0x002d100a01007387 */ /* 0x0041e80000100a00 */
[----:B-1----:R-:W2:Y:S04]  /*51b40*/  LDL.LU R8, [R1+0x250] ;  /* 0x0002500001087983 */ /* 0x002ea80000300800 */
[----:B------:R-:W2:Y:S04]  /*51b50*/  LDL.LU R9, [R1+0x254] ;  /* 0x0002540001097983 */ /* 0x000ea80000300800 */
[----:B0-----:R-:W2:Y:S04]  /*51b60*/  LDL.LU R10, [R1+0x258] ;  /* 0x00025800010a7983 */ /* 0x001ea80000300800 */
[----:B------:R-:W2:Y:S04]  /*51b70*/  LDL.LU R11, [R1+0x25c] ;  /* 0x00025c00010b7983 */ /* 0x000ea80000300800 */
[----:B------:R-:W2:Y:S04]  /*51b80*/  LDL.LU.64 R26, [R1+0x38] ;  /* 0x00003800011a7983 */ /* 0x000ea80000300a00 */
[----:B----4-:R0:W-:Y:S04]  /*51b90*/  STL.64 [R1+0x2a80], R6 ;  /* 0x002a800601007387 */ /* 0x0101e80000100a00 */
[----:B---3--:R1:W-:Y:S04]  /*51ba0*/  STL.64 [R1+0x2a78], R4 ;  /* 0x002a780401007387 */ /* 0x0083e80000100a00 */
[----:B0-----:R-:W3:Y:S04]  /*51bb0*/  LDL.LU R6, [R1+0x8] ;  /* 0x0000080001067983 */ /* 0x001ee80000300800 */
[----:B------:R-:W3:Y:S04]  /*51bc0*/  LDL.LU R7, [R1+0xc] ;  /* 0x00000c0001077983 */ /* 0x000ee80000300800 */
[----:B------:R-:W4:Y:S04]  /*51bd0*/  LDL.LU R20, [R1+0x468] ;  /* 0x0004680001147983 */ /* 0x000f280000300800 */
[----:B------:R-:W4:Y:S01]  /*51be0*/  LDL.LU R21, [R1+0x46c] ;  /* 0x00046c0001157983 */ /* 0x000f220000300800 */
[----:B-1----:R-:W-:Y:S01]  /*51bf0*/  MOV R5, R18 ;  /* 0x0000001200057202 */ /* 0x002fe20000000f00 */
[----:B------:R-:W-:Y:S01]  /*51c00*/  IMAD.MOV.U32 R4, RZ, RZ, R19 ;  /* 0x000000ffff047224 */ /* 0x000fe200078e0013 */
[----:B--2---:R-:W-:-:S15]  /*51c10*/  HMMA.16816.F32.BF16 R8, R12, R18, R8 ;  /* 0x000000120c08723c */ /* 0x004fde0000041808 */
[----:B------:R-:W-:-:S04]  /*51c20*/  NOP ;  /* 0x0000000000007918 */ /* 0x000fc80000000000 */
[----:B------:R-:W-:Y:S04]  /*51c30*/  STL.64 [R1+0x5a0], R8 ;  /* 0x0005a00801007387 */ /* 0x000fe80000100a00 */
[----:B------:R0:W-:Y:S04]  /*51c40*/  STL.64 [R1+0x5a8], R10 ;  /* 0x0005a80a01007387 */ /* 0x0001e80000100a00 */
[----:B0-----:R-:W2:Y:S04]  /*51c50*/  LDL.LU.64 R10, [R1+0x2d10] ;  /* 0x002d1000010a7983 */ /* 0x001ea80000300a00 */
[----:B------:R-:W2:Y:S04]  /*51c60*/  LDL.LU.64 R18, [R1+0x2d08] ;  /* 0x002d080001127983 */ /* 0x000ea80000300a00 */
[----:B------:R-:W2:Y:S04]  /*51c70*/  LDL.LU.64 R16, [R1+0x2d00] ;  /* 0x002d000001107983 */ /* 0x000ea80000300a00 */
[----:B---3--:R-:W-:Y:S04]  /*51c80*/  STL.64 [R1+0x2cb8], R6 ;  /* 0x002cb80601007387 */ /* 0x008fe80000100a00 */
[----:B------:R0:W-:Y:S04]  /*51c90*/  STL.64 [R1+0x2cb0], R4 ;  /* 0x002cb00401007387 */ /* 0x0001e80000100a00 */
        /* <DEDUP_REMOVED lines=9> */
[----:B------:R-:W2:Y:S04]  /*51d30*/  LDL.LU R6, [R1+0x228] ;  /* 0x0002280001067983 */ /* 0x000ea80000300800 */
[----:B------:R-:W2:Y:S04]  /*51d40*/  LDL.LU R7, [R1+0x22c] ;  /* 0x00022c0001077983 */ /* 0x000ea80000300800 */
[----:B------:R0:W-:Y:S04]  /*51d50*/  STL.64 [R1+0x5b0], R16 ;  /* 0x0005b01001007387 */ /* 0x0001e80000100a00 */
[----:B------:R1:W-:Y:S04]  /*51d60*/  STL.64 [R1+0x5b8], R18 ;  /* 0x0005b81201007387 */ /* 0x0003e80000100a00 */
[----:B0-----:R-:W3:Y:S01]  /*51d70*/  LDL.LU.64 R16, [R1+0x2cf8] ;  /* 0x002cf80001107983 */ /* 0x001ee20000300a00 */
[----:B-1----:R-:W-:-:S02]  /*51d80*/  MOV R18, R10 ;  /* 0x0000000a00127202 */ /* 0x002fc40000000f00 */
[----:B------:R-:W-:Y:S02]  /*51d90*/  MOV R19, R11 ;  /* 0x0000000b00137202 */ /* 0x000fe40000000f00 */
[----:B------:R-:W2:Y:S04]  /*51da0*/  LDL.LU.64 R10, [R1+0x2cf0] ;  /* 0x002cf000010a7983 */ /* 0x000ea80000300a00 */
[----:B------:R-:W2:Y:S04]  /*51db0*/  LDL.LU.64 R8, [R1+0x2ce8] ;  /* 0x002ce80001087983 */ /* 0x000ea80000300a00 */
[----:B------:R-:W-:Y:S01]  /*51dc0*/  STL.64 [R1+0x2c78], R18 ;  /* 0x002c781201007387 */ /* 0x000fe20000100a00 */
[----:B------:R-:W-:Y:S01]  /*51dd0*/  MOV R23, R27 ;  /* 0x0000001b00177202 */ /* 0x000fe20000000f00 */
[----:B--2---:R-:W-:Y:S02]  /*51de0*/  HMMA.16816.F32.BF16 R8, R12, R26, R8 ;  /* 0x0000001a0c08723c */ /* 0x004fe40000041808 */
[----:B---3--:R0:W-:Y:S04]  /*51df0*/  STL.64 [R1+0x2c70], R16 ;  /* 0x002c701001007387 */ /* 0x0081e80000100a00 */
[----:B0-----:R-:W2:Y:S04]  /*51e00*/  LDL.LU R16, [R1+0x1f0] ;  /* 0x0001f00001107983 */ /* 0x001ea80000300800 */
[----:B------:R-:W2:Y:S04]  /*51e10*/  LDL.LU R17, [R1+0x1f4] ;  /* 0x0001f40001117983 */ /* 0x000ea80000300800 */
[----:B------:R-:W2:Y:S04]  /*51e20*/  LDL.LU R18, [R1+0x1f8] ;  /* 0x0001f80001127983 */ /* 0x000ea80000300800 */
[----:B------:R-:W2:Y:S04]  /*51e30*/  LDL.LU R19, [R1+0x1fc] ;  /* 0x0001fc0001137983 */ /* 0x000ea80000300800 */
[----:B------:R0:W-:Y:S04]  /*51e40*/  STL.64 [R1+0x5c0], R8 ;  /* 0x0005c00801007387 */ /* 0x0001e80000100a00 */
[----:B------:R1:W-:Y:S01]  /*51e50*/  STL.64 [R1+0x5c8], R10 ;  /* 0x0005c80a01007387 */ /* 0x0003e20000100a00 */
[----:B0-----:R-:W-:-:S03]  /*51e60*/  MOV R9, R26 ;  /* 0x0000001a00097202 */ /* 0x001fc60000000f00 */
[----:B-1----:R-:W3:Y:S04]  /*51e70*/  LDL.LU R11, [R1+0x2ce4] ;  /* 0x002ce400010b7983 */ /* 0x002ee80000300800 */
[----:B------:R-:W2:Y:S04]  /*51e80*/  LDL.LU R8, [R1+0x2ce0] ;  /* 0x002ce00001087983 */ /* 0x000ea80000300800 */
        /* <DEDUP_REMOVED lines=19> */
[----:B------:R-:W2:Y:S02]  /*51fc0*/  LDL.LU.64 R24, [R1+0x2ca0] ;  /* 0x002ca00001187983 */ /* 0x000ea40000300a00 */
[----:B--2---:R-:W-:-:S15]  /*51fd0*/  HMMA.16816.F32.BF16 R24, R12, R6, R24 ;  /* 0x000000060c18723c */ /* 0x004fde0000041818 */
[----:B------:R-:W-:-:S04]  /*51fe0*/  NOP ;  /* 0x0000000000007918 */ /* 0x000fc80000000000 */
[----:B------:R-:W-:Y:S04]  /*51ff0*/  STL.64 [R1+0x5f0], R24 ;  /* 0x0005f01801007387 */ /* 0x000fe80000100a00 */
[----:B------:R0:W-:Y:S04]  /*52000*/  STL.64 [R1+0x5f8], R26 ;  /* 0x0005f81a01007387 */ /* 0x0001e80000100a00 */
[----:B0-----:R-:W2:Y:S04]  /*52010*/  LDL.LU.64 R26, [R1+0x2c98] ;  /* 0x002c9800011a7983 */ /* 0x001ea80000300a00 */
[----:B------:R-:W3:Y:S04]  /*52020*/  LDL.LU.64 R24, [R1+0x2c90] ;  /* 0x002c900001187983 */ /* 0x000ee80000300a00 */
[----:B------:R0:W-:Y:S02]  /*52030*/  STL.64 [R1+0x2a98], R6 ;  /* 0x002a980601007387 */ /* 0x0001e40000100a00 */
[----:B0-----:R-:W-:Y:S01]  /*52040*/  MOV R6, R10 ;  /* 0x0000000a00067202 */ /* 0x001fe20000000f00 */
[----:B------:R-:W-:Y:S01]  /*52050*/  IMAD.MOV.U32 R7, RZ, RZ, R3 ;  /* 0x000000ffff077224 */ /* 0x000fe200078e0003 */
[----:B------:R-:W3:Y:S04]  /*52060*/  LDL.LU R10, [R1+0x2c8c] ;  /* 0x002c8c00010a7983 */ /* 0x000ee80000300800 */
[----:B------:R-:W3:Y:S04]  /*52070*/  LDL.LU R3, [R1+0x2c88] ;  /* 0x002c880001037983 */ /* 0x000ee80000300800 */
[----:B------:R0:W-:Y:S02]  /*52080*/  STL.64 [R1+0x2ab0], R6 ;  /* 0x002ab00601007387 */ /* 0x0001e40000100a00 */
[----:B0-----:R-:W-:-:S02]  /*52090*/  MOV R6, R22 ;  /* 0x0000001600067202 */ /* 0x001fc40000000f00 */
[----:B------:R-:W-:Y:S01]  /*520a0*/  MOV R7, R0 ;  /* 0x0000000000077202 */ /* 0x000fe20000000f00 */
[----:B------:R-:W3:Y:S04]  /*520b0*/  LDL.LU R22, [R1+0x2c84] ;  /* 0x002c840001167983 */ /* 0x000ee80000300800 */
[----:B------:R-:W3:Y:S04]  /*520c0*/  LDL.LU R0, [R1+0x2c80] ;  /* 0x002c800001007983 */ /* 0x000ee80000300800 */
[----:B------:R0:W-:Y:S02]  /*520d0*/  STL.64 [R1+0x2ac8], R6 ;  /* 0x002ac80601007387 */ /* 0x0001e40000100a00 */
[----:B0-----:R-:W-:-:S02]  /*520e0*/  MOV R6, R9 ;  /* 0x0000000900067202 */ /* 0x001fc40000000f00 */
[----:B------:R-:W-:Y:S01]  /*520f0*/  MOV R7, R23 ;  /* 0x0000001700077202 */ /* 0x000fe20000000f00 */
[----:B--2---:R-:W-:-:S15]  /*52100*/  HMMA.16816.F32.BF16 R16, R12, R26, R16 ;  /* 0x0000001a0c10723c */ /* 0x004fde0000041810 */
[----:B------:R-:W-:-:S04]  /*52110*/  NOP ;  /* 0x0000000000007918 */ /* 0x000fc80000000000 */
[----:B------:R-:W-:Y:S04]  /*52120*/  STL.64 [R1+0x600], R16 ;  /* 0x0006001001007387 */ /* 0x000fe80000100a00 */
[----:B------:R0:W-:Y:S04]  /*52130*/  STL.64 [R1+0x608], R18 ;  /* 0x0006081201007387 */ /* 0x0001e80000100a00 */
[----:B0-----:R-:W2:Y:S04]  /*52140*/  LDL.LU.64 R18, [R1+0x2c78] ;  /* 0x002c780001127983 */ /* 0x001ea80000300a00 */
[----:B------:R-:W4:Y:S04]  /*52150*/  LDL.LU.64 R16, [R1+0x2c70] ;  /* 0x002c700001107983 */ /* 0x000f280000300a00 */
[----:B------:R-:W4:Y:S04]  /*52160*/  LDL.LU R9, [R1+0x2c68] ;  /* 0x002c680001097983 */ /* 0x000f280000300800 */
[----:B------:R-:W4:Y:S04]  /*52170*/  LDL.LU R23, [R1+0x2c64] ;  /* 0x002c640001177983 */ /* 0x000f280000300800 */
[----:B------:R-:W-:Y:S04]  /*52180*/  STL.64 [R1+0x2ae0], R6 ;  /* 0x002ae00601007387 */ /* 0x000fe80000100a00 */
[----:B------:R-:W-:Y:S04]  /*52190*/  STL.64 [R1+0x2a90], R26 ;  /* 0x002a901a01007387 */ /* 0x000fe80000100a00 */
[----:B---3--:R0:W-:Y:S04]  /*521a0*/  STL.64 [R1+0x2a88], R24 ;  /* 0x002a881801007387 */ /* 0x0081e80000100a00 */
[----:B0-----:R-:W3:Y:S04]  /*521b0*/  LDL.LU R24, [R1+0xf0] ;  /* 0x0000f00001187983 */ /* 0x001ee80000300800 */
[----:B------:R-:W3:Y:S04]  /*521c0*/  LDL.LU R25, [R1+0xf4] ;  /* 0x0000f40001197983 */ /* 0x000ee80000300800 */
[----:B------:R-:W3:Y:S04]  /*521d0*/  LDL.LU R26, [R1+0xf8] ;  /* 0x0000f800011a7983 */ /* 0x000ee80000300800 */
[----:B------:R-:W3:Y:S01]  /*521e0*/  LDL.LU R27, [R1+0xfc] ;  /* 0x0000fc00011b7983 */ /* 0x000ee20000300800 */
[----:B--2---:R-:W-:Y:S01]  /*521f0*/  IMAD.MOV.U32 R6, RZ, RZ, R18 ;  /* 0x000000ffff067224 */ /* 0x004fe200078e0012 */
[----:B------:R-:W-:-:S02]  /*52200*/  MOV R7, R19 ;  /* 0x0000001300077202 */ /* 0x000fc40000000f00 */
[----:B------:R-:W2:Y:S04]  /*52210*/  LDL.LU R18, [R1+0x2c60] ;  /* 0x002c600001127983 */ /* 0x000ea80000300800 */
[----:B------:R-:W2:Y:S04]  /*52220*/  LDL.LU R19, [R1+0x2c5c] ;  /* 0x002c5c0001137983 */ /* 0x000ea80000300800 */
[----:B------:R-:W-:Y:S04]  /*52230*/  STL.64 [R1+0x2af8], R6 ;  /* 0x002af80601007387 */ /* 0x000fe80000100a00 */
[----:B---3--:R-:W-:Y:S04]  /*52240*/  STL.64 [R1+0x2aa8], R26 ;  /* 0x002aa81a01007387 */ /* 0x008fe80000100a00 */
[----:B------:R0:W-:Y:S04]  /*52250*/  STL.64 [R1+0x2aa0], R24 ;  /* 0x002aa01801007387 */ /* 0x0001e80000100a00 */
[----:B0-----:R-:W3:Y:S04]  /*52260*/  LDL.LU R24, [R1+0x100] ;  /* 0x0001000001187983 */ /* 0x001ee80000300800 */
[----:B------:R-:W3:Y:S04]  /*52270*/  LDL.LU R25, [R1+0x104] ;  /* 0x0001040001197983 */ /* 0x000ee80000300800 */
[----:B------:R-:W2:Y:S04]  /*52280*/  LDL.LU R26, [R1+0x108] ;  /* 0x00010800011a7983 */ /* 0x000ea80000300800 */
[----:B------:R-:W2:Y:S01]  /*52290*/  LDL.LU R27, [R1+0x10c] ;  /* 0x00010c00011b7983 */ /* 0x000ea20000300800 */
[----:B------:R-:W-:-:S02]  /*522a0*/  MOV R6, R5 ;  /* 0x0000000500067202 */ /* 0x000fc40000000f00 */
[----:B------:R-:W-:-:S05]  /*522b0*/  MOV R7, R4 ;  /* 0x0000000400077202 */ /* 0x000fca0000000f00 */
[----:B------:R0:W-:Y:S02]  /*522c0*/  STL.64 [R1+0x2b10], R6 ;  /* 0x002b100601007387 */ /* 0x0001e40000100a00 */
[----:B0-----:R-:W-:Y:S01]  /*522d0*/  MOV R6, R28 ;  /* 0x0000001c00067202 */ /* 0x001fe20000000f00 */
[----:B------:R-:W-:Y:S01]  /*522e0*/  IMAD.MOV.U32 R7, RZ, RZ, R2 ;  /* 0x000000ffff077224 */ /* 0x000fe200078e0002 */
[----:B------:R-:W4:Y:S04]  /*522f0*/  LDL.LU R28, [R1+0x2c58] ;  /* 0x002c5800011c7983 */ /* 0x000f280000300800 */
[----:B------:R-:W4:Y:S04]  /*52300*/  LDL.LU R2, [R1+0x2c54] ;  /* 0x002c540001027983 */ /* 0x000f280000300800 */
[----:B------:R-:W-:Y:S04]  /*52310*/  STL.64 [R1+0x2b28], R6 ;  /* 0x002b280601007387 */ /* 0x000fe80000100a00 */
[----:B--2---:R-:W-:Y:S04]  /*52320*/  STL.64 [R1+0x2ac0], R26 ;  /* 0x002ac01a01007387 */ /* 0x004fe80000100a00 */
[----:B---3--:R0:W-:Y:S04]  /*52330*/  STL.64 [R1+0x2ab8], R24 ;  /* 0x002ab81801007387 */ /* 0x0081e80000100a00 */
[----:B0-----:R-:W2:Y:S04]  /*52340*/  LDL.LU R24, [R1+0x110] ;  /* 0x0001100001187983 */ /* 0x001ea80000300800 */
[----:B------:R-:W2:Y:S01]  /*52350*/  LDL.LU R25, [R1+0x114] ;  /* 0x0001140001197983 */ /* 0x000ea20000300800 */
[----:B------:R-:W-:-:S02]  /*52360*/  MOV R26, R19 ;  /* 0x00000013001a7202 */ /* 0x000fc40000000f00 */
[----:B----4-:R-:W-:Y:S02]  /*52370*/  MOV R6, R17 ;  /* 0x0000001100067202 */ /* 0x010fe40000000f00 */
[----:B------:R-:W-:Y:S01]  /*52380*/  MOV R7, R16 ;  /* 0x0000001000077202 */ /* 0x000fe20000000f00 */
[----:B------:R-:W3:Y:S01]  /*52390*/  LDL.LU R19, [R1+0x2c50] ;  /* 0x002c500001137983 */ /* 0x000ee20000300800 */
[----:B------:R-:W-:-:S03]  /*523a0*/  MOV R27, R18 ;  /* 0x00000012001b7202 */ /* 0x000fc60000000f00 */
[----:B------:R-:W4:Y:S04]  /*523b0*/  LDL.LU R18, [R1+0x2c4c] ;  /* 0x002c4c0001127983 */ /* 0x000f280000300800 */
[----:B------:R-:W3:Y:S04]  /*523c0*/  LDL.LU R17, [R1+0x2c48] ;  /* 0x002c480001117983 */ /* 0x000ee80000300800 */
[----:B------:R-:W3:Y:S04]  /*523d0*/  LDL.LU R16, [R1+0x2c44] ;  /* 0x002c440001107983 */ /* 0x000ee80000300800 */
[----:B------:R-:W-:Y:S04]  /*523e0*/  STL.64 [R1+0x2b40], R6 ;  /* 0x002b400601007387 */ /* 0x000fe80000100a00 */
[----:B------:R0:W-:Y:S02]  /*523f0*/  STL.64 [R1+0x2ad8], R26 ;  /* 0x002ad81a01007387 */ /* 0x0001e40000100a00 */
[----:B0-----:R-:W-:Y:S01]  /*52400*/  IMAD.MOV.U32 R26, RZ, RZ, R2 ;  /* 0x000000ffff1a7224 */ /* 0x001fe200078e0002 */
[----:B------:R-:W-:-:S02]  /*52410*/  MOV R27, R28 ;  /* 0x0000001c001b7202 */ /* 0x000fc40000000f00 */
[----:B------:R-:W-:Y:S01]  /*52420*/  MOV R6, R29 ;  /* 0x0000001d00067202 */ /* 0x000fe20000000f00 */
[----:B--2---:R0:W-:Y:S04]  /*52430*/  STL.64 [R1+0x2ad0], R24 ;  /* 0x002ad01801007387 */ /* 0x0041e80000100a00 */
[----:B0-----:R-:W2:Y:S04]  /*52440*/  LDL.LU R24, [R1+0x120] ;  /* 0x0001200001187983 */ /* 0x001ea80000300800 */
[----:B------:R-:W2:Y:S04]  /*52450*/  LDL.LU R25, [R1+0x124] ;  /* 0x0001240001197983 */ /* 0x000ea80000300800 */
[----:B------:R-:W2:Y:S04]  /*52460*/  LDL.LU R2, [R1+0x2c40] ;  /* 0x002c400001027983 */ /* 0x000ea80000300800 */
[----:B------:R-:W2:Y:S04]  /*52470*/  LDL.LU R28, [R1+0x2c3c] ;  /* 0x002c3c00011c7983 */ /* 0x000ea80000300800 */
[----:B------:R-:W2:Y:S01]  /*52480*/  LDL.LU R29, [R1+0x2c38] ;  /* 0x002c3800011d7983 */ /* 0x000ea20000300800 */
[----:B------:R-:W-:-:S05]  /*52490*/  MOV R7, R11 ;  /* 0x0000000b00077202 */ /* 0x000fca0000000f00 */
[----:B------:R0:W-:Y:S04]  /*524a0*/  STL.64 [R1+0x2b58], R6 ;  /* 0x002b580601007387 */ /* 0x0001e80000100a00 */
[----:B------:R4:W-:Y:S01]  /*524b0*/  STL.64 [R1+0x2af0], R26 ;  /* 0x002af01a01007387 */ /* 0x0009e20000100a00 */
[----:B0-----:R-:W-:Y:S02]  /*524c0*/  MOV R6, R10 ;  /* 0x0000000a00067202 */ /* 0x001fe40000000f00 */
[----:B------:R-:W-:Y:S02]  /*524d0*/  MOV R7, R8 ;  /* 0x0000000800077202 */ /* 0x000fe40000000f00 */
[----:B----4-:R-:W-:Y:S02]  /*524e0*/  MOV R26, R18 ;  /* 0x00000012001a7202 */ /* 0x010fe40000000f00 */
[----:B---3--:R-:W-:Y:S01]  /*524f0*/  MOV R27, R19 ;  /* 0x00000013001b7202 */ /* 0x008fe20000000f00 */
[----:B--2---:R0:W-:Y:S02]  /*52500*/  STL.64 [R1+0x2ae8], R24 ;  /* 0x002ae81801007387 */ /* 0x0041e40000100a00 */
[----:B0-----:R-:W-:Y:S01]  /*52510*/  MOV R24, R16 ;  /* 0x0000001000187202 */ /* 0x001fe20000000f00 */
[----:B------:R-:W-:Y:S01]  /*52520*/  IMAD.MOV.U32 R25, RZ, RZ, R17 ;  /* 0x000000ffff197224 */ /* 0x000fe200078e0011 */
[----:B------:R-:W2:Y:S04]  /*52530*/  LDL.LU R16, [R1+0x2c34] ;  /* 0x002c340001107983 */ /* 0x000ea80000300800 */
[----:B------:R-:W3:Y:S04]  /*52540*/  LDL.LU R17, [R1+0x2c30] ;  /* 0x002c300001117983 */ /* 0x000ee80000300800 */
[----:B------:R-:W4:Y:S04]  /*52550*/  LDL.LU R18, [R1+0x2c2c] ;  /* 0x002c2c0001127983 */ /* 0x000f280000300800 */
[----:B------:R-:W2:Y:S04]  /*52560*/  LDL.LU R19, [R1+0x2c28] ;  /* 0x002c280001137983 */ /* 0x000ea80000300800 */
[----:B------:R-:W-:Y:S04]  /*52570*/  STL.64 [R1+0x2b70], R6 ;  /* 0x002b700601007387 */ /* 0x000fe80000100a00 */
[----:B------:R0:W-:Y:S04]  /*52580*/  STL.64 [R1+0x2b08], R26 ;  /* 0x002b081a01007387 */ /* 0x0001e80000100a00 */
[----:B------:R1:W-:Y:S01]  /*52590*/  STL.64 [R1+0x2b00], R24 ;  /* 0x002b001801007387 */ /* 0x0003e20000100a00 */
[----:B0-----:R-:W-:-:S03]  /*525a0*/  MOV R26, R28 ;  /* 0x0000001c001a7202 */ /* 0x001fc60000000f00 */
[----:B-1----:R-:W2:Y:S01]  /*525b0*/  LDL.LU R24, [R1+0x140] ;  /* 0x0001400001187983 */ /* 0x002ea20000300800 */
[----:B------:R-:W-:-:S03]  /*525c0*/  IMAD.MOV.U32 R25, RZ, RZ, R29 ;  /* 0x000000ffff197224 */ /* 0x000fc600078e001d */
[----:B------:R-:W2:Y:S04]  /*525d0*/  LDL.LU R29, [R1+0x2c24] ;  /* 0x002c2400011d7983 */ /* 0x000ea80000300800 */
[----:B------:R-:W2:Y:S01]  /*525e0*/  LDL.LU R28, [R1+0x2c20] ;  /* 0x002c2000011c7983 */ /* 0x000ea20000300800 */
[----:B------:R-:W-:-:S03]  /*525f0*/  MOV R27, R2 ;  /* 0x00000002001b7202 */ /* 0x000fc60000000f00 */
[----:B------:R-:W2:Y:S04]  /*52600*/  LDL.LU R2, [R1+0x2c1c] ;  /* 0x002c1c0001027983 */ /* 0x000ea80000300800 */
[----:B------:R-:W2:Y:S04]  /*52610*/  LDL.LU R4, [R1+0x190] ;  /* 0x0001900001047983 */ /* 0x000ea80000300800 */
[----:B------:R-:W2:Y:S04]  /*52620*/  LDL.LU R5, [R1+0x194] ;  /* 0x0001940001057983 */ /* 0x000ea80000300800 */
[----:B------:R-:W2:Y:S04]  /*52630*/  LDL.LU R6, [R1+0x198] ;  /* 0x0001980001067983 */ /* 0x000ea80000300800 */
[----:B------:R-:W2:Y:S04]  /*52640*/  LDL.LU R7, [R1+0x19c] ;  /* 0x00019c0001077983 */ /* 0x000ea80000300800 */
[----:B--2---:R0:W-:Y:S04]  /*52650*/  STL.64 [R1+0x2b80], R6 ;  /* 0x002b800601007387 */ /* 0x0041e80000100a00 */
[----:B------:R-:W-:Y:S01]  /*52660*/  STL.64 [R1+0x2b78], R4 ;  /* 0x002b780401007387 */ /* 0x000fe20000100a00 */
[----:B0-----:R-:W-:-:S03]  /*52670*/  MOV R6, R0 ;  /* 0x0000000000067202 */ /* 0x001fc60000000f00 */
[----:B------:R-:W2:Y:S01]  /*52680*/  LDL.LU R0, [R1+0x2c18] ;  /* 0x002c180001007983 */ /* 0x000ea20000300800 */
[----:B------:R-:W-:-:S03]  /*52690*/  MOV R7, R22 ;  /* 0x0000001600077202 */ /* 0x000fc60000000f00 */
[----:B------:R-:W2:Y:S04]  /*526a0*/  LDL.LU R22, [R1+0x2c14] ;  /* 0x002c140001167983 */ /* 0x000ea80000300800 */
[----:B------:R0:W-:Y:S02]  /*526b0*/  STL.64 [R1+0x2b98], R6 ;  /* 0x002b980601007387 */ /* 0x0001e40000100a00 */
[----:B0-----:R-:W-:Y:S02]  /*526c0*/  IMAD.MOV.U32 R6, RZ, RZ, R23 ;  /* 0x000000ffff067224 */ /* 0x001fe400078e0017 */
[----:B------:R-:W2:Y:S04]  /*526d0*/  LDL.LU R23, [R1+0x2c10] ;  /* 0x002c100001177983 */ /* 0x000ea80000300800 */
[----:B------:R0:W-:Y:S04]  /*526e0*/  STL.64 [R1+0x2b20], R26 ;  /* 0x002b201a01007387 */ /* 0x0001e80000100a00 */
[----:B------:R4:W-:Y:S01]  /*526f0*/  STL.64 [R1+0x2b18], R24 ;  /* 0x002b181801007387 */ /* 0x0009e20000100a00 */
[----:B------:R-:W-:Y:S01]  /*52700*/  MOV R7, R9 ;  /* 0x0000000900077202 */ /* 0x000fe20000000f00 */
[----:B0-----:R-:W-:Y:S01]  /*52710*/  IMAD.MOV.U32 R27, RZ, RZ, R16 ;  /* 0x000000ffff1b7224 */ /* 0x001fe200078e0010 */
[----:B---3--:R-:W-:Y:S01]  /*52720*/  MOV R26, R17 ;  /* 0x00000011001a7202 */ /* 0x008fe20000000f00 */
[----:B------:R-:W3:Y:S01]  /*52730*/  LDL.LU R16, [R1+0x1c0] ;  /* 0x0001c00001107983 */ /* 0x000ee20000300800 */
[----:B----4-:R-:W-:-:S03]  /*52740*/  MOV R25, R18 ;  /* 0x0000001200197202 */ /* 0x010fc60000000f00 */
[----:B------:R-:W3:Y:S01]  /*52750*/  LDL.LU R17, [R1+0x1c4] ;  /* 0x0001c40001117983 */ /* 0x000ee20000300800 */
[----:B------:R-:W-:-:S03]  /*52760*/  MOV R24, R19 ;  /* 0x0000001300187202 */ /* 0x000fc60000000f00 */
[----:B------:R-:W3:Y:S04]  /*52770*/  LDL.LU R18, [R1+0x1c8] ;  /* 0x0001c80001127983 */ /* 0x000ee80000300800 */
[----:B------:R-:W3:Y:S04]  /*52780*/  LDL.LU R19, [R1+0x1cc] ;  /* 0x0001cc0001137983 */ /* 0x000ee80000300800 */
[----:B------:R-:W4:Y:S04]  /*52790*/  LDL.LU R8, [R1+0x1e0] ;  /* 0x0001e00001087983 */ /* 0x000f280000300800 */
[----:B------:R-:W4:Y:S04]  /*527a0*/  LDL.LU R9, [R1+0x1e4] ;  /* 0x0001e40001097983 */ /* 0x000f280000300800 */
[----:B------:R-:W4:Y:S04]  /*527b0*/  LDL.LU R10, [R1+0x1e8] ;  /* 0x0001e800010a7983 */ /* 0x000f280000300800 */
[----:B------:R-:W4:Y:S04]  /*527c0*/  LDL.LU R11, [R1+0x1ec] ;  /* 0x0001ec00010b7983 */ /* 0x000f280000300800 */
[----:B------:R0:W-:Y:S04]  /*527d0*/  STL.64 [R1+0x2b38], R26 ;  /* 0x002b381a01007387 */ /* 0x0001e80000100a00 */
[----:B------:R1:W-:Y:S01]  /*527e0*/  STL.64 [R1+0x2b30], R24 ;  /* 0x002b301801007387 */ /* 0x0003e20000100a00 */
[----:B0-----:R-:W-:-:S02]  /*527f0*/  MOV R26, R28 ;  /* 0x0000001c001a7202 */ /* 0x001fc40000000f00 */
[----:B------:R-:W-:Y:S02]  /*52800*/  MOV R27, R29 ;  /* 0x0000001d001b7202 */ /* 0x000fe40000000f00 */
[----:B-1----:R-:W-:Y:S02]  /*52810*/  MOV R25, R2 ;  /* 0x0000000200197202 */ /* 0x002fe40000000f00 */
[----:B--2---:R-:W-:Y:S02]  /*52820*/  MOV R24, R0 ;  /* 0x0000000000187202 */ /* 0x004fe40000000f00 */
[----:B------:R-:W2:Y:S04]  /*52830*/  LDL.LU R0, [R1+0x2c0c] ;  /* 0x002c0c0001007983 */ /* 0x000ea80000300800 */
[----:B------:R-:W3:Y:S04]  /*52840*/  LDL.LU R2, [R1+0x2c08] ;  /* 0x002c080001027983 */ /* 0x000ee80000300800 */
[----:B------:R-:W4:Y:S04]  /*52850*/  LDL.LU R28, [R1+0x2c04] ;  /* 0x002c0400011c7983 */ /* 0x000f280000300800 */
[----:B------:R-:W4:Y:S04]  /*52860*/  LDL.LU R29, [R1+0x2c00] ;  /* 0x002c0000011d7983 */ /* 0x000f280000300800 */
[----:B------:R-:W-:Y:S04]  /*52870*/  STL.64 [R1+0x2b50], R26 ;  /* 0x002b501a01007387 */ /* 0x000fe80000100a00 */
[----:B------:R0:W-:Y:S04]  /*52880*/  STL.64 [R1+0x2b48], R24 ;  /* 0x002b481801007387 */ /* 0x0001e80000100a00 */
[----:B0-----:R-:W4:Y:S04]  /*52890*/  LDL.LU R24, [R1+0x170] ;  /* 0x0001700001187983 */ /* 0x001f280000300800 */
[----:B------:R-:W4:Y:S01]  /*528a0*/  LDL.LU R25, [R1+0x174] ;  /* 0x0001740001197983 */ /* 0x000f220000300800 */
[----:B------:R-:W-:Y:S01]  /*528b0*/  IMAD.MOV.U32 R26, RZ, RZ, R23 ;  /* 0x000000ffff1a7224 */ /* 0x000fe200078e0017 */
[----:B------:R-:W-:-:S02]  /*528c0*/  MOV R27, R22 ;  /* 0x00000016001b7202 */ /* 0x000fc40000000f00 */
[----:B------:R-:W4:Y:S04]  /*528d0*/  LDL.LU R23, [R1+0x2bfc] ;  /* 0x002bfc0001177983 */ /* 0x000f280000300800 */
[----:B------:R-:W4:Y:S04]  /*528e0*/  LDL.LU R22, [R1+0x2bf8] ;  /* 0x002bf80001167983 */ /* 0x000f280000300800 */
[----:B------:R2:W-:Y:S02]  /*528f0*/  STL.64 [R1+0x2b68], R26 ;  /* 0x002b681a01007387 */ /* 0x0005e40000100a00 */
[----:B--2---:R-:W-:Y:S01]  /*52900*/  IMAD.MOV.U32 R27, RZ, RZ, R0 ;  /* 0x000000ffff1b7224 */ /* 0x004fe200078e0000 */
[----:B---3--:R-:W-:Y:S01]  /*52910*/  MOV R26, R2 ;  /* 0x00000002001a7202 */ /* 0x008fe20000000f00 */
[----:B----4-:R0:W-:Y:S02]  /*52920*/  STL.64 [R1+0x2b60], R24 ;  /* 0x002b601801007387 */ /* 0x0101e40000100a00 */
[----:B0-----:R-:W-:-:S02]  /*52930*/  MOV R24, R29 ;  /* 0x0000001d00187202 */ /* 0x001fc40000000f00 */
[----:B------:R-:W-:Y:S01]  /*52940*/  MOV R25, R28 ;  /* 0x0000001c00197202 */ /* 0x000fe20000000f00 */
[----:B------:R-:W2:Y:S04]  /*52950*/  LDL.LU R29, [R1+0x2bf4] ;  /* 0x002bf400011d7983 */ /* 0x000ea80000300800 */
[----:B------:R-:W3:Y:S04]  /*52960*/  LDL.LU R28, [R1+0x2bf0] ;  /* 0x002bf000011c7983 */ /* 0x000ee80000300800 */
[----:B------:R-:W4:Y:S04]  /*52970*/  LDL.LU R2, [R1+0x2bec] ;  /* 0x002bec0001027983 */ /* 0x000f280000300800 */
[----:B------:R-:W4:Y:S04]  /*52980*/  LDL.LU R0, [R1+0x2be8] ;  /* 0x002be80001007983 */ /* 0x000f280000300800 */
[----:B------:R0:W-:Y:S04]  /*52990*/  STL.64 [R1+0x2b90], R26 ;  /* 0x002b901a01007387 */ /* 0x0001e80000100a00 */
[----:B------:R1:W-:Y:S01]  /*529a0*/  STL.64 [R1+0x2b88], R24 ;  /* 0x002b881801007387 */ /* 0x0003e20000100a00 */
[----:B0-----:R-:W-:-:S03]  /*529b0*/  MOV R26, R22 ;  /* 0x00000016001a7202 */ /* 0x001fc60000000f00 */
[----:B-1----:R-:W4:Y:S04]  /*529c0*/  LDL.LU R24, [R1+0x1a0] ;  /* 0x0001a00001187983 */ /* 0x002f280000300800 */
[----:B------:R-:W4:Y:S04]  /*529d0*/  LDL.LU R25, [R1+0x1a4] ;  /* 0x0001a40001197983 */ /* 0x000f280000300800 */
[----:B------:R-:W4:Y:S01]  /*529e0*/  LDL.LU R22, [R1+0x2be4] ;  /* 0x002be40001167983 */ /* 0x000f220000300800 */
[----:B------:R-:W-:-:S03]  /*529f0*/  MOV R27, R23 ;  /* 0x00000017001b7202 */ /* 0x000fc60000000f00 */
[----:B------:R-:W4:Y:S04]  /*52a00*/  LDL.LU R23, [R1+0x2be0] ;  /* 0x002be00001177983 */ /* 0x000f280000300800 */
[----:B------:R2:W-:Y:S02]  /*52a10*/  STL.64 [R1+0x2ba8], R26 ;  /* 0x002ba81a01007387 */ /* 0x0005e40000100a00 */
[----:B--2---:R-:W-:Y:S01]  /*52a20*/  MOV R27, R29 ;  /* 0x0000001d001b7202 */ /* 0x004fe20000000f00 */
[----:B---3--:R-:W-:Y:S01]  /*52a30*/  IMAD.MOV.U32 R26, RZ, RZ, R28 ;  /* 0x000000ffff1a7224 */ /* 0x008fe200078e001c */
[----:B----4-:R-:W-:Y:S01]  /*52a40*/  HMMA.16816.F32.BF16 R8, R12, R22, R8 ;  /* 0x000000160c08723c */ /* 0x010fe20000041808 */
[----:B------:R0:W-:Y:S02]  /*52a50*/  STL.64 [R1+0x2ba0], R24 ;  /* 0x002ba01801007387 */ /* 0x0001e40000100a00 */
[----:B0-----:R-:W-:-:S02]  /*52a60*/  MOV R24, R0 ;  /* 0x0000000000187202 */ /* 0x001fc40000000f00 */
[----:B------:R-:W-:Y:S01]  /*52a70*/  MOV R25, R2 ;  /* 0x0000000200197202 */ /* 0x000fe20000000f00 */
[----:B------:R-:W2:Y:S04]  /*52a80*/  LDL.LU R0, [R1+0x2bdc] ;  /* 0x002bdc0001007983 */ /* 0x000ea80000300800 */
[----:B------:R-:W3:Y:S04]  /*52a90*/  LDL.LU R2, [R1+0x2bd8] ;  /* 0x002bd80001027983 */ /* 0x000ee80000300800 */
[----:B------:R-:W4:Y:S04]  /*52aa0*/  LDL.LU R28, [R1+0x2bd4] ;  /* 0x002bd400011c7983 */ /* 0x000f280000300800 */
[----:B------:R-:W2:Y:S04]  /*52ab0*/  LDL.LU R29, [R1+0x2bd0] ;  /* 0x002bd000011d7983 */ /* 0x000ea80000300800 */
[----:B------:R-:W-:Y:S04]  /*52ac0*/  STL.64 [R1+0x610], R8 ;  /* 0x0006100801007387 */ /* 0x000fe80000100a00 */
[----:B------:R0:W-:Y:S04]  /*52ad0*/  STL.64 [R1+0x618], R10 ;  /* 0x0006180a01007387 */ /* 0x0001e80000100a00 */
[----:B0-----:R-:W2:Y:S04]  /*52ae0*/  LDL.LU.64 R10, [R1+0x2bc8] ;  /* 0x002bc800010a7983 */ /* 0x001ea80000300a00 */
[----:B------:R-:W3:Y:S01]  /*52af0*/  LDL.LU R8, [R1+0x2bc0] ;  /* 0x002bc00001087983 */ /* 0x000ee20000300800 */
[----:B--2---:R-:W-:Y:S03]  /*52b00*/  HMMA.16816.F32.BF16 R12, R12, R10, R16 ;  /* 0x0000000a0c0c723c */ /* 0x004fe60000041810 */
[----:B------:R-:W2:Y:S04]  /*52b10*/  LDL.LU.64 R18, [R1+0x2bb8] ;  /* 0x002bb80001127983 */ /* 0x000ea80000300a00 */
[----:B------:R-:W2:-:S12]  /*52b20*/  LDL.LU.64 R16, [R1+0x2bb0] ;  /* 0x002bb00001107983 */ /* 0x000e980000300a00 */
[----:B------:R-:W-:Y:S04]  /*52b30*/  STL.64 [R1+0x620], R12 ;  /* 0x0006200c01007387 */ /* 0x000fe80000100a00 */
[----:B------:R-:W-:Y:S01]  /*52b40*/  STL.64 [R1+0x628], R14 ;  /* 0x0006280e01007387 */ /* 0x000fe20000100a00 */
        /* <DEDUP_REMOVED lines=12> */
[----:B------:R-:W2:Y:S01]  /*52c10*/  LDL.LU.64 R4, [R1+0x2b78] ;  /* 0x002b780001047983 */ /* 0x000ea20000300a00 */
[----:B---3--:R-:W-:-:S02]  /*52c20*/  MOV R14, R8 ;  /* 0x00000008000e7202 */ /* 0x008fc40000000f00 */
[----:B------:R-:W-:Y:S01]  /*52c30*/  MOV R15, R3 ;  /* 0x00000003000f7202 */ /* 0x000fe20000000f00 */
[----:B------:R-:W0:Y:S08]  /*52c40*/  LDC R8, c[0x0][0x3d4] ;  /* 0x0000f500ff087b82 */ /* 0x000e300000000800 */
[----:B------:R-:W1:Y:S01]  /*52c50*/  LDC R3, c[0x0][0x3c4] ;  /* 0x0000f100ff037b82 */ /* 0x000e620000000800 */
[----:B--2---:R-:W-:Y:S01]  /*52c60*/  HMMA.16816.F32.BF16 R12, R16, R14, R4 ;  /* 0x0000000e100c723c */ /* 0x004fe20000041804 */
[----:B------:R-:W2:-:S15]  /*52c70*/  LDL.LU.64 R6, [R1+0x2b70] ;  /* 0x002b700001067983 */ /* 0x000e9e0000300a00 */
[----:B------:R-:W-:-:S03]  /*52c80*/  NOP ;  /* 0x0000000000007918 */ /* 0x000fc60000000000 */
[----:B------:R-:W-:Y:S04]  /*52c90*/  STL.64 [R1+0x650], R12 ;  /* 0x0006500c01007387 */ /* 0x000fe80000100a00 */
[----:B------:R3:W-:Y:S04]  /*52ca0*/  STL.64 [R1+0x658], R14 ;  /* 0x0006580e01007387 */ /* 0x0007e80000100a00 */
[----:B---3--:R-:W3:Y:S01]  /*52cb0*/  LDL.LU.64 R14, [R1+0xa78] ;  /* 0x000a7800010e7983 */ /* 0x008ee20000300a00 */
[----:B--2---:R-:W-:Y:S03]  /*52cc0*/  HMMA.16816.F32.BF16 R4, R16, R6, R24 ;  /* 0x000000061004723c */ /* 0x004fe60000041818 */
[----:B------:R-:W2:Y:S04]  /*52cd0*/  LDL.LU.64 R26, [R1+0x2b68] ;  /* 0x002b6800011a7983 */ /* 0x000ea80000300a00 */
[----:B------:R-:W2:-:S12]  /*52ce0*/  LDL.LU.64 R24, [R1+0x2b60] ;  /* 0x002b600001187983 */ /* 0x000e980000300a00 */
[----:B------:R-:W-:Y:S04]  /*52cf0*/  STL.64 [R1+0x660], R4 ;  /* 0x0006600401007387 */ /* 0x000fe80000100a00 */
[----:B------:R0:W-:Y:S04]  /*52d00*/  STL.64 [R1+0x668], R6 ;  /* 0x0006680601007387 */ /* 0x0001e80000100a00 */
[----:B0-----:R-:W2:Y:S04]  /*52d10*/  LDL.LU.64 R6, [R1+0x2b58] ;  /* 0x002b580001067983 */ /* 0x001ea80000300a00 */
[----:B------:R-:W3:Y:S01]  /*52d20*/  LDL.LU.64 R12, [R1+0xa80] ;  /* 0x000a8000010c7983 */ /* 0x000ee20000300a00 */
        /* <DEDUP_REMOVED lines=60> */
[----:B------:R-:W2:Y:S01]  /*530f0*/  LDL.LU.64 R4, [R1+0x2a68] ;  /* 0x002a680001047983 */ /* 0x000ea20000300a00 */
[----:B------:R-:W-:Y:S01]  /*53100*/  MOV R26, R2 ;  /* 0x00000002001a7202 */ /* 0x000fe20000000f00 */
[----:B------:R-:W-:-:S02]  /*53110*/  IMAD.MOV.U32 R27, RZ, RZ, R0 ;  /* 0x000000ffff1b7224 */ /* 0x000fc400078e0000 */
[----:B------:R-:W3:Y:S04]  /*53120*/  LDL.LU R2, [R1+0x2a64] ;  /* 0x002a640001027983 */ /* 0x000ee80000300800 */
[----:B------:R-:W1:Y:S01]  /*53130*/  LDL.LU R0, [R1+0x2a60] ;  /* 0x002a600001007983 */ /* 0x000e620000300800 */
[----:B--2---:R-:W-:-:S15]  /*53140*/  HMMA.16816.F32.BF16 R4, R16, R22, R4 ;  /* 0x000000161004723c */ /* 0x004fde0000041804 */
[----:B------:R-:W-:-:S04]  /*53150*/  NOP ;  /* 0x0000000000007918 */ /* 0x000fc80000000000 */
[----:B------:R-:W-:Y:S04]  /*53160*/  STL.64 [R1+0x710], R4 ;  /* 0x0007100401007387 */ /* 0x000fe80000100a00 */
[----:B------:R0:W-:Y:S04]  /*53170*/  STL.64 [R1+0x718], R6 ;  /* 0x0007180601007387 */ /* 0x0001e80000100a00 */
[----:B0-----:R-:W2:Y:S04]  /*53180*/  LDL.LU.64 R6, [R1+0x2a58] ;  /* 0x002a580001067983 */ /* 0x001ea80000300a00 */
[----:B------:R-:W2:Y:S04]  /*53190*/  LDL.LU.64 R4, [R1+0x2a50] ;  /* 0x002a500001047983 */ /* 0x000ea80000300a00 */
[----:B------:R-:W4:Y:S04]  /*531a0*/  LDL.LU R22, [R1+0x470] ;  /* 0x0004700001167983 */ /* 0x000f280000300800 */
[----:B------:R-:W4:Y:S01]  /*531b0*/  LDL.LU R23, [R1+0x474] ;  /* 0x0004740001177983 */ /* 0x000f220000300800 */
[----:B---3--:R-:W-:-:S02]  /*531c0*/  LEA R2, R8, R2, 0x7 ;  /* 0x0000000208027211 */ /* 0x008fc400078e38ff */
[----:B-1----:R-:W-:Y:S01]  /*531d0*/  LEA R0, R3, R0, 0x7 ;  /* 0x0000000003007211 */ /* 0x002fe200078e38ff */
[----:B--2---:R-:W-:-:S15]  /*531e0*/  HMMA.16816.F32.BF16 R16, R16, R10, R4 ;  /* 0x0000000a1010723c */ /* 0x004fde0000041804 */
[----:B------:R-:W-:-:S04]  /*531f0*/  NOP ;  /* 0x0000000000007918 */ /* 0x000fc80000000000 */
[----:B------:R-:W-:Y:S04]  /*53200*/  STL.64 [R1+0x720], R16 ;  /* 0x0007201001007387 */ /* 0x000fe80000100a00 */
[----:B------:R-:W-:Y:S04]  /*53210*/  STL.64 [R1+0x728], R18 ;  /* 0x0007281201007387 */ /* 0x000fe80000100a00 */
[----:B------:R-:W2:Y:S04]  /*53220*/  LDL R8, [R1+0x460] ;  /* 0x0004600001087983 */ /* 0x000ea80000100800 */
[----:B------:R-:W3:Y:S01]  /*53230*/  LDL R3, [R1+0x43c] ;  /* 0x00043c0001037983 */ /* 0x000ee20000100800 */
[----:B----4-:R-:W-:-:S02]  /*53240*/  FFMA2 R4, R14.F32x2.HI_LO, R26.F32x2.HI_LO, R22.F32x2.HI_LO ;  /* 0x0000001a0e047249 */ /* 0x010fc40000000016 */
[----:B------:R-:W-:-:S03]  /*53250*/  FFMA2 R6, R12.F32x2.HI_LO, R24.F32x2.HI_LO, R20.F32x2.HI_LO ;  /* 0x000000180c067249 */ /* 0x000fc60000000014 */
[----:B------:R-:W-:Y:S02]  /*53260*/  MOV R9, R5 ;  /* 0x0000000500097202 */ /* 0x000fe40000000f00 */
[----:B------:R-:W-:Y:S01]  /*53270*/  MOV R5, R7 ;  /* 0x0000000700057202 */ /* 0x000fe20000000f00 */
[----:B------:R-:W-:-:S04]  /*53280*/  UIADD3 UR4, UPT, UPT, UR4, 0x80, URZ ;  /* 0x0000008004047890 */ /* 0x000fc8000fffe0ff */
[----:B------:R-:W-:Y:S01]  /*53290*/  UISETP.GE.AND UP0, UPT, UR4, UR12, UPT ;  /* 0x0000000c0400728c */ /* 0x000fe2000bf06270 */
[----:B--2---:R0:W-:Y:S02]  /*532a0*/  STL [R1+0xa68], R8 ;  /* 0x000a680801007387 */ /* 0x0041e40000100800 */
[----:B0-----:R-:W-:Y:S02]  /*532b0*/  MOV R8, R29 ;  /* 0x0000001d00087202 */ /* 0x001fe40000000f00 */
[----:B------:R1:W5:Y:S04]  /*532c0*/  LDL.LU R29, [R1+0x2a4c] ;  /* 0x002a4c00011d7983 */ /* 0x0003680000300800 */
[----:B---3--:R0:W-:Y:S02]  /*532d0*/  STL [R1+0xa6c], R3 ;  /* 0x000a6c0301007387 */ /* 0x0081e40000100800 */
[----:B0-----:R-:W-:-:S02]  /*532e0*/  MOV R3, R28 ;  /* 0x0000001c00037202 */ /* 0x001fc40000000f00 */
[----:B------:R1:W5:Y:S04]  /*532f0*/  LDL.LU R28, [R1+0x2a48] ;  /* 0x002a4800011c7983 */ /* 0x0003680000300800 */
[----:B------:R0:W-:Y:S04]  /*53300*/  STL [R1+0xa70], R8 ;  /* 0x000a700801007387 */ /* 0x0001e80000100800 */
[----:B------:R1:W-:Y:S01]  /*53310*/  STL [R1+0xa74], R3 ;  /* 0x000a740301007387 */ /* 0x0003e20000100800 */
[----:B0-----:R-:W-:Y:S01]  /*53320*/  IMAD.MOV.U32 R8, RZ, RZ, R4 ;  /* 0x000000ffff087224 */ /* 0x001fe200078e0004 */
[----:B------:R-:W-:-:S05]  /*53330*/  MOV R4, R6 ;  /* 0x0000000600047202 */ /* 0x000fca0000000f00 */
[----:B------:R1:W-:Y:S04]  /*53340*/  STL.64 [R1+0xa80], R4 ;  /* 0x000a800401007387 */ /* 0x0003e80000100a00 */
[----:B------:R1:W-:Y:S01]  /*53350*/  STL.64 [R1+0xa78], R8 ;  /* 0x000a780801007387 */ /* 0x0003e20000100a00 */
[----:B------:R-:W-:Y:S05]  /*53360*/  BRA.U !UP0, `(.L_x_1) ;  /* 0xfffffc45084c7547 */ /* 0x000fea000b83ffff */
.L_x_0:
[----:B------:R-:W2:Y:S01]  /*53370*/  LDL.LU.64 R6, [R1+0xa78] ;  /* 0x000a780001067983 */ /* 0x000ea20000300a00 */
[----:B------:R-:W3:Y:S03]  /*53380*/  LDCU.64 UR4, c[0x0][0x3e0] ;  /* 0x00007c00ff0477ac */ /* 0x000ee60008000a00 */
[----:B-1----:R-:W4:Y:S01]  /*53390*/  LDL.LU.64 R4, [R1+0xa80] ;  /* 0x000a800001047983 */ /* 0x002f220000300a00 */
[----:B0-----:R-:W0:Y:S02]  /*533a0*/  S2R R3, SR_TID.X ;  /* 0x0000000000037919 */ /* 0x001e240000002100 */
[----:B0-----:R-:W-:Y:S01]  /*533b0*/  LOP3.LUT R3, R3, 0x7f, RZ, 0xc0, !PT ;  /* 0x0000007f03037812 */ /* 0x001fe200078ec0ff */
[----:B------:R-:W-:Y:S03]  /*533c0*/  BAR.SYNC.DEFER_BLOCKING 0x0 ;  /* 0x0000000000007b1d */ /* 0x000fe60000010000 */
[----:B------:R-:W-:Y:S01]  /*533d0*/  ISETP.GE.U32.AND P0, PT, R3, 0x20, PT ;  /* 0x000000200300780c */ /* 0x000fe20003f06070 */
[----:B--2--5:R-:W-:Y:S01]  /*533e0*/  IMAD.MOV.U32 R28, RZ, RZ, R7 ;  /* 0x000000ffff1c7224 */ /* 0x024fe200078e0007 */
[----:B------:R-:W-:-:S02]  /*533f0*/  MOV R29, R6 ;  /* 0x00000006001d7202 */ /* 0x000fc40000000f00 */
[----:B----4-:R-:W-:Y:S02]  /*53400*/  MOV R27, R4 ;  /* 0x00000004001b7202 */ /* 0x010fe40000000f00 */
[----:B------:R-:W-:-:S03]  /*53410*/  MOV R26, R5 ;  /* 0x00000005001a7202 */ /* 0x000fc60000000f00 */
[----:B------:R0:W-:Y:S04]  /*53420*/  STL [R1+0x2d64], R27 ;  /* 0x002d641b01007387 */ /* 0x0001e80000100800 */
[----:B------:R1:W-:Y:S04]  /*53430*/  STL [R1+0x2dc4], R26 ;  /* 0x002dc41a01007387 */ /* 0x0003e80000100800 */
[----:B0-----:R-:W2:Y:S04]  /*53440*/  LDL.LU R27, [R1+0x4b0] ;  /* 0x0004b000011b7983 */ /* 0x001ea80000300800 */
[----:B--2---:R-:W-:Y:S04]  /*53450*/  STL [R1+0x2dac], R27 ;  /* 0x002dac1b01007387 */ /* 0x004fe80000100800 */
[----:B------:R-:W2:Y:S04]  /*53460*/  LDL.LU R2, [R1+0x4b4] ;  /* 0x0004b40001027983 */ /* 0x000ea80000300800 */
[----:B------:R-:W4:Y:S04]  /*53470*/  LDL.LU R0, [R1+0x4b8] ;  /* 0x0004b80001007983 */ /* 0x000f280000300800 */
[----:B--2---:R-:W-:Y:S04]  /*53480*/  STL [R1+0x198], R2 ;  /* 0x0001980201007387 */ /* 0x004fe80000100800 */
[----:B-1----:R-:W2:Y:S04]  /*53490*/  LDL.LU R26, [R1+0x4bc] ;  /* 0x0004bc00011a7983 */ /* 0x002ea80000300800 */
[----:B----4-:R0:W-:Y:S04]  /*534a0*/  STL [R1+0x190], R0 ;  /* 0x0001900001007387 */ /* 0x0101e80000100800 */
[----:B--2---:R-:W-:Y:S04]  /*534b0*/  STL [R1+0x2e24], R26 ;  /* 0x002e241a01007387 */ /* 0x004fe80000100800 */
[----:B0-----:R-:W2:Y:S04]  /*534c0*/  LDL.LU R0, [R1+0x540] ;  /* 0x0005400001007983 */ /* 0x001ea80000300800 */
[----:B------:R-:W4:Y:S04]  /*534d0*/  LDL.LU R2, [R1+0x544] ;  /* 0x0005440001027983 */ /* 0x000f280000300800 */
[----:B--2---:R0:W-:Y:S04]  /*534e0*/  STL [R1+0x194], R0 ;  /* 0x0001940001007387 */ /* 0x0041e80000100800 */
[----:B0-----:R-:W2:Y:S04]  /*534f0*/  LDL.LU R0, [R1+0x548] ;  /* 0x0005480001007983 */ /* 0x001ea80000300800 */
[----:B----4-:R0:W-:Y:S04]  /*53500*/  STL [R1+0x18c], R2 ;  /* 0x00018c0201007387 */ /* 0x0101e80000100800 */
[----:B0-----:R-:W4:Y:S04]  /*53510*/  LDL.LU R2, [R1+0x54c] ;  /* 0x00054c0001027983 */ /* 0x001f280000300800 */
        /* <DEDUP_REMOVED lines=31> */
[----:B------:R-:W4:Y:S04]  /*53710*/  LDL.LU R25, [R1+0x58c] ;  /* 0x00058c0001197983 */ /* 0x000f280000300800 */
[----:B--2---:R1:W-:Y:S04]  /*53720*/  STL [R1+0x140], R0 ;  /* 0x0001400001007387 */ /* 0x0043e80000100800 */
[----:B----4-:R-:W-:Y:S04]  /*53730*/  STL [R1+0x2e28], R25 ;  /* 0x002e281901007387 */ /* 0x010fe80000100800 */
[----:B------:R-:W2:Y:S04]  /*53740*/  LDL.LU R27, [R1+0x590] ;  /* 0x00059000011b7983 */ /* 0x000ea80000300800 */
[----:B--2---:R-:W-:Y:S04]  /*53750*/  STL [R1+0x2db0], R27 ;  /* 0x002db01b01007387 */ /* 0x004fe80000100800 */
        /* <DEDUP_REMOVED lines=11> */
[----:B------:R-:W4:Y:S04]  /*53810*/  LDL.LU R18, [R1+0x5ac] ;  /* 0x0005ac0001127983 */ /* 0x000f280000300800 */
[----:B------:R-:W2:Y:S04]  /*53820*/  LDL.LU R17, [R1+0x5b0] ;  /* 0x0005b00001117983 */ /* 0x000ea80000300800 */
[----:B--2---:R-:W-:Y:S04]  /*53830*/  STL [R1+0x2dc0], R17 ;  /* 0x002dc01101007387 */ /* 0x004fe80000100800 */
[----:B------:R-:W2:Y:S04]  /*53840*/  LDL.LU R16, [R1+0x5b4] ;  /* 0x0005b40001107983 */ /* 0x000ea80000300800 */
[----:B--2---:R-:W-:Y:S04]  /*53850*/  STL [R1+0x2dc8], R16 ;  /* 0x002dc81001007387 */ /* 0x004fe80000100800 */
[----:B------:R-:W2:Y:S04]  /*53860*/  LDL.LU R15, [R1+0x5b8] ;  /* 0x0005b800010f7983 */ /* 0x000ea80000300800 */
[----:B------:R-:W2:Y:S04]  /*53870*/  LDL.LU R14, [R1+0x5bc] ;  /* 0x0005bc00010e7983 */ /* 0x000ea80000300800 */
        /* <DEDUP_REMOVED lines=15> */
[----:B--2---:R2:W-:Y:S04]  /*53970*/  STL [R1+0x2de0], R4 ;  /* 0x002de00401007387 */ /* 0x0045e80000100800 */
[----:B------:R-:W2:Y:S04]  /*53980*/  LDL.LU R3, [R1+0x5e8] ;  /* 0x0005e80001037983 */ /* 0x000ea80000300800 */
[----:B0-----:R-:W2:Y:S04]  /*53990*/  LDL.LU R2, [R1+0x5ec] ;  /* 0x0005ec0001027983 */ /* 0x001ea80000300800 */
[----:B-1----:R-:W2:Y:S04]  /*539a0*/  LDL.LU R0, [R1+0x5f0] ;  /* 0x0005f00001007983 */ /* 0x002ea80000300800 */
[----:B--2---:R0:W-:Y:S04]  /*539b0*/  STL [R1+0x2de4], R0 ;  /* 0x002de40001007387 */ /* 0x0041e80000100800 */
[----:B------:R-:W2:Y:S04]  /*539c0*/  LDL.LU R4, [R1+0x5f4] ;  /* 0x0005f40001047983 */ /* 0x000ea80000300800 */
[----:B0-----:R-:W3:Y:S04]  /*539d0*/  LDL.LU R0, [R1+0x5f8] ;  /* 0x0005f80001007983 */ /* 0x001ee80000300800 */
[----:B--2---:R0:W-:Y:S04]  /*539e0*/  STL [R1], R4 ;  /* 0x0000000401007387 */ /* 0x0041e80000100800 */
[----:B0-----:R-:W2:Y:S04]  /*539f0*/  LDL.LU R4, [R1+0x5fc] ;  /* 0x0005fc0001047983 */ /* 0x001ea80000300800 */
[----:B---3--:R0:W-:Y:S04]  /*53a00*/  STL [R1+0x4], R0 ;  /* 0x0000040001007387 */ /* 0x0081e80000100800 */
[----:B0-----:R-:W3:Y:S04]  /*53a10*/  LDL.LU R0, [R1+0x600] ;  /* 0x0006000001007983 */ /* 0x001ee80000300800 */
[----:B--2---:R0:W-:Y:S04]  /*53a20*/  STL [R1+0x8], R4 ;  /* 0x0000080401007387 */ /* 0x0041e80000100800 */
[----:B0-----:R-:W2:Y:S04]  /*53a30*/  LDL.LU R4, [R1+0x604] ;  /* 0x0006040001047983 */ /* 0x001ea80000300800 */
[----:B---3--:R0:W-:Y:S04]  /*53a40*/  STL [R1+0xc], R0 ;  /* 0x00000c0001007387 */ /* 0x0081e80000100800 */
[----:B0-----:R-:W3:Y:S04]  /*53a50*/  LDL.LU R0, [R1+0x608] ;  /* 0x0006080001007983 */ /* 0x001ee80000300800 */
[----:B--2---:R0:W-:Y:S04]  /*53a60*/  STL [R1+0x10], R4 ;  /* 0x0000100401007387 */ /* 0x0041e80000100800 */
[----:B0-----:R-:W2:Y:S04]  /*53a70*/  LDL.LU R4, [R1+0x60c] ;  /* 0x00060c0001047983 */ /* 0x001ea80000300800 */
[----:B---3--:R0:W-:Y:S04]  /*53a80*/  STL [R1+0x14], R0 ;  /* 0x0000140001007387 */ /* 0x0081e80000100800 */
[----:B0-----:R-:W3:Y:S04]  /*53a90*/  LDL.LU R0, [R1+0x610] ;  /* 0x0006100001007983 */ /* 0x001ee80000300800 */
[----:B--2---:R-:W-:Y:S04]  /*53aa0*/  STL [R1+0x18], R4 ;  /* 0x0000180401007387 */ /* 0x004fe80000100800 */
[----:B------:R-:W2:Y:S04]  /*53ab0*/  LDL.LU R21, [R1+0x614] ;  /* 0x0006140001157983 */ /* 0x000ea80000300800 */
[----:B---3--:R0:W-:Y:S04]  /*53ac0*/  STL [R1+0x1c], R0 ;  /* 0x00001c0001007387 */ /* 0x0081e80000100800 */
[----:B--2---:R-:W-:Y:S04]  /*53ad0*/  STL [R1+0x2de8], R21 ;  /* 0x002de81501007387 */ /* 0x004fe80000100800 */
[----:B------:R-:W2:Y:S04]  /*53ae0*/  LDL.LU R26, [R1+0x618] ;  /* 0x00061800011a7983 */ /* 0x000ea80000300800 */
[----:B------:R-:W3:Y:S04]  /*53af0*/  LDL.LU R25, [R1+0x61c] ;  /* 0x00061c0001197983 */ /* 0x000ee80000300800 */
[----:B------:R-:W2:Y:S04]  /*53b00*/  LDL.LU R24, [R1+0x620] ;  /* 0x0006200001187983 */ /* 0x000ea80000300800 */
[----:B--2---:R-:W-:Y:S04]  /*53b10*/  STL [R1+0x2dec], R24 ;  /* 0x002dec1801007387 */ /* 0x004fe80000100800 */
[----:B------:R-:W2:Y:S04]  /*53b20*/  LDL.LU R27, [R1+0x624] ;  /* 0x00062400011b7983 */ /* 0x000ea80000300800 */
[----:B--2---:R-:W-:Y:S04]  /*53b30*/  STL [R1+0x2df0], R27 ;  /* 0x002df01b01007387 */ /* 0x004fe80000100800 */
[----:B------:R-:W2:Y:S04]  /*53b40*/  LDL.LU R23, [R1+0x628] ;  /* 0x0006280001177983 */ /* 0x000ea80000300800 */
[----:B------:R-:W2:Y:S04]  /*53b50*/  LDL.LU R22, [R1+0x62c] ;  /* 0x00062c0001167983 */ /* 0x000ea80000300800 */
[----:B0-----:R-:W2:Y:S04]  /*53b60*/  LDL.LU R0, [R1+0x630] ;  /* 0x0006300001007983 */ /* 0x001ea80000300800 */
[----:B------:R-:W3:Y:S04]  /*53b70*/  LDL.LU R4, [R1+0x634] ;  /* 0x0006340001047983 */ /* 0x000ee80000300800 */
        /* <DEDUP_REMOVED lines=45> */
[----:B------:R-:W2:Y:S01]  /*53e50*/  LDL.LU R5, [R1+0x690] ;  /* 0x0006900001057983 */ /* 0x000ea20000300800 */
[----:B0-----:R-:W0:Y:S03]  /*53e60*/  S2R R0, SR_TID.X ;  /* 0x0000000000007919 */ /* 0x001e260000002100 */
[----:B---3--:R1:W-:Y:S04]  /*53e70*/  STL [R1+0x68], R4 ;  /* 0x0000680401007387 */ /* 0x0083e80000100800 */
[----:B-1----:R-:W3:Y:S04]  /*53e80*/  LDL.LU R4, [R1+0x694] ;  /* 0x0006940001047983 */ /* 0x002ee80000300800 */
[----:B--2---:R1:W-:Y:S04]  /*53e90*/  STL [R1+0xd4], R5 ;  /* 0x0000d40501007387 */ /* 0x0043e80000100800 */
[----:B-1----:R-:W2:Y:S04]  /*53ea0*/  LDL.LU R5, [R1+0x698] ;  /* 0x0006980001057983 */ /* 0x002ea80000300800 */
        /* <DEDUP_REMOVED lines=54> */
[----:B--2---:R-:W-:Y:S04]  /*54210*/  STL [R1+0x10c], R5 ;  /* 0x00010c0501007387 */ /* 0x004fe80000100800 */
[----:B------:R-:W2:Y:S04]  /*54220*/  LDL.LU R8, [R1+0x708] ;  /* 0x0007080001087983 */ /* 0x000ea80000300800 */
[----:B---3--:R1:W-:Y:S04]  /*54230*/  STL [R1+0x110], R4 ;  /* 0x0001100401007387 */ /* 0x0083e80000100800 */
[----:B-1----:R-:W3:Y:S04]  /*54240*/  LDL.LU R4, [R1+0x70c] ;  /* 0x00070c0001047983 */ /* 0x002ee80000300800 */
[----:B--2---:R1:W-:Y:S04]  /*54250*/  STL [R1+0xa4], R8 ;  /* 0x0000a40801007387 */ /* 0x0043e80000100800 */
[----:B-1----:R-:W2:Y:S04]  /*54260*/  LDL.LU R8, [R1+0x710] ;  /* 0x0007100001087983 */ /* 0x002ea80000300800 */
[----:B---3--:R-:W-:Y:S04]  /*54270*/  STL [R1+0xa8], R4 ;  /* 0x0000a80401007387 */ /* 0x008fe80000100800 */
[----:B--2---:R1:W-:Y:S04]  /*54280*/  STL [R1+0x114], R8 ;  /* 0x0001140801007387 */ /* 0x0043e80000100800 */
[----:B------:R-:W2:Y:S04]  /*54290*/  LDL.LU R24, [R1+0x714] ;  /* 0x0007140001187983 */ /* 0x000ea80000300800 */
[----:B------:R-:W3:Y:S04]  /*542a0*/  LDL.LU R9, [R1+0x718] ;  /* 0x0007180001097983 */ /* 0x000ee80000300800 */
[----:B-1----:R-:W2:Y:S01]  /*542b0*/  LDL.LU R8, [R1+0x71c] ;  /* 0x00071c0001087983 */ /* 0x002ea20000300800 */
[----:B0-----:R-:W-:-:S02]  /*542c0*/  SHF.L.U32 R5, R0, 0xb, RZ ;  /* 0x0000000b00057819 */ /* 0x001fc400000006ff */
[----:B------:R-:W-:Y:S02]  /*542d0*/  LOP3.LUT R4, R0, 0x3f, RZ, 0xc0, !PT ;  /* 0x0000003f00047812 */ /* 0x000fe400078ec0ff */
[----:B------:R-:W-:-:S04]  /*542e0*/  LOP3.LUT R5, R5, 0x3000, RZ, 0xc0, !PT ;  /* 0x0000300005057812 */ /* 0x000fc800078ec0ff */
[----:B------:R-:W-:Y:S01]  /*542f0*/  LEA R4, R4, R5, 0x4 ;  /* 0x0000000504047211 */ /* 0x000fe200078e20ff */
[----:B---3--:R-:W-:Y:S04]  /*54300*/  STL [R1+0xac], R9 ;  /* 0x0000ac0901007387 */ /* 0x008fe80000100800 */
[----:B--2---:R-:W-:Y:S04]  /*54310*/  STL [R1+0x118], R24 ;  /* 0x0001181801007387 */ /* 0x004fe80000100800 */
[----:B------:R-:W-:Y:S04]  /*54320*/  STL [R1+0xb0], R8 ;  /* 0x0000b00801007387 */ /* 0x000fe80000100800 */
[----:B------:R-:W-:Y:S04]  /*54330*/  STL [R1+0x2df4], R24 ;  /* 0x002df41801007387 */ /* 0x000fe80000100800 */
[----:B------:R-:W2:Y:S04]  /*54340*/  LDL.LU R4, [R1+0x720] ;  /* 0x0007200001047983 */ /* 0x000ea80000300800 */
[----:B------:R-:W3:Y:S04]  /*54350*/  LDL.LU R27, [R1+0x724] ;  /* 0x00072400011b7983 */ /* 0x000ee80000300800 */
[----:B--2---:R0:W-:Y:S04]  /*54360*/  STL [R1+0x11c], R4 ;  /* 0x00011c0401007387 */ /* 0x0041e80000100800 */
[----:B---3--:R1:W-:Y:S04]  /*54370*/  STL [R1+0x2df8], R27 ;  /* 0x002df81b01007387 */ /* 0x0083e80000100800 */
[----:B------:R-:W2:Y:S01]  /*54380*/  LDL.LU R5, [R1+0x728] ;  /* 0x0007280001057983 */ /* 0x000ea20000300800 */
[----:B0-----:R-:W-:-:S05]  /*54390*/  IMAD.SHL.U32 R4, R0, 0x10, RZ ;  /* 0x0000001000047824 */ /* 0x001fca00078e00ff */
[----:B------:R-:W-:Y:S01]  /*543a0*/  LOP3.LUT R4, R4, 0x70, RZ, 0xc0, !PT ;  /* 0x0000007004047812 */ /* 0x000fe200078ec0ff */
[----:B--2---:R0:W-:Y:S04]  /*543b0*/  STL [R1+0xb4], R5 ;  /* 0x0000b40501007387 */ /* 0x0041e80000100800 */
[----:B-1----:R-:W2:Y:S04]  /*543c0*/  LDL.LU R27, [R1+0x8] ;  /* 0x00000800011b7983 */ /* 0x002ea80000300800 */
[----:B------:R-:W3:Y:S04]  /*543d0*/  LDL.LU R24, [R1+0x4] ;  /* 0x0000040001187983 */ /* 0x000ee80000300800 */
[----:B------:R-:W2:Y:S01]  /*543e0*/  LDL.LU R8, [R1+0x72c] ;  /* 0x00072c0001087983 */ /* 0x000ea20000300800 */
[----:B0-----:R-:W-:-:S02]  /*543f0*/  SHF.L.U32 R5, R0, 0x5, RZ ;  /* 0x0000000500057819 */ /* 0x001fc400000006ff */
[----:B------:R-:W-:Y:S02]  /*54400*/  LOP3.LUT R0, R0, 0x18, RZ, 0xc0, !PT ;  /* 0x0000001800007812 */ /* 0x000fe400078ec0ff */
[----:B------:R-:W-:Y:S01]  /*54410*/  IADD3 R4, PT, PT, R4, UR6, RZ ;  /* 0x0000000604047c10 */ /* 0x000fe2000fffe0ff */
[----:B------:R-:W-:-:S03]  /*54420*/  FMUL R20, R29, 8388608 ;  /* 0x4b0000001d147820 */ /* 0x000fc60000400000 */
[----:B------:R-:W-:Y:S02]  /*54430*/  LEA.HI R4, R0, R4, RZ, 0x1f ;  /* 0x0000000400047211 */ /* 0x000fe400078ff8ff */
[----:B------:R-:W-:Y:S02]  /*54440*/  LOP3.LUT R5, R5, 0xc60, RZ, 0xc0, !PT ;  /* 0x00000c6005057812 */ /* 0x000fe400078ec0ff */
[----:B------:R-:W-:Y:S02]  /*54450*/  FSETP.GT.AND P1, PT, |R28|, 8.50705917302346158658e+37, PT ;  /* 0x7e8000001c00780b */ /* 0x000fe40003f24200 */
[----:B------:R-:W-:Y:S01]  /*54460*/  LEA R5, R0, R5, 0x9 ;  /* 0x0000000500057211 */ /* 0x000fe200078e48ff */
[C---:B------:R-:W-:Y:S01]  /*54470*/  FMUL R0, R28.reuse, 8388608 ;  /* 0x4b0000001c007820 */ /* 0x040fe20000400000 */
[----:B------:R-:W-:Y:S01]  /*54480*/  FSETP.GEU.AND P2, PT, R28, 1.175494350822287508e-38, PT ;  /* 0x008000001c00780b */ /* 0x000fe20003f4e000 */
[----:B--2---:R-:W-:Y:S04]  /*54490*/  STL [R1+0xb8], R8 ;  /* 0x0000b80801007387 */ /* 0x004fe80000100800 */
[----:B------:R-:W-:Y:S04]  /*544a0*/  STL [R1+0x270], R4 ;  /* 0x0002700401007387 */ /* 0x000fe80000100800 */
[----:B------:R0:W-:Y:S04]  /*544b0*/  STL [R1+0x2e00], R20 ;  /* 0x002e001401007387 */ /* 0x0001e80000100800 */
[----:B0-----:R-:W2:Y:S01]  /*544c0*/  LDL.LU R20, [R1+0x18] ;  /* 0x0000180001147983 */ /* 0x001ea20000300800 */
[----:B------:R-:W-:-:S02]  /*544d0*/  FSEL R4, R0, R28, !P2 ;  /* 0x0000001c00047208 */ /* 0x000fc40005000000 */
[C---:B------:R-:W-:Y:S01]  /*544e0*/  FSETP.GEU.AND P4, PT, R29.reuse, 1.175494350822287508e-38, PT ;  /* 0x008000001d00780b */ /* 0x040fe20003f8e000 */
[----:B------:R0:W-:Y:S01]  /*544f0*/  STL [R1+0x2dfc], R29 ;  /* 0x002dfc1d01007387 */ /* 0x0001e20000100800 */
[----:B------:R-:W-:Y:S01]  /*54500*/  FSETP.GT.AND P3, PT, |R29|, 8.50705917302346158658e+37, PT ;  /* 0x7e8000001d00780b */ /* 0x000fe20003f64200 */
[----:B------:R-:W-:Y:S02]  /*54510*/  @P1 FMUL R22, R22, 0.25 ;  /* 0x3e80000016161820 */ /* 0x000fe40000400000 */
[----:B0-----:R-:W3:Y:S04]  /*54520*/  LDL.LU R29, [R1+0x14] ;  /* 0x00001400011d7983 */ /* 0x001ee80000300800 */
[----:B------:R-:W3:Y:S04]  /*54530*/  LDL.LU R21, [R1+0x140] ;  /* 0x0001400001157983 */ /* 0x000ee80000300800 */
[----:B------:R-:W3:Y:S04]  /*54540*/  LDL.LU R0, [R1+0x148] ;  /* 0x0001480001007983 */ /* 0x000ee80000300800 */
[----:B------:R0:W-:Y:S01]  /*54550*/  STL [R1+0x13c], R4 ;  /* 0x00013c0401007387 */ /* 0x0001e20000100800 */
[----:B------:R-:W-:Y:S01]  /*54560*/  @P1 FMUL R23, R23, 0.25 ;  /* 0x3e80000017171820 */ /* 0x000fe20000400000 */
[----:B------:R-:W-:-:S02]  /*54570*/  @P1 FMUL R25, R25, 0.25 ;  /* 0x3e80000019191820 */ /* 0x000fc40000400000 */
[----:B0-----:R-:W3:Y:S04]  /*54580*/  LDL.LU R4, [R1+0x150] ;  /* 0x0001500001047983 */ /* 0x001ee80000300800 */
[----:B------:R-:W3:Y:S04]  /*54590*/  LDL.LU R5, [R1+0x158] ;  /* 0x0001580001057983 */ /* 0x000ee80000300800 */
[----:B------:R-:W3:Y:S04]  /*545a0*/  LDL.LU R8, [R1+0x160] ;  /* 0x0001600001087983 */ /* 0x000ee80000300800 */
[----:B------:R-:W3:Y:S04]  /*545b0*/  LDL.LU R9, [R1+0x168] ;  /* 0x0001680001097983 */ /* 0x000ee80000300800 */
[----:B------:R-:W3:Y:S04]  /*545c0*/  LDL.LU R12, [R1+0x170] ;  /* 0x00017000010c7983 */ /* 0x000ee80000300800 */
[----:B------:R-:W3:Y:S01]  /*545d0*/  LDL.LU R13, [R1+0x178] ;  /* 0x00017800010d7983 */ /* 0x000ee20000300800 */
[----:B------:R-:W-:-:S03]  /*545e0*/  @P1 FMUL R26, R26, 0.25 ;  /* 0x3e8000001a1a1820 */ /* 0x000fc60000400000 */
[----:B------:R-:W3:Y:S04]  /*545f0*/  LDL.LU R16, [R1+0x180] ;  /* 0x0001800001107983 */ /* 0x000ee80000300800 */
[----:B------:R-:W3:Y:S04]  /*54600*/  LDL.LU R17, [R1+0x190] ;  /* 0x0001900001117983 */ /* 0x000ee80000300800 */
[----:B------:R0:W-:Y:S04]  /*54610*/  STL [R1+0x38], R22 ;  /* 0x0000381601007387 */ /* 0x0001e80000100800 */
[----:B0-----:R-:W3:Y:S04]  /*54620*/  LDL.LU R22, [R1+0x2e30] ;  /* 0x002e300001167983 */ /* 0x001ee80000300800 */
[----:B------:R0:W-:Y:S04]  /*54630*/  STL [R1+0x34], R23 ;  /* 0x0000341701007387 */ /* 0x0001e80000100800 */
[----:B0-----:R-:W3:Y:S04]  /*54640*/  LDL.LU R23, [R1+0x2e2c] ;  /* 0x002e2c0001177983 */ /* 0x001ee80000300800 */
[----:B------:R0:W-:Y:S04]  /*54650*/  STL [R1+0x28], R25 ;  /* 0x0000281901007387 */ /* 0x0001e80000100800 */
[----:B0-----:R-:W3:Y:S04]  /*54660*/  LDL.LU R25, [R1+0x2e28] ;  /* 0x002e280001197983 */ /* 0x001ee80000300800 */
[----:B------:R0:W-:Y:S04]  /*54670*/  STL [R1+0x24], R26 ;  /* 0x0000241a01007387 */ /* 0x0001e80000100800 */
[----:B0-----:R-:W3:Y:S01]  /*54680*/  LDL.LU R26, [R1+0x2e24] ;  /* 0x002e2400011a7983 */ /* 0x001ee20000300800 */
[----:B--2---:R-:W-:-:S05]  /*54690*/  @P1 FMUL R20, R20, 0.25 ;  /* 0x3e80000014141820 */ /* 0x004fca0000400000 */
[----:B------:R0:W-:Y:S04]  /*546a0*/  STL [R1+0x2e14], R20 ;  /* 0x002e141401007387 */ /* 0x0001e80000100800 */
[----:B0-----:R-:W2:Y:S04]  /*546b0*/  LDL R20, [R1+0x24] ;  /* 0x0000240001147983 */ /* 0x001ea80000100800 */
[----:B--2---:R0:W-:Y:S04]  /*546c0*/  STL [R1+0x2e18], R20 ;  /* 0x002e181401007387 */ /* 0x0041e80000100800 */
[----:B0-----:R-:W2:Y:S04]  /*546d0*/  LDL R20, [R1+0x28] ;  /* 0x0000280001147983 */ /* 0x001ea80000100800 */
[----:B--2---:R0:W-:Y:S04]  /*546e0*/  STL [R1+0x2e1c], R20 ;  /* 0x002e1c1401007387 */ /* 0x0041e80000100800 */
[----:B0-----:R-:W2:Y:S01]  /*546f0*/  LDL R20, [R1+0x34] ;  /* 0x0000340001147983 */ /* 0x001ea20000100800 */
[----:B------:R-:W-:-:S03]  /*54700*/  FSETP.GEU.AND P5, PT, |R28|, 1.175494350822287508e-38, PT ;  /* 0x008000001c00780b */ /* 0x000fc60003fae200 */
[----:B--2---:R0:W-:Y:S04]  /*54710*/  STL [R1+0x2e20], R20 ;  /* 0x002e201401007387 */ /* 0x0041e80000100800 */
[----:B0-----:R-:W2:Y:S06]  /*54720*/  LDL R20, [R1+0x38] ;  /* 0x0000380001147983 */ /* 0x001eac0000100800 */
[----:B--2---:R-:W-:-:S05]  /*54730*/  @!P5 FMUL R20, R20, 16777216 ;  /* 0x4b8000001414d820 */ /* 0x004fca0000400000 */
[----:B------:R0:W-:Y:S04]  /*54740*/  @!P5 STL [R1+0x38], R20 ;  /* 0x000038140100d387 */ /* 0x0001e80000100800 */
[----:B0-----:R-:W2:Y:S02]  /*54750*/  LDL.LU R20, [R1+0x2e20] ;  /* 0x002e200001147983 */ /* 0x001ea40000300800 */
        /* <DEDUP_REMOVED lines=10> */
[----:B------:R0:W-:Y:S04]  /*54800*/  STL [R1+0x2e04], R20 ;  /* 0x002e041401007387 */ /* 0x0001e80000100800 */
[----:B0-----:R-:W2:Y:S04]  /*54810*/  LDL.LU R20, [R1+0x24] ;  /* 0x0000240001147983 */ /* 0x001ea80000300800 */
[----:B--2---:R0:W-:Y:S04]  /*54820*/  STL [R1+0x2e08], R20 ;  /* 0x002e081401007387 */ /* 0x0041e80000100800 */
[----:B0-----:R-:W2:Y:S04]  /*54830*/  LDL.LU R20, [R1+0x28] ;  /* 0x0000280001147983 */ /* 0x001ea80000300800 */
[----:B--2---:R0:W-:Y:S04]  /*54840*/  STL [R1+0x2e0c], R20 ;  /* 0x002e0c1401007387 */ /* 0x0041e80000100800 */
[----:B0-----:R-:W2:Y:S01]  /*54850*/  LDL.LU R20, [R1+0x34] ;  /* 0x0000340001147983 */ /* 0x001ea20000300800 */
[----:B------:R-:W-:-:S04]  /*54860*/  @P1 FMUL R28, R28, 0.25 ;  /* 0x3e8000001c1c1820 */ /* 0x000fc80000400000 */
[----:B------:R-:W-:-:S06]  /*54870*/  @!P5 FMUL R28, R28, 16777216 ;  /* 0x4b8000001c1cd820 */ /* 0x000fcc0000400000 */
[----:B------:R-:W0:Y:S01]  /*54880*/  MUFU.RCP R28, R28 ;  /* 0x0000001c001c7308 */ /* 0x000e220000001000 */
[----:B--2---:R1:W-:Y:S04]  /*54890*/  STL [R1+0x2e10], R20 ;  /* 0x002e101401007387 */ /* 0x0043e80000100800 */
[----:B-1----:R-:W0:Y:S02]  /*548a0*/  LDL.LU R20, [R1+0x38] ;  /* 0x0000380001147983 */ /* 0x002e240000300800 */
[----:B0-----:R-:W-:-:S05]  /*548b0*/  FMUL R20, R28, R20 ;  /* 0x000000141c147220 */ /* 0x001fca0000400000 */
[----:B------:R0:W-:Y:S04]  /*548c0*/  STL [R1+0x25c], R20 ;  /* 0x00025c1401007387 */ /* 0x0001e80000100800 */
[----:B0-----:R-:W2:Y:S02]  /*548d0*/  LDL.LU R20, [R1+0x2e10] ;  /* 0x002e100001147983 */ /* 0x001ea40000300800 */
[----:B--2---:R-:W-:-:S05]  /*548e0*/  FMUL R20, R28, R20 ;  /* 0x000000141c147220 */ /* 0x004fca0000400000 */
[----:B------:R0:W-:Y:S04]  /*548f0*/  STL [R1+0x258], R20 ;  /* 0x0002581401007387 */ /* 0x0001e80000100800 */
[----:B0-----:R-:W2:Y:S02]  /*54900*/  LDL.LU R20, [R1+0x2e0c] ;  /* 0x002e0c0001147983 */ /* 0x001ea40000300800 */
[----:B--2---:R-:W-:-:S05]  /*54910*/  FMUL R20, R28, R20 ;  /* 0x000000141c147220 */ /* 0x004fca0000400000 */
[----:B------:R0:W-:Y:S04]  /*54920*/  STL [R1+0x254], R20 ;  /* 0x0002541401007387 */ /* 0x0001e80000100800 */
[----:B0-----:R-:W2:Y:S02]  /*54930*/  LDL.LU R20, [R1+0x2e08] ;  /* 0x002e080001147983 */ /* 0x001ea40000300800 */
[----:B--2---:R-:W-:-:S05]  /*54940*/  FMUL R20, R28, R20 ;  /* 0x000000141c147220 */ /* 0x004fca0000400000 */
[----:B------:R0:W-:Y:S04]  /*54950*/  STL [R1+0x250], R20 ;  /* 0x0002501401007387 */ /* 0x0001e80000100800 */
[----:B0-----:R-:W2:Y:S01]  /*54960*/  LDL.LU R20, [R1+0x2e04] ;  /* 0x002e040001147983 */ /* 0x001ea20000300800 */
[----:B---3--:R-:W-:Y:S01]  /*54970*/  @P1 FMUL R29, R29, 0.25 ;  /* 0x3e8000001d1d1820 */ /* 0x008fe20000400000 */
[----:B------:R-:W-:Y:S01]  /*54980*/  @P1 FMUL R27, R27, 0.25 ;  /* 0x3e8000001b1b1820 */ /* 0x000fe20000400000 */
[----:B------:R-:W-:Y:S02]  /*54990*/  @P1 FMUL R24, R24, 0.25 ;  /* 0x3e80000018181820 */ /* 0x000fe40000400000 */
[----:B------:R-:W-:Y:S01]  /*549a0*/  @!P5 FMUL R29, R29, 16777216 ;  /* 0x4b8000001d1dd820 */ /* 0x000fe20000400000 */
[----:B------:R-:W-:Y:S01]  /*549b0*/  @!P5 FMUL R27, R27, 16777216 ;  /* 0x4b8000001b1bd820 */ /* 0x000fe20000400000 */
[----:B------:R-:W-:-:S02]  /*549c0*/  @!P5 FMUL R24, R24, 16777216 ;  /* 0x4b8000001818d820 */ /* 0x000fc40000400000 */
[C---:B------:R-:W-:Y:S01]  /*549d0*/  FMUL R29, R28.reuse, R29 ;  /* 0x0000001d1c1d7220 */ /* 0x040fe20000400000 */
[C---:B------:R-:W-:Y:S01]  /*549e0*/  FMUL R27, R28.reuse, R27 ;  /* 0x0000001b1c1b7220 */ /* 0x040fe20000400000 */
[C---:B------:R-:W-:Y:S01]  /*549f0*/  FMUL R24, R28.reuse, R24 ;  /* 0x000000181c187220 */ /* 0x040fe20000400000 */
[----:B--2---:R-:W-:-:S05]  /*54a00*/  FMUL R20, R28, R20 ;  /* 0x000000141c147220 */ /* 0x004fca0000400000 */
[----:B------:R0:W-:Y:S04]  /*54a10*/  STL [R1+0x24c], R20 ;  /* 0x00024c1401007387 */ /* 0x0001e80000100800 */
[----:B0-----:R-:W2:Y:S04]  /*54a20*/  LDL.LU R20, [R1+0x2e00] ;  /* 0x002e000001147983 */ /* 0x001ea80000300800 */
[----:B------:R0:W-:Y:S04]  /*54a30*/  STL [R1+0x248], R29 ;  /* 0x0002481d01007387 */ /* 0x0001e80000100800 */
[----:B0-----:R-:W2:Y:S04]  /*54a40*/  LDL.LU R29, [R1+0x2dfc] ;  /* 0x002dfc00011d7983 */ /* 0x001ea80000300800 */
[----:B------:R0:W-:Y:S04]  /*54a50*/  STL [R1+0x244], R27 ;  /* 0x0002441b01007387 */ /* 0x0001e80000100800 */
[----:B0-----:R-:W3:Y:S04]  /*54a60*/  LDL.LU R27, [R1+0x2df8] ;  /* 0x002df800011b7983 */ /* 0x001ee80000300800 */
[----:B------:R0:W-:Y:S04]  /*54a70*/  STL [R1+0x240], R24 ;  /* 0x0002401801007387 */ /* 0x0001e80000100800 */
[----:B0-----:R-:W2:Y:S01]  /*54a80*/  LDL.LU R24, [R1+0x2df4] ;  /* 0x002df40001187983 */ /* 0x001ea20000300800 */
[----:B------:R-:W-:Y:S01]  /*54a90*/  @P1 FMUL R2, R2, 0.25 ;  /* 0x3e80000002021820 */ /* 0x000fe20000400000 */
[----:B------:R-:W-:Y:S01]  /*54aa0*/  @P1 FMUL R3, R3, 0.25 ;  /* 0x3e80000003031820 */ /* 0x000fe20000400000 */
[----:B------:R-:W-:-:S02]  /*54ab0*/  @P1 FMUL R6, R6, 0.25 ;  /* 0x3e80000006061820 */ /* 0x000fc40000400000 */
[----:B------:R-:W-:Y:S01]  /*54ac0*/  @!P5 FMUL R2, R2, 16777216 ;  /* 0x4b8000000202d820 */ /* 0x000fe20000400000 */
[----:B------:R-:W-:Y:S01]  /*54ad0*/  @!P5 FMUL R3, R3, 16777216 ;  /* 0x4b8000000303d820 */ /* 0x000fe20000400000 */
[----:B------:R-:W-:Y:S01]  /*54ae0*/  @P1 FMUL R7, R7, 0.25 ;  /* 0x3e80000007071820 */ /* 0x000fe20000400000 */
[----:B------:R-:W-:Y:S01]  /*54af0*/  @!P5 FMUL R6, R6, 16777216 ;  /* 0x4b8000000606d820 */ /* 0x000fe20000400000 */
[C---:B------:R-:W-:Y:S01]  /*54b00*/  FMUL R2, R28.reuse, R2 ;  /* 0x000000021c027220 */ /* 0x040fe20000400000 */
[C---:B------:R-:W-:Y:S01]  /*54b10*/  FMUL R3, R28.reuse, R3 ;  /* 0x000000031c037220 */ /* 0x040fe20000400000 */
[----:B------:R-:W-:Y:S01]  /*54b20*/  @!P5 FMUL R7, R7, 16777216 ;  /* 0x4b8000000707d820 */ /* 0x000fe20000400000 */
[----:B------:R-:W-:Y:S01]  /*54b30*/  FMUL R6, R28, R6 ;  /* 0x000000061c067220 */ /* 0x000fe20000400000 */
[----:B------:R-:W-:Y:S01]  /*54b40*/  @P1 FMUL R10, R10, 0.25 ;  /* 0x3e8000000a0a1820 */ /* 0x000fe20000400000 */
[----:B------:R0:W-:Y:S01]  /*54b50*/  STL [R1+0x238], R2 ;  /* 0x0002380201007387 */ /* 0x0001e20000100800 */
[----:B------:R-:W-:Y:S01]  /*54b60*/  FMUL R7, R28, R7 ;  /* 0x000000071c077220 */ /* 0x000fe20000400000 */
[----:B------:R-:W-:Y:S01]  /*54b70*/  @P1 FMUL R11, R11, 0.25 ;  /* 0x3e8000000b0b1820 */ /* 0x000fe20000400000 */
[----:B------:R-:W-:Y:S01]  /*54b80*/  @!P5 FMUL R10, R10, 16777216 ;  /* 0x4b8000000a0ad820 */ /* 0x000fe20000400000 */
[----:B------:R-:W-:Y:S01]  /*54b90*/  @P1 FMUL R14, R14, 0.25 ;  /* 0x3e8000000e0e1820 */ /* 0x000fe20000400000 */
[----:B0-----:R-:W2:Y:S04]  /*54ba0*/  LDL R2, [R1+0x11c] ;  /* 0x00011c0001027983 */ /* 0x001ea80000100800 */
[----:B------:R3:W-:Y:S01]  /*54bb0*/  STL [R1+0x230], R3 ;  /* 0x0002300301007387 */ /* 0x0007e20000100800 */
[----:B------:R-:W-:Y:S01]  /*54bc0*/  @!P5 FMUL R11, R11, 16777216 ;  /* 0x4b8000000b0bd820 */ /* 0x000fe20000400000 */
[----:B------:R-:W-:Y:S01]  /*54bd0*/  @P1 FMUL R15, R15, 0.25 ;  /* 0x3e8000000f0f1820 */ /* 0x000fe20000400000 */
[----:B------:R-:W-:Y:S01]  /*54be0*/  @!P5 FMUL R14, R14, 16777216 ;  /* 0x4b8000000e0ed820 */ /* 0x000fe20000400000 */
[----:B----4-:R-:W-:-:S02]  /*54bf0*/  @P1 FMUL R18, R18, 0.25 ;  /* 0x3e80000012121820 */ /* 0x010fc40000400000 */
[----:B------:R-:W-:Y:S01]  /*54c00*/  @!P5 FMUL R15, R15, 16777216 ;  /* 0x4b8000000f0fd820 */ /* 0x000fe20000400000 */
[----:B------:R-:W-:Y:S01]  /*54c10*/  @P1 FMUL R19, R19, 0.25 ;  /* 0x3e80000013131820 */ /* 0x000fe20000400000 */
[----:B------:R-:W-:Y:S01]  /*54c20*/  @!P5 FMUL R18, R18, 16777216 ;  /* 0x4b8000001212d820 */ /* 0x000fe20000400000 */
[----:B------:R-:W-:Y:S01]  /*54c30*/  @P1 FMUL R22, R22, 0.25 ;  /* 0x3e80000016161820 */ /* 0x000fe20000400000 */
[----:B------:R-:W-:Y:S01]  /*54c40*/  @P1 FMUL R23, R23, 0.25 ;  /* 0x3e80000017171820 */ /* 0x000fe20000400000 */
[----:B------:R-:W-:Y:S01]  /*54c50*/  @!P5 FMUL R19, R19, 16777216 ;  /* 0x4b8000001313d820 */ /* 0x000fe20000400000 */
[----:B------:R-:W-:Y:S01]  /*54c60*/  @P1 FMUL R25, R25, 0.25 ;  /* 0x3e80000019191820 */ /* 0x000fe20000400000 */
[----:B------:R-:W-:Y:S01]  /*54c70*/  @!P5 FMUL R22, R22, 16777216 ;  /* 0x4b8000001616d820 */ /* 0x000fe20000400000 */
[----:B------:R-:W-:Y:S01]  /*54c80*/  @P1 FMUL R21, R21, 0.25 ;  /* 0x3e80000015151820 */ /* 0x000fe20000400000 */
[----:B------:R-:W-:Y:S01]  /*54c90*/  @!P5 FMUL R23, R23, 16777216 ;  /* 0x4b8000001717d820 */ /* 0x000fe20000400000 */
[----:B------:R-:W-:Y:S01]  /*54ca0*/  @!P5 FMUL R25, R25, 16777216 ;  /* 0x4b8000001919d820 */ /* 0x000fe20000400000 */
[----:B------:R-:W-:Y:S01]  /*54cb0*/  @P1 FMUL R0, R0, 0.25 ;  /* 0x3e80000000001820 */ /* 0x000fe20000400000 */
[----:B------:R-:W-:Y:S01]  /*54cc0*/  @!P5 FMUL R21, R21, 16777216 ;  /* 0x4b8000001515d820 */ /* 0x000fe20000400000 */
[----:B------:R-:W-:-:S02]  /*54cd0*/  @P1 FMUL R4, R4, 0.25 ;  /* 0x3e80000004041820 */ /* 0x000fc40000400000 */
[----:B------:R-:W-:Y:S01]  /*54ce0*/  @!P5 FMUL R0, R0, 16777216 ;  /* 0x4b8000000000d820 */ /* 0x000fe20000400000 */
[----:B------:R-:W-:Y:S01]  /*54cf0*/  @P1 FMUL R5, R5, 0.25 ;  /* 0x3e80000005051820 */ /* 0x000fe20000400000 */
[----:B------:R-:W-:Y:S01]  /*54d00*/  @!P5 FMUL R4, R4, 16777216 ;  /* 0x4b8000000404d820 */ /* 0x000fe20000400000 */
[----:B------:R-:W-:Y:S02]  /*54d10*/  @P1 FMUL R8, R8, 0.25 ;  /* 0x3e80000008081820 */ /* 0x000fe40000400000 */
[----:B------:R-:W-:Y:S01]  /*54d20*/  @!P5 FMUL R5, R5, 16777216 ;  /* 0x4b8000000505d820 */ /* 0x000fe20000400000 */
[----:B------:R-:W-:Y:S01]  /*54d30*/  @P1 FMUL R9, R9, 0.25 ;  /* 0x3e80000009091820 */ /* 0x000fe20000400000 */
[----:B------:R-:W-:Y:S01]  /*54d40*/  @!P5 FMUL R8, R8, 16777216 ;  /* 0x4b8000000808d820 */ /* 0x000fe20000400000 */
[----:B------:R-:W-:Y:S02]  /*54d50*/  @P1 FMUL R12, R12, 0.25 ;  /* 0x3e8000000c0c1820 */ /* 0x000fe40000400000 */
[----:B------:R-:W-:Y:S01]  /*54d60*/  @!P5 FMUL R9, R9, 16777216 ;  /* 0x4b8000000909d820 */ /* 0x000fe20000400000 */
[----:B------:R-:W-:Y:S01]  /*54d70*/  @P1 FMUL R13, R13, 0.25 ;  /* 0x3e8000000d0d1820 */ /* 0x000fe20000400000 */
[----:B------:R-:W-:Y:S01]  /*54d80*/  @!P5 FMUL R12, R12, 16777216 ;  /* 0x4b8000000c0cd820 */ /* 0x000fe20000400000 */
[----:B------:R-:W-:-:S02]  /*54d90*/  @P1 FMUL R16, R16, 0.25 ;  /* 0x3e80000010101820 */ /* 0x000fc40000400000 */
[----:B------:R-:W-:Y:S01]  /*54da0*/  @!P5 FMUL R13, R13, 16777216 ;  /* 0x4b8000000d0dd820 */ /* 0x000fe20000400000 */
[----:B------:R-:W-:Y:S01]  /*54db0*/  @P1 FMUL R26, R26, 0.25 ;  /* 0x3e8000001a1a1820 */ /* 0x000fe20000400000 */
[----:B------:R-:W-:-:S03]  /*54dc0*/  @!P5 FMUL R16, R16, 16777216 ;  /* 0x4b8000001010d820 */ /* 0x000fc60000400000 */
[----:B------:R-:W-:Y:S01]  /*54dd0*/  @!P5 FMUL R26, R26, 16777216 ;  /* 0x4b8000001a1ad820 */ /* 0x000fe20000400000 */
[----:B---3--:R-:W-:Y:S02]  /*54de0*/  MOV R3, R27 ;  /* 0x0000001b00037202 */ /* 0x008fe40000000f00 */
[----:B------:R-:W3:Y:S04]  /*54df0*/  LDL.LU R27, [R1+0x2df0] ;  /* 0x002df000011b7983 */ /* 0x000ee80000300800 */
[----:B------:R2:W-:Y:S02]  /*54e00*/  STL [R1+0x22c], R6 ;  /* 0x00022c0601007387 */ /* 0x0005e40000100800 */
[----:B--2---:R-:W-:Y:S02]  /*54e10*/  IMAD.MOV.U32 R6, RZ, RZ, R24 ;  /* 0x000000ffff067224 */ /* 0x004fe400078e0018 */
[----:B------:R-:W2:Y:S04]  /*54e20*/  LDL.LU R24, [R1+0x2dec] ;  /* 0x002dec0001187983 */ /* 0x000ea80000300800 */
[----:B------:R0:W-:Y:S02]  /*54e30*/  STL [R1+0x224], R7 ;  /* 0x0002240701007387 */ /* 0x0001e40000100800 */
[C---:B0-----:R-:W-:Y:S01]  /*54e40*/  FMUL R7, R28.reuse, R10 ;  /* 0x0000000a1c077220 */ /* 0x041fe20000400000 */
[----:B------:R-:W-:-:S04]  /*54e50*/  FMUL R10, R28, R11 ;  /* 0x0000000b1c0a7220 */ /* 0x000fc80000400000 */
[----:B------:R0:W-:Y:S04]  /*54e60*/  STL [R1+0x21c], R7 ;  /* 0x00021c0701007387 */ /* 0x0001e80000100800 */
[----:B------:R1:W-:Y:S01]  /*54e70*/  STL [R1+0x218], R10 ;  /* 0x0002180a01007387 */ /* 0x0003e20000100800 */
[C---:B0-----:R-:W-:Y:S01]  /*54e80*/  FMUL R7, R28.reuse, R14 ;  /* 0x0000000e1c077220 */ /* 0x041fe20000400000 */
[----:B-1----:R-:W-:-:S04]  /*54e90*/  FMUL R10, R28, R15 ;  /* 0x0000000f1c0a7220 */ /* 0x002fc80000400000 */
[----:B------:R0:W-:Y:S04]  /*54ea0*/  STL [R1+0x214], R7 ;  /* 0x0002140701007387 */ /* 0x0001e80000100800 */
[----:B------:R1:W-:Y:S01]  /*54eb0*/  STL [R1+0x210], R10 ;  /* 0x0002100a01007387 */ /* 0x0003e20000100800 */
[C---:B0-----:R-:W-:Y:S01]  /*54ec0*/  FMUL R7, R28.reuse, R18 ;  /* 0x000000121c077220 */ /* 0x041fe20000400000 */
[----:B-1----:R-:W-:-:S04]  /*54ed0*/  FMUL R10, R28, R19 ;  /* 0x000000131c0a7220 */ /* 0x002fc80000400000 */
[----:B------:R0:W-:Y:S01]  /*54ee0*/  STL [R1+0x1d4], R7 ;  /* 0x0001d40701007387 */ /* 0x0001e20000100800 */
[----:B------:R-:W-:-:S03]  /*54ef0*/  FMUL R11, R28, R23 ;  /* 0x000000171c0b7220 */ /* 0x000fc60000400000 */
[----:B------:R1:W-:Y:S01]  /*54f00*/  STL [R1+0x1d0], R10 ;  /* 0x0001d00a01007387 */ /* 0x0003e20000100800 */
[C---:B0-----:R-:W-:Y:S01]  /*54f10*/  FMUL R7, R28.reuse, R22 ;  /* 0x000000161c077220 */ /* 0x041fe20000400000 */
[----:B-1----:R-:W-:-:S04]  /*54f20*/  FMUL R10, R28, R25 ;  /* 0x000000191c0a7220 */ /* 0x002fc80000400000 */
[----:B------:R0:W-:Y:S04]  /*54f30*/  STL [R1+0x1cc], R7 ;  /* 0x0001cc0701007387 */ /* 0x0001e80000100800 */
[----:B------:R-:W-:Y:S01]  /*54f40*/  STL [R1+0x1c8], R11 ;  /* 0x0001c80b01007387 */ /* 0x000fe20000100800 */
[----:B0-----:R-:W-:-:S03]  /*54f50*/  FMUL R7, R28, R21 ;  /* 0x000000151c077220 */ /* 0x001fc60000400000 */
[----:B------:R-:W4:Y:S04]  /*54f60*/  LDL.LU R21, [R1+0x2de8] ;  /* 0x002de80001157983 */ /* 0x000f280000300800 */
[----:B------:R0:W-:Y:S02]  /*54f70*/  STL [R1+0x1c4], R10 ;  /* 0x0001c40a01007387 */ /* 0x0001e40000100800 */
[C---:B0-----:R-:W-:Y:S02]  /*54f80*/  FMUL R10, R28.reuse, R0 ;  /* 0x000000001c0a7220 */ /* 0x041fe40000400000 */
[----:B------:R-:W2:Y:S04]  /*54f90*/  LDL.LU R0, [R1+0x2de4] ;  /* 0x002de40001007983 */ /* 0x000ea80000300800 */
[----:B------:R0:W-:Y:S02]  /*54fa0*/  STL [R1+0x1c0], R7 ;  /* 0x0001c00701007387 */ /* 0x0001e40000100800 */
[----:B0-----:R-:W-:-:S02]  /*54fb0*/  FMUL R7, R28, R4 ;  /* 0x000000041c077220 */ /* 0x001fc40000400000 */
[----:B------:R-:W2:Y:S04]  /*54fc0*/  LDL.LU R4, [R1+0x2de0] ;  /* 0x002de00001047983 */ /* 0x000ea80000300800 */
[----:B------:R0:W-:Y:S02]  /*54fd0*/  STL [R1+0x1bc], R10 ;  /* 0x0001bc0a01007387 */ /* 0x0001e40000100800 */
[C---:B0-----:R-:W-:Y:S02]  /*54fe0*/  FMUL R10, R28.reuse, R5 ;  /* 0x000000051c0a7220 */ /* 0x041fe40000400000 */
[----:B------:R-:W2:Y:S04]  /*54ff0*/  LDL.LU R5, [R1+0x2ddc] ;  /* 0x002ddc0001057983 */ /* 0x000ea80000300800 */
[----:B------:R0:W-:Y:S04]  /*55000*/  STL [R1+0x1b8], R7 ;  /* 0x0001b80701007387 */ /* 0x0001e80000100800 */
[----:B------:R-:W2:Y:S04]  /*55010*/  LDL.LU R23, [R1] ;  /* 0x0000000001177983 */ /* 0x000ea80000300800 */
[----:B------:R1:W-:Y:S01]  /*55020*/  STL [R1+0x1b4], R10 ;  /* 0x0001b40a01007387 */ /* 0x0003e20000100800 */
[----:B0-----:R-:W-:-:S03]  /*55030*/  FMUL R7, R28, R8 ;  /* 0x000000081c077220 */ /* 0x001fc60000400000 */
[----:B------:R-:W2:Y:S01]  /*55040*/  LDL.LU R8, [R1+0x2dd8] ;  /* 0x002dd80001087983 */ /* 0x000ea20000300800 */
[----:B-1----:R-:W-:-:S03]  /*55050*/  FMUL R10, R28, R9 ;  /* 0x000000091c0a7220 */ /* 0x002fc60000400000 */
[----:B------:R-:W2:Y:S04]  /*55060*/  LDL.LU R9, [R1+0x2dd4] ;  /* 0x002dd40001097983 */ /* 0x000ea80000300800 */
        /* <DEDUP_REMOVED lines=9> */
[----:B------:R0:W-:Y:S02]  /*55100*/  STL [R1+0x1a4], R10 ;  /* 0x0001a40a01007387 */ /* 0x0001e40000100800 */
[----:B0-----:R-:W-:-:S02]  /*55110*/  FMUL R10, R28, R26 ;  /* 0x0000001a1c0a7220 */ /* 0x001fc40000400000 */
[----:B------:R-:W2:Y:S01]  /*55120*/  LDL.LU R26, [R1+0x2dc4] ;  /* 0x002dc400011a7983 */ /* 0x000ea20000300800 */
[----:B------:R-:W-:-:S04]  /*55130*/  @P1 FMUL R17, R17, 0.25 ;  /* 0x3e80000011111820 */ /* 0x000fc80000400000 */
[----:B------:R-:W-:Y:S01]  /*55140*/  @!P5 FMUL R17, R17, 16777216 ;  /* 0x4b8000001111d820 */ /* 0x000fe20000400000 */
[----:B------:R0:W-:Y:S03]  /*55150*/  STL [R1+0x180], R7 ;  /* 0x0001800701007387 */ /* 0x0001e60000100800 */
[----:B0-----:R-:W-:Y:S02]  /*55160*/  FMUL R7, R28, R17 ;  /* 0x000000111c077220 */ /* 0x001fe40000400000 */
[----:B------:R-:W3:Y:S04]  /*55170*/  LDL.LU R17, [R1+0x2dc0] ;  /* 0x002dc00001117983 */ /* 0x000ee80000300800 */
[----:B------:R-:W-:Y:S04]  /*55180*/  STL [R1+0x178], R10 ;  /* 0x0001780a01007387 */ /* 0x000fe80000100800 */
[----:B------:R-:W3:Y:S04]  /*55190*/  LDL.LU R25, [R1+0x154] ;  /* 0x0001540001197983 */ /* 0x000ee80000300800 */
[----:B------:R-:W3:Y:S04]  /*551a0*/  LDL.LU R19, [R1+0x15c] ;  /* 0x00015c0001137983 */ /* 0x000ee80000300800 */
[----:B------:R-:W-:Y:S01]  /*551b0*/  STL [R1+0x170], R7 ;  /* 0x0001700701007387 */ /* 0x000fe20000100800 */
[----:B------:R-:W-:-:S03]  /*551c0*/  FSEL R28, R20, R29, !P4 ;  /* 0x0000001d141c7208 */ /* 0x000fc60006000000 */
[----:B------:R-:W3:Y:S04]  /*551d0*/  LDL.LU R18, [R1+0x164] ;  /* 0x0001640001127983 */ /* 0x000ee80000300800 */
[----:B------:R-:W3:Y:S01]  /*551e0*/  LDL.LU R15, [R1+0x174] ;  /* 0x00017400010f7983 */ /* 0x000ee20000300800 */
[----:B------:R-:W-:-:S03]  /*551f0*/  MOV R22, R6 ;  /* 0x0000000600167202 */ /* 0x000fc60000000f00 */
[----:B------:R-:W3:Y:S04]  /*55200*/  LDL.LU R14, [R1+0x17c] ;  /* 0x00017c00010e7983 */ /* 0x000ee80000300800 */
[----:B--2---:R-:W-:Y:S04]  /*55210*/  STL [R1+0x2d68], R26 ;  /* 0x002d681a01007387 */ /* 0x004fe80000100800 */
[----:B------:R-:W2:Y:S04]  /*55220*/  LDL.LU R20, [R1+0x2dbc] ;  /* 0x002dbc0001147983 */ /* 0x000ea80000300800 */
[----:B------:R0:W-:Y:S04]  /*55230*/  STL [R1+0x2d94], R2 ;  /* 0x002d940201007387 */ /* 0x0001e80000100800 */
[----:B0-----:R-:W2:Y:S04]  /*55240*/  LDL.LU R2, [R1+0xc] ;  /* 0x00000c0001027983 */ /* 0x001ea80000300800 */
[----:B------:R0:W-:Y:S04]  /*55250*/  STL [R1+0x2d98], R3 ;  /* 0x002d980301007387 */ /* 0x0001e80000100800 */
[----:B0-----:R-:W2:Y:S04]  /*55260*/  LDL.LU R3, [R1+0x10] ;  /* 0x0000100001037983 */ /* 0x001ea80000300800 */
[----:B------:R-:W2:Y:S04]  /*55270*/  LDL R7, [R1+0x16c] ;  /* 0x00016c0001077983 */ /* 0x000ea80000100800 */
[----:B------:R-:W2:Y:S04]  /*55280*/  LDL R6, [R1+0x184] ;  /* 0x0001840001067983 */ /* 0x000ea80000100800 */
[----:B------:R0:W-:Y:S04]  /*55290*/  STL [R1+0x2d9c], R22 ;  /* 0x002d9c1601007387 */ /* 0x0001e80000100800 */
[----:B0-----:R-:W2:Y:S01]  /*552a0*/  LDL.LU R22, [R1+0x1c] ;  /* 0x00001c0001167983 */ /* 0x001ea20000300800 */
[----:B---3--:R-:W-:Y:S01]  /*552b0*/  @P3 FMUL R27, R27, 0.25 ;  /* 0x3e8000001b1b3820 */ /* 0x008fe20000400000 */
[----:B------:R-:W-:-:S02]  /*552c0*/  @P3 FMUL R24, R24, 0.25 ;  /* 0x3e80000018183820 */ /* 0x000fc40000400000 */
[----:B------:R0:W-:Y:S01]  /*552d0*/  STL [R1+0x2d90], R28 ;  /* 0x002d901c01007387 */ /* 0x0001e20000100800 */
[----:B----4-:R-:W-:Y:S01]  /*552e0*/  @P3 FMUL R21, R21, 0.25 ;  /* 0x3e80000015153820 */ /* 0x010fe20000400000 */
[----:B------:R-:W-:Y:S02]  /*552f0*/  FSETP.GT.AND P1, PT, |R26|, 8.50705917302346158658e+37, PT ;  /* 0x7e8000001a00780b */ /* 0x000fe40003f24200 */
[----:B0-----:R-:W3:Y:S04]  /*55300*/  LDL.LU R28, [R1+0x14c] ;  /* 0x00014c00011c7983 */ /* 0x001ee80000300800 */
[----:B------:R-:W4:Y:S04]  /*55310*/  LDL.LU R11, [R1+0x18c] ;  /* 0x00018c00010b7983 */ /* 0x000f280000300800 */
[----:B------:R-:W3:Y:S04]  /*55320*/  LDL.LU R10, [R1+0x194] ;  /* 0x00019400010a7983 */ /* 0x000ee80000300800 */
[----:B------:R-:W3:Y:S04]  /*55330*/  LDL.LU R26, [R1+0x198] ;  /* 0x00019800011a7983 */ /* 0x000ee80000300800 */
[----:B------:R-:W-:Y:S04]  /*55340*/  STL [R1+0x30], R27 ;  /* 0x0000301b01007387 */ /* 0x000fe80000100800 */
[----:B------:R-:W-:Y:S04]  /*55350*/  STL [R1+0x2c], R24 ;  /* 0x00002c1801007387 */ /* 0x000fe80000100800 */
[----:B------:R-:W-:Y:S01]  /*55360*/  STL [R1+0x20], R21 ;  /* 0x0000201501007387 */ /* 0x000fe20000100800 */
[----:B--2---:R-:W-:-:S05]  /*55370*/  @P3 FMUL R22, R22, 0.25 ;  /* 0x3e80000016163820 */ /* 0x004fca0000400000 */
[----:B------:R0:W-:Y:S02]  /*55380*/  STL [R1+0x2da0], R22 ;  /* 0x002da01601007387 */ /* 0x0001e40000100800 */
[----:B0-----:R-:W-:Y:S02]  /*55390*/  MOV R22, R21 ;  /* 0x0000001500167202 */ /* 0x001fe40000000f00 */
[----:B------:R-:W2:Y:S04]  /*553a0*/  LDL.LU R21, [R1+0x2db8] ;  /* 0x002db80001157983 */ /* 0x000ea80000300800 */
[----:B------:R0:W-:Y:S02]  /*553b0*/  STL [R1+0x2da4], R22 ;  /* 0x002da41601007387 */ /* 0x0001e40000100800 */
[----:B0-----:R-:W-:-:S02]  /*553c0*/  MOV R22, R24 ;  /* 0x0000001800167202 */ /* 0x001fc40000000f00 */
[----:B------:R-:W2:Y:S04]  /*553d0*/  LDL.LU R24, [R1+0x2db4] ;  /* 0x002db40001187983 */ /* 0x000ea80000300800 */
[----:B------:R0:W-:Y:S02]  /*553e0*/  STL [R1+0x2da8], R22 ;  /* 0x002da81601007387 */ /* 0x0001e40000100800 */
[----:B0-----:R-:W-:Y:S02]  /*553f0*/  MOV R22, R27 ;  /* 0x0000001b00167202 */ /* 0x001fe40000000f00 */
[----:B------:R-:W2:Y:S01]  /*55400*/  LDL.LU R27, [R1+0x2db0] ;  /* 0x002db000011b7983 */ /* 0x000ea20000300800 */
[----:B------:R-:W-:Y:S01]  /*55410*/  FSETP.GEU.AND P5, PT, |R29|, 1.175494350822287508e-38, PT ;  /* 0x008000001d00780b */ /* 0x000fe20003fae200 */
[----:B------:R-:W-:Y:S01]  /*55420*/  @P3 FMUL R7, R7, 0.25 ;  /* 0x3e80000007073820 */ /* 0x000fe20000400000 */
[----:B------:R-:W-:-:S11]  /*55430*/  @P3 FMUL R6, R6, 0.25 ;  /* 0x3e80000006063820 */ /* 0x000fd60000400000 */
[----:B------:R-:W-:Y:S01]  /*55440*/  @!P5 FMUL R22, R22, 16777216 ;  /* 0x4b8000001616d820 */ /* 0x000fe20000400000 */
[----:B--2---:R-:W-:-:S05]  /*55450*/  @P3 FMUL R27, R27, 0.25 ;  /* 0x3e8000001b1b3820 */ /* 0x004fca0000400000 */
[----:B------:R0:W-:Y:S04]  /*55460*/  STL [R1+0x144], R27 ;  /* 0x0001441b01007387 */ /* 0x0001e80000100800 */
[----:B0-----:R-:W2:Y:S04]  /*55470*/  LDL.LU R27, [R1+0x2dac] ;  /* 0x002dac00011b7983 */ /* 0x001ea80000300800 */
[----:B------:R0:W-:Y:S04]  /*55480*/  @P3 STL [R1+0x16c], R7 ;  /* 0x00016c0701003387 */ /* 0x0001e80000100800 */
[----:B------:R1:W-:Y:S01]  /*55490*/  @P3 STL [R1+0x184], R6 ;  /* 0x0001840601003387 */ /* 0x0003e20000100800 */
[----:B0-----:R-:W-:-:S02]  /*554a0*/  FSEL R7, RZ, -23, P4 ;  /* 0xc1b80000ff077808 */ /* 0x001fc40002000000 */
[----:B-1----:R-:W-:-:S05]  /*554b0*/  FSEL R6, RZ, -23, P2 ;  /* 0xc1b80000ff067808 */ /* 0x002fca0001000000 */
[----:B------:R0:W-:Y:S04]  /*554c0*/  STL [R1+0x2d6c], R6 ;  /* 0x002d6c0601007387 */ /* 0x0001e80000100800 */
[----:B0-----:R-:W2:Y:S04]  /*554d0*/  LDL.LU R6, [R1+0x184] ;  /* 0x0001840001067983 */ /* 0x001ea80000300800 */
[----:B------:R0:W-:Y:S04]  /*554e0*/  STL [R1+0x2d70], R7 ;  /* 0x002d700701007387 */ /* 0x0001e80000100800 */
[----:B0-----:R-:W2:Y:S04]  /*554f0*/  LDL.LU R7, [R1+0x16c] ;  /* 0x00016c0001077983 */ /* 0x001ea80000300800 */
[----:B------:R0:W-:Y:S04]  /*55500*/  @!P5 STL [R1+0x30], R22 ;  /* 0x000030160100d387 */ /* 0x0001e80000100800 */
[----:B0-----:R-:W2:Y:S02]  /*55510*/  LDL.LU R22, [R1+0x2da8] ;  /* 0x002da80001167983 */ /* 0x001ea40000300800 */
[----:B--2---:R-:W-:-:S05]  /*55520*/  @!P5 FMUL R22, R22, 16777216 ;  /* 0x4b8000001616d820 */ /* 0x004fca0000400000 */
[----:B------:R0:W-:Y:S04]  /*55530*/  @!P5 STL [R1+0x2c], R22 ;  /* 0x00002c160100d387 */ /* 0x0001e80000100800 */
[----:B0-----:R-:W2:Y:S02]  /*55540*/  LDL.LU R22, [R1+0x2da4] ;  /* 0x002da40001167983 */ /* 0x001ea40000300800 */
[----:B--2---:R-:W-:-:S05]  /*55550*/  @!P5 FMUL R22, R22, 16777216 ;  /* 0x4b8000001616d820 */ /* 0x004fca0000400000 */
[----:B------:R0:W-:Y:S04]  /*55560*/  @!P5 STL [R1+0x20], R22 ;  /* 0x000020160100d387 */ /* 0x0001e80000100800 */
[----:B0-----:R-:W2:Y:S01]  /*55570*/  LDL.LU R22, [R1+0x2da0] ;  /* 0x002da00001167983 */ /* 0x001ea20000300800 */
[----:B------:R-:W-:Y:S01]  /*55580*/  @P3 FMUL R3, R3, 0.25 ;  /* 0x3e80000003033820 */ /* 0x000fe20000400000 */
[----:B------:R-:W-:-:S03]  /*55590*/  @P3 FMUL R2, R2, 0.25 ;  /* 0x3e80000002023820 */ /* 0x000fc60000400000 */
[----:B------:R-:W-:Y:S01]  /*555a0*/  @!P5 FMUL R3, R3, 16777216 ;  /* 0x4b8000000303d820 */ /* 0x000fe20000400000 */
[----:B------:R-:W-:Y:S01]  /*555b0*/  @!P5 FMUL R2, R2, 16777216 ;  /* 0x4b8000000202d820 */ /* 0x000fe20000400000 */
[----:B--2---:R-:W-:-:S05]  /*555c0*/  @!P5 FMUL R22, R22, 16777216 ;  /* 0x4b8000001616d820 */ /* 0x004fca0000400000 */
[----:B------:R0:W-:Y:S04]  /*555d0*/  STL [R1+0x1c], R22 ;  /* 0x00001c1601007387 */ /* 0x0001e80000100800 */
[----:B0-----:R-:W2:Y:S04]  /*555e0*/  LDL.LU R22, [R1+0x2d9c] ;  /* 0x002d9c0001167983 */ /* 0x001ea80000300800 */
[----:B------:R0:W-:Y:S04]  /*555f0*/  STL [R1+0x10], R3 ;  /* 0x0000100301007387 */ /* 0x0001e80000100800 */
[----:B0-----:R-:W2:Y:S04]  /*55600*/  LDL.LU R3, [R1+0x2d98] ;  /* 0x002d980001037983 */ /* 0x001ea80000300800 */
[----:B------:R0:W-:Y:S04]  /*55610*/  STL [R1+0xc], R2 ;  /* 0x00000c0201007387 */ /* 0x0001e80000100800 */
[----:B0-----:R-:W2:Y:S01]  /*55620*/  LDL.LU R2, [R1+0x2d94] ;  /* 0x002d940001027983 */ /* 0x001ea20000300800 */
[----:B------:R-:W-:Y:S01]  /*55630*/  @P3 FMUL R23, R23, 0.25 ;  /* 0x3e80000017173820 */ /* 0x000fe20000400000 */
[----:B------:R-:W-:-:S03]  /*55640*/  @P3 FMUL R0, R0, 0.25 ;  /* 0x3e80000000003820 */ /* 0x000fc60000400000 */
[----:B------:R-:W-:Y:S01]  /*55650*/  @!P5 FMUL R23, R23, 16777216 ;  /* 0x4b8000001717d820 */ /* 0x000fe20000400000 */
[----:B------:R-:W-:-:S04]  /*55660*/  @!P5 FMUL R0, R0, 16777216 ;  /* 0x4b8000000000d820 */ /* 0x000fc80000400000 */
[----:B------:R2:W-:Y:S02]  /*55670*/  STL [R1], R23 ;  /* 0x0000001701007387 */ /* 0x0005e40000100800 */
[----:B--2---:R-:W-:Y:S02]  /*55680*/  IMAD.MOV.U32 R23, RZ, RZ, R2 ;  /* 0x000000ffff177224 */ /* 0x004fe400078e0002 */
[----:B------:R-:W2:Y:S04]  /*55690*/  LDL R2, [R1+0x13c] ;  /* 0x00013c0001027983 */ /* 0x000ea80000100800 */
[----:B------:R0:W-:Y:S04]  /*556a0*/  STL [R1+0x2d74], R0 ;  /* 0x002d740001007387 */ /* 0x0001e80000100800 */
[----:B0-----:R-:W2:Y:S01]  /*556b0*/  LDL R0, [R1+0x144] ;  /* 0x0001440001007983 */ /* 0x001ea20000100800 */
[----:B------:R-:W-:Y:S01]  /*556c0*/  @P3 FMUL R4, R4, 0.25 ;  /* 0x3e80000004043820 */ /* 0x000fe20000400000 */
[----:B------:R-:W-:Y:S01]  /*556d0*/  @P3 FMUL R5, R5, 0.25 ;  /* 0x3e80000005053820 */ /* 0x000fe20000400000 */
[----:B------:R-:W-:Y:S01]  /*556e0*/  @P3 FMUL R8, R8, 0.25 ;  /* 0x3e80000008083820 */ /* 0x000fe20000400000 */
[----:B------:R-:W-:Y:S01]  /*556f0*/  @P3 FMUL R9, R9, 0.25 ;  /* 0x3e80000009093820 */ /* 0x000fe20000400000 */
[----:B------:R-:W-:Y:S01]  /*55700*/  @P3 FMUL R12, R12, 0.25 ;  /* 0x3e8000000c0c3820 */ /* 0x000fe20000400000 */
[----:B------:R-:W-:Y:S01]  /*55710*/  @!P5 FMUL R4, R4, 16777216 ;  /* 0x4b8000000404d820 */ /* 0x000fe20000400000 */
[----:B------:R-:W-:Y:S01]  /*55720*/  @P3 FMUL R13, R13, 0.25 ;  /* 0x3e8000000d0d3820 */ /* 0x000fe20000400000 */
[----:B------:R-:W-:Y:S01]  /*55730*/  @!P5 FMUL R5, R5, 16777216 ;  /* 0x4b8000000505d820 */ /* 0x000fe20000400000 */
[----:B------:R-:W-:Y:S01]  /*55740*/  @!P5 FMUL R8, R8, 16777216 ;  /* 0x4b8000000808d820 */ /* 0x000fe20000400000 */
[----:B------:R-:W-:Y:S01]  /*55750*/  @!P5 FMUL R9, R9, 16777216 ;  /* 0x4b8000000909d820 */ /* 0x000fe20000400000 */
[----:B------:R-:W-:Y:S01]  /*55760*/  @!P5 FMUL R12, R12, 16777216 ;  /* 0x4b8000000c0cd820 */ /* 0x000fe20000400000 */
[----:B------:R-:W-:Y:S01]  /*55770*/  STL [R1+0x2d78], R4 ;  /* 0x002d780401007387 */ /* 0x000fe20000100800 */
[----:B------:R-:W-:-:S03]  /*55780*/  @!P5 FMUL R13, R13, 16777216 ;  /* 0x4b8000000d0dd820 */ /* 0x000fc60000400000 */
[----:B------:R-:W-:Y:S01]  /*55790*/  STL [R1+0x2d7c], R5 ;  /* 0x002d7c0501007387 */ /* 0x000fe20000100800 */
[----:B---3--:R-:W-:-:S03]  /*557a0*/  @P3 FMUL R28, R28, 0.25 ;  /* 0x3e8000001c1c3820 */ /* 0x008fc60000400000 */
[----:B------:R-:W-:Y:S04]  /*557b0*/  STL [R1+0x2d80], R8 ;  /* 0x002d800801007387 */ /* 0x000fe80000100800 */
[----:B------:R-:W-:Y:S04]  /*557c0*/  STL [R1+0x2d84], R9 ;  /* 0x002d840901007387 */ /* 0x000fe80000100800 */
[----:B------:R-:W-:Y:S04]  /*557d0*/  STL [R1+0x2d88], R12 ;  /* 0x002d880c01007387 */ /* 0x000fe80000100800 */
[----:B------:R0:W-:Y:S01]  /*557e0*/  STL [R1+0x2d8c], R13 ;  /* 0x002d8c0d01007387 */ /* 0x0001e20000100800 */
[----:B------:R-:W-:-:S03]  /*557f0*/  @!P5 FMUL R28, R28, 16777216 ;  /* 0x4b8000001c1cd820 */ /* 0x000fc60000400000 */
[----:B0-----:R-:W3:Y:S04]  /*55800*/  LDL.LU R13, [R1+0x30] ;  /* 0x00003000010d7983 */ /* 0x001ee80000300800 */
[----:B------:R-:W3:Y:S04]  /*55810*/  LDL.LU R12, [R1+0x2c] ;  /* 0x00002c00010c7983 */ /* 0x000ee80000300800 */
[----:B------:R-:W3:Y:S01]  /*55820*/  LDL.LU R9, [R1+0x20] ;  /* 0x0000200001097983 */ /* 0x000ee20000300800 */
[----:B--2---:R-:W-:-:S05]  /*55830*/  @!P5 FMUL R0, R0, 16777216 ;  /* 0x4b8000000000d820 */ /* 0x004fca0000400000 */
[----:B------:R0:W-:Y:S04]  /*55840*/  @!P5 STL [R1+0x144], R0 ;  /* 0x000144000100d387 */ /* 0x0001e80000100800 */
[----:B------:R-:W2:Y:S04]  /*55850*/  LDL.LU R8, [R1+0x1c] ;  /* 0x00001c0001087983 */ /* 0x000ea80000300800 */
[----:B------:R-:W4:Y:S04]  /*55860*/  LDL.LU R5, [R1+0x10] ;  /* 0x0000100001057983 */ /* 0x000f280000300800 */
[----:B------:R-:W4:Y:S04]  /*55870*/  LDL.LU R4, [R1+0xc] ;  /* 0x00000c0001047983 */ /* 0x000f280000300800 */
[----:B0-----:R-:W4:Y:S04]  /*55880*/  LDL.LU R0, [R1] ;  /* 0x0000000001007983 */ /* 0x001f280000300800 */
[----:B------:R0:W-:Y:S04]  /*55890*/  STL [R1+0x14c], R28 ;  /* 0x00014c1c01007387 */ /* 0x0001e80000100800 */
[----:B0-----:R-:W4:Y:S01]  /*558a0*/  LDL.LU R28, [R1+0x2d90] ;  /* 0x002d9000011c7983 */ /* 0x001f220000300800 */
[----:B------:R-:W-:-:S04]  /*558b0*/  @P3 FMUL R29, R29, 0.25 ;  /* 0x3e8000001d1d3820 */ /* 0x000fc80000400000 */
[----:B------:R-:W-:-:S06]  /*558c0*/  @!P5 FMUL R29, R29, 16777216 ;  /* 0x4b8000001d1dd820 */ /* 0x000fcc0000400000 */
[----:B------:R-:W3:Y:S01]  /*558d0*/  MUFU.RCP R29, R29 ;  /* 0x0000001d001d7308 */ /* 0x000ee20000001000 */
[----:B------:R-:W-:Y:S01]  /*558e0*/  @P3 FMUL R25, R25, 0.25 ;  /* 0x3e80000019193820 */ /* 0x000fe20000400000 */
[----:B------:R-:W-:-:S03]  /*558f0*/  IADD3 R2, PT, PT, R2, -0x3f3504f3, RZ ;  /* 0xc0cafb0d02027810 */ /* 0x000fc60007ffe0ff */
[----:B------:R-:W-:Y:S01]  /*55900*/  @!P5 FMUL R25, R25, 16777216 ;  /* 0x4b8000001919d820 */ /* 0x000fe20000400000 */
[----:B------:R-:W-:-:S04]  /*55910*/  LOP3.LUT R2, R2, 0xff800000, RZ, 0xc0, !PT ;  /* 0xff80000002027812 */ /* 0x000fc800078ec0ff */
[----:B------:R0:W-:Y:S01]  /*55920*/  STL [R1+0x154], R25 ;  /* 0x0001541901007387 */ /* 0x0001e20000100800 */
[C---:B---3--:R-:W-:Y:S01]  /*55930*/  FMUL R13, R29.reuse, R13 ;  /* 0x0000000d1d0d7220 */ /* 0x048fe20000400000 */
[C---:B------:R-:W-:Y:S01]  /*55940*/  FMUL R12, R29.reuse, R12 ;  /* 0x0000000c1d0c7220 */ /* 0x040fe20000400000 */
[----:B0-----:R-:W-:Y:S01]  /*55950*/  MOV R25, R3 ;  /* 0x0000000300197202 */ /* 0x001fe20000000f00 */
[C---:B------:R-:W-:Y:S01]  /*55960*/  FMUL R9, R29.reuse, R9 ;  /* 0x000000091d097220 */ /* 0x040fe20000400000 */
[C---:B--2---:R-:W-:Y:S01]  /*55970*/  FMUL R8, R29.reuse, R8 ;  /* 0x000000081d087220 */ /* 0x044fe20000400000 */
[C---:B----4-:R-:W-:Y:S01]  /*55980*/  FMUL R5, R29.reuse, R5 ;  /* 0x000000051d057220 */ /* 0x050fe20000400000 */
[C---:B------:R-:W-:Y:S01]  /*55990*/  FMUL R4, R29.reuse, R4 ;  /* 0x000000041d047220 */ /* 0x040fe20000400000 */
[C---:B------:R-:W-:Y:S01]  /*559a0*/  FMUL R0, R29.reuse, R0 ;  /* 0x000000001d007220 */ /* 0x040fe20000400000 */
[----:B------:R-:W-:Y:S01]  /*559b0*/  IADD3 R3, PT, PT, R28, -0x3f3504f3, RZ ;  /* 0xc0cafb0d1c037810 */ /* 0x000fe20007ffe0ff */
[----:B------:R0:W-:Y:S04]  /*559c0*/  STL [R1+0x2c8c], R28 ;  /* 0x002c8c1c01007387 */ /* 0x0001e80000100800 */
[----:B0-----:R-:W2:Y:S04]  /*559d0*/  LDL.LU R28, [R1+0x154] ;  /* 0x00015400011c7983 */ /* 0x001ea80000300800 */
[----:B------:R-:W-:Y:S04]  /*559e0*/  STL [R1+0x148], R2 ;  /* 0x0001480201007387 */ /* 0x000fe80000100800 */
[----:B------:R0:W-:Y:S04]  /*559f0*/  STL [R1+0x20c], R13 ;  /* 0x00020c0d01007387 */ /* 0x0001e80000100800 */
[----:B0-----:R-:W3:Y:S04]  /*55a00*/  LDL.LU R13, [R1+0x2d8c] ;  /* 0x002d8c00010d7983 */ /* 0x001ee80000300800 */
[----:B------:R0:W-:Y:S04]  /*55a10*/  STL [R1+0x208], R12 ;  /* 0x0002080c01007387 */ /* 0x0001e80000100800 */
[----:B0-----:R-:W4:Y:S04]  /*55a20*/  LDL.LU R12, [R1+0x2d88] ;  /* 0x002d8800010c7983 */ /* 0x001f280000300800 */
[----:B------:R0:W-:Y:S04]  /*55a30*/  STL [R1+0x204], R9 ;  /* 0x0002040901007387 */ /* 0x0001e80000100800 */
[----:B0-----:R-:W2:Y:S04]  /*55a40*/  LDL.LU R9, [R1+0x2d84] ;  /* 0x002d840001097983 */ /* 0x001ea80000300800 */
[----:B------:R0:W-:Y:S04]  /*55a50*/  STL [R1+0x200], R8 ;  /* 0x0002000801007387 */ /* 0x0001e80000100800 */
[----:B0-----:R-:W2:Y:S04]  /*55a60*/  LDL.LU R8, [R1+0x2d80] ;  /* 0x002d800001087983 */ /* 0x001ea80000300800 */
[----:B------:R0:W-:Y:S04]  /*55a70*/  STL [R1+0x1fc], R5 ;  /* 0x0001fc0501007387 */ /* 0x0001e80000100800 */
[----:B0-----:R-:W2:Y:S04]  /*55a80*/  LDL.LU R5, [R1+0x2d7c] ;  /* 0x002d7c0001057983 */ /* 0x001ea80000300800 */
[----:B------:R0:W-:Y:S04]  /*55a90*/  STL [R1+0x1f8], R4 ;  /* 0x0001f80401007387 */ /* 0x0001e80000100800 */
[----:B0-----:R-:W2:Y:S04]  /*55aa0*/  LDL.LU R4, [R1+0x2d78] ;  /* 0x002d780001047983 */ /* 0x001ea80000300800 */
[----:B------:R0:W-:Y:S04]  /*55ab0*/  STL [R1+0x1f4], R0 ;  /* 0x0001f40001007387 */ /* 0x0001e80000100800 */
[----:B0-----:R-:W3:Y:S01]  /*55ac0*/  LDL.LU R0, [R1+0x2d74] ;  /* 0x002d740001007983 */ /* 0x001ee20000300800 */
[----:B------:R-:W-:Y:S01]  /*55ad0*/  @P3 FMUL R16, R16, 0.25 ;  /* 0x3e80000010103820 */ /* 0x000fe20000400000 */
[C---:B--2---:R-:W-:Y:S01]  /*55ae0*/  FMUL R4, R29.reuse, R4 ;  /* 0x000000041d047220 */ /* 0x044fe20000400000 */
[----:B---3--:R-:W-:-:S05]  /*55af0*/  FMUL R0, R29, R0 ;  /* 0x000000001d007220 */ /* 0x008fca0000400000 */
[----:B------:R0:W-:Y:S04]  /*55b00*/  STL [R1+0x1f0], R0 ;  /* 0x0001f00001007387 */ /* 0x0001e80000100800 */
[----:B0-----:R-:W2:Y:S04]  /*55b10*/  LDL.LU R0, [R1+0x14c] ;  /* 0x00014c0001007983 */ /* 0x001ea80000300800 */
[----:B------:R0:W-:Y:S04]  /*55b20*/  STL [R1+0x1ec], R4 ;  /* 0x0001ec0401007387 */ /* 0x0001e80000100800 */
[----:B0-----:R-:W3:Y:S01]  /*55b30*/  LDL.LU R4, [R1+0x144] ;  /* 0x0001440001047983 */ /* 0x001ee20000300800 */
[----:B------:R-:W-:-:S05]  /*55b40*/  FMUL R5, R29, R5 ;  /* 0x000000051d057220 */ /* 0x000fca0000400000 */
[----:B------:R0:W-:Y:S01]  /*55b50*/  STL [R1+0x1e8], R5 ;  /* 0x0001e80501007387 */ /* 0x0001e20000100800 */
[----:B------:R-:W-:Y:S01]  /*55b60*/  @P3 FMUL R17, R17, 0.25 ;  /* 0x3e80000011113820 */ /* 0x000fe20000400000 */
[----:B------:R-:W-:Y:S01]  /*55b70*/  @!P5 FMUL R16, R16, 16777216 ;  /* 0x4b8000001010d820 */ /* 0x000fe20000400000 */
[C---:B0-----:R-:W-:Y:S01]  /*55b80*/  FMUL R5, R29.reuse, R8 ;  /* 0x000000081d057220 */ /* 0x041fe20000400000 */
[----:B------:R-:W-:Y:S01]  /*55b90*/  FMUL R8, R29, R9 ;  /* 0x000000091d087220 */ /* 0x000fe20000400000 */
[----:B------:R-:W-:-:S03]  /*55ba0*/  @!P5 FMUL R17, R17, 16777216 ;  /* 0x4b8000001111d820 */ /* 0x000fc60000400000 */
[----:B------:R4:W-:Y:S01]  /*55bb0*/  STL [R1+0x1e4], R5 ;  /* 0x0001e40501007387 */ /* 0x0009e20000100800 */
[----:B------:R-:W-:Y:S01]  /*55bc0*/  @P3 FMUL R20, R20, 0.25 ;  /* 0x3e80000014143820 */ /* 0x000fe20000400000 */
[C---:B------:R-:W-:Y:S02]  /*55bd0*/  FMUL R9, R29.reuse, R13 ;  /* 0x0000000d1d097220 */ /* 0x040fe40000400000 */
[----:B------:R0:W-:Y:S01]  /*55be0*/  STL [R1+0x1e0], R8 ;  /* 0x0001e00801007387 */ /* 0x0001e20000100800 */
[----:B----4-:R-:W-:Y:S01]  /*55bf0*/  FMUL R5, R29, R12 ;  /* 0x0000000c1d057220 */ /* 0x010fe20000400000 */
[----:B------:R-:W-:Y:S01]  /*55c00*/  @P3 FMUL R21, R21, 0.25 ;  /* 0x3e80000015153820 */ /* 0x000fe20000400000 */
[----:B0-----:R-:W-:-:S03]  /*55c10*/  FMUL R8, R29, R16 ;  /* 0x000000101d087220 */ /* 0x001fc60000400000 */
[----:B------:R0:W-:Y:S01]  /*55c20*/  STL [R1+0x1dc], R5 ;  /* 0x0001dc0501007387 */ /* 0x0001e20000100800 */
[----:B------:R-:W-:Y:S01]  /*55c30*/  @!P5 FMUL R20, R20, 16777216 ;  /* 0x4b8000001414d820 */ /* 0x000fe20000400000 */
[----:B------:R-:W-:Y:S02]  /*55c40*/  @P3 FMUL R24, R24, 0.25 ;  /* 0x3e80000018183820 */ /* 0x000fe40000400000 */
[----:B------:R1:W-:Y:S01]  /*55c50*/  STL [R1+0x1a0], R9 ;  /* 0x0001a00901007387 */ /* 0x0003e20000100800 */
[----:B0-----:R-:W-:-:S03]  /*55c60*/  FMUL R5, R29, R17 ;  /* 0x000000111d057220 */ /* 0x001fc60000400000 */
[----:B------:R-:W-:Y:S01]  /*55c70*/  STL [R1+0x190], R8 ;  /* 0x0001900801007387 */ /* 0x000fe20000100800 */
[----:B------:R-:W-:Y:S01]  /*55c80*/  @P3 FMUL R19, R19, 0.25 ;  /* 0x3e80000013133820 */ /* 0x000fe20000400000 */
[----:B------:R-:W-:Y:S02]  /*55c90*/  @!P5 FMUL R21, R21, 16777216 ;  /* 0x4b8000001515d820 */ /* 0x000fe40000400000 */
[----:B------:R0:W-:Y:S01]  /*55ca0*/  STL [R1+0x188], R5 ;  /* 0x0001880501007387 */ /* 0x0001e20000100800 */
[----:B------:R-:W-:Y:S01]  /*55cb0*/  @!P5 FMUL R24, R24, 16777216 ;  /* 0x4b8000001818d820 */ /* 0x000fe20000400000 */
[----:B------:R-:W-:Y:S01]  /*55cc0*/  @P3 FMUL R18, R18, 0.25 ;  /* 0x3e80000012123820 */ /* 0x000fe20000400000 */
[----:B------:R-:W-:Y:S01]  /*55cd0*/  @!P5 FMUL R19, R19, 16777216 ;  /* 0x4b8000001313d820 */ /* 0x000fe20000400000 */
[----:B-1----:R-:W-:Y:S01]  /*55ce0*/  FMUL R9, R29, R21 ;  /* 0x000000151d097220 */ /* 0x002fe20000400000 */
[----:B------:R-:W-:Y:S01]  /*55cf0*/  @P3 FMUL R15, R15, 0.25 ;  /* 0x3e8000000f0f3820 */ /* 0x000fe20000400000 */
[C---:B0-----:R-:W-:Y:S01]  /*55d00*/  FMUL R5, R29.reuse, R20 ;  /* 0x000000141d057220 */ /* 0x041fe20000400000 */
[----:B------:R-:W-:Y:S01]  /*55d10*/  FMUL R8, R29, R24 ;  /* 0x000000181d087220 */ /* 0x000fe20000400000 */
[----:B------:R-:W-:Y:S01]  /*55d20*/  @P3 FMUL R14, R14, 0.25 ;  /* 0x3e8000000e0e3820 */ /* 0x000fe20000400000 */
[----:B------:R-:W-:-:S02]  /*55d30*/  @!P5 FMUL R18, R18, 16777216 ;  /* 0x4b8000001212d820 */ /* 0x000fc40000400000 */
[----:B------:R3:W-:Y:S01]  /*55d40*/  STL [R1+0x168], R5 ;  /* 0x0001680501007387 */ /* 0x0007e20000100800 */
[----:B------:R-:W-:Y:S01]  /*55d50*/  @!P5 FMUL R7, R7, 16777216 ;  /* 0x4b8000000707d820 */ /* 0x000fe20000400000 */
[----:B------:R-:W-:Y:S01]  /*55d60*/  FMUL R19, R29, R19 ;  /* 0x000000131d137220 */ /* 0x000fe20000400000 */
[----:B------:R-:W-:Y:S01]  /*55d70*/  @!P5 FMUL R15, R15, 16777216 ;  /* 0x4b8000000f0fd820 */ /* 0x000fe20000400000 */
[----:B------:R0:W-:Y:S01]  /*55d80*/  STL [R1+0x158], R9 ;  /* 0x0001580901007387 */ /* 0x0001e20000100800 */
[----:B------:R-:W-:Y:S01]  /*55d90*/  @!P5 FMUL R14, R14, 16777216 ;  /* 0x4b8000000e0ed820 */ /* 0x000fe20000400000 */
[C---:B------:R-:W-:Y:S02]  /*55da0*/  FMUL R18, R29.reuse, R18 ;  /* 0x000000121d127220 */ /* 0x040fe40000400000 */
[----:B------:R1:W-:Y:S01]  /*55db0*/  STL [R1+0x160], R8 ;  /* 0x0001600801007387 */ /* 0x0003e20000100800 */
[C---:B------:R-:W-:Y:S01]  /*55dc0*/  FMUL R17, R29.reuse, R7 ;  /* 0x000000071d117220 */ /* 0x040fe20000400000 */
[C---:B------:R-:W-:Y:S01]  /*55dd0*/  FMUL R15, R29.reuse, R15 ;  /* 0x0000000f1d0f7220 */ /* 0x040fe20000400000 */
[----:B------:R-:W-:Y:S01]  /*55de0*/  @!P5 FMUL R6, R6, 16777216 ;  /* 0x4b8000000606d820 */ /* 0x000fe20000400000 */
[----:B------:R-:W-:-:S03]  /*55df0*/  FMUL R14, R29, R14 ;  /* 0x0000000e1d0e7220 */ /* 0x000fc60000400000 */
[C---:B------:R-:W-:Y:S01]  /*55e00*/  FMUL R13, R29.reuse, R6 ;  /* 0x000000061d0d7220 */ /* 0x040fe20000400000 */
[C---:B---3--:R-:W-:Y:S01]  /*55e10*/  FMUL R5, R29.reuse, R4 ;  /* 0x000000041d057220 */ /* 0x048fe20000400000 */
[C---:B--2---:R-:W-:Y:S01]  /*55e20*/  FMUL R4, R29.reuse, R0 ;  /* 0x000000001d047220 */ /* 0x044fe20000400000 */
[----:B------:R-:W-:-:S03]  /*55e30*/  FMUL R0, R29, R28 ;  /* 0x0000001c1d007220 */ /* 0x000fc60000400000 */
[----:B------:R-:W-:Y:S04]  /*55e40*/  STL [R1+0x150], R5 ;  /* 0x0001500501007387 */ /* 0x000fe80000100800 */
[----:B------:R2:W-:Y:S04]  /*55e50*/  STL [R1+0x14c], R4 ;  /* 0x00014c0401007387 */ /* 0x0005e80000100800 */
[----:B------:R-:W-:Y:S04]  /*55e60*/  STL [R1+0x2cac], R19 ;  /* 0x002cac1301007387 */ /* 0x000fe80000100800 */
[----:B------:R3:W-:Y:S04]  /*55e70*/  STL [R1+0x144], R0 ;  /* 0x0001440001007387 */ /* 0x0007e80000100800 */
[----:B------:R-:W-:Y:S04]  /*55e80*/  STL [R1+0x2cb0], R18 ;  /* 0x002cb01201007387 */ /* 0x000fe80000100800 */
[----:B------:R-:W4:Y:S04]  /*55e90*/  LDL.LU R7, [R1+0x2d70] ;  /* 0x002d700001077983 */ /* 0x000f280000300800 */
[----:B------:R-:W-:Y:S04]  /*55ea0*/  STL [R1+0x2cb4], R17 ;  /* 0x002cb41101007387 */ /* 0x000fe80000100800 */
[----:B------:R-:W-:Y:S04]  /*55eb0*/  STL [R1+0x2cb8], R15 ;  /* 0x002cb80f01007387 */ /* 0x000fe80000100800 */
[----:B------:R-:W-:Y:S04]  /*55ec0*/  STL [R1+0x2cbc], R14 ;  /* 0x002cbc0e01007387 */ /* 0x000fe80000100800 */
[----:B------:R-:W3:Y:S01]  /*55ed0*/  LDL.LU R6, [R1+0x2d6c] ;  /* 0x002d6c0001067983 */ /* 0x000ee20000300800 */
[----:B------:R-:W-:Y:S01]  /*55ee0*/  @P3 FMUL R11, R11, 0.25 ;  /* 0x3e8000000b0b3820 */ /* 0x000fe20000400000 */
[----:B------:R-:W-:Y:S01]  /*55ef0*/  @P3 FMUL R10, R10, 0.25 ;  /* 0x3e8000000a0a3820 */ /* 0x000fe20000400000 */
[----:B------:R-:W-:Y:S01]  /*55f00*/  @P3 FMUL R26, R26, 0.25 ;  /* 0x3e8000001a1a3820 */ /* 0x000fe20000400000 */
[----:B------:R-:W-:Y:S01]  /*55f10*/  @P3 FMUL R27, R27, 0.25 ;  /* 0x3e8000001b1b3820 */ /* 0x000fe20000400000 */
[----:B------:R-:W-:Y:S01]  /*55f20*/  @!P5 FMUL R11, R11, 16777216 ;  /* 0x4b8000000b0bd820 */ /* 0x000fe20000400000 */
[----:B------:R-:W-:Y:S01]  /*55f30*/  @!P5 FMUL R10, R10, 16777216 ;  /* 0x4b8000000a0ad820 */ /* 0x000fe20000400000 */
[----:B------:R-:W-:Y:S01]  /*55f40*/  LOP3.LUT R3, R3, 0xff800000, RZ, 0xc0, !PT ;  /* 0xff80000003037812 */ /* 0x000fe200078ec0ff */
[----:B------:R-:W-:Y:S01]  /*55f50*/  @!P5 FMUL R26, R26, 16777216 ;  /* 0x4b8000001a1ad820 */ /* 0x000fe20000400000 */
[----:B------:R-:W-:Y:S01]  /*55f60*/  FMUL R11, R29, R11 ;  /* 0x0000000b1d0b7220 */ /* 0x000fe20000400000 */
[----:B------:R-:W-:Y:S01]  /*55f70*/  @!P5 FMUL R27, R27, 16777216 ;  /* 0x4b8000001b1bd820 */ /* 0x000fe20000400000 */
[----:B------:R-:W-:Y:S01]  /*55f80*/  I2FP.F32.S32 R3, R3 ;  /* 0x0000000300037245 */ /* 0x000fe20000201400 */
[C---:B------:R-:W-:Y:S01]  /*55f90*/  FMUL R10, R29.reuse, R10 ;  /* 0x0000000a1d0a7220 */ /* 0x040fe20000400000 */
[----:B------:R-:W-:Y:S01]  /*55fa0*/  I2FP.F32.S32 R2, R2 ;  /* 0x0000000200027245 */ /* 0x000fe20000201400 */
[C---:B0-----:R-:W-:Y:S01]  /*55fb0*/  FMUL R9, R29.reuse, R26 ;  /* 0x0000001a1d097220 */ /* 0x041fe20000400000 */
[----:B------:R-:W-:Y:S01]  /*55fc0*/  STL [R1+0x2cc0], R13 ;  /* 0x002cc00d01007387 */ /* 0x000fe20000100800 */
[----:B-1----:R-:W-:Y:S01]  /*55fd0*/  FMUL R8, R29, R27 ;  /* 0x0000001b1d087220 */ /* 0x002fe20000400000 */
[----:B--2---:R-:W-:-:S02]  /*55fe0*/  MOV R4, R25 ;  /* 0x0000001900047202 */ /* 0x004fc40000000f00 */
[----:B------:R-:W-:Y:S01]  /*55ff0*/  STL [R1+0x2cc4], R11 ;  /* 0x002cc40b01007387 */ /* 0x000fe20000100800 */
[----:B------:R-:W-:-:S03]  /*56000*/  IMAD.MOV.U32 R25, RZ, RZ, R23 ;  /* 0x000000ffff197224 */ /* 0x000fc600078e0017 */
[----:B------:R-:W-:Y:S04]  /*56010*/  STL [R1+0x2cc8], R10 ;  /* 0x002cc80a01007387 */ /* 0x000fe80000100800 */
[----:B------:R-:W2:Y:S04]  /*56020*/  LDL.LU R26, [R1+0x2d68] ;  /* 0x002d6800011a7983 */ /* 0x000ea80000300800 */
[----:B------:R-:W-:Y:S04]  /*56030*/  STL [R1+0x2ccc], R9 ;  /* 0x002ccc0901007387 */ /* 0x000fe80000100800 */
[----:B------:R-:W2:Y:S04]  /*56040*/  LDL.LU R27, [R1+0x2d64] ;  /* 0x002d6400011b7983 */ /* 0x000ea80000300800 */
[----:B------:R-:W-:Y:S01]  /*56050*/  STL [R1+0x2cd0], R8 ;  /* 0x002cd00801007387 */ /* 0x000fe20000100800 */
[----:B----4-:R-:W-:-:S05]  /*56060*/  FFMA.FTZ R3, R3, 1.1920928955078125e-07, R7 ;  /* 0x3400000003037823 */ /* 0x010fca0000010007 */
[----:B------:R-:W-:Y:S01]  /*56070*/  STL [R1+0x15c], R3 ;  /* 0x00015c0301007387 */ /* 0x000fe20000100800 */
[----:B---3--:R-:W-:-:S05]  /*56080*/  FFMA.FTZ R0, R2, 1.1920928955078125e-07, R6 ;  /* 0x3400000002007823 */ /* 0x008fca0000010006 */
[----:B------:R-:W-:Y:S04]  /*56090*/  STL [R1+0x154], R0 ;  /* 0x0001540001007387 */ /* 0x000fe80000100800 */
[----:B------:R-:W-:Y:S04]  /*560a0*/  STL [R1+0x2d3c], R25 ;  /* 0x002d3c1901007387 */ /* 0x000fe80000100800 */
[----:B------:R0:W-:Y:S04]  /*560b0*/  STL [R1+0x2d40], R22 ;  /* 0x002d401601007387 */ /* 0x0001e80000100800 */
[----:B0-----:R-:W3:Y:S04]  /*560c0*/  LDL.LU R22, [R1+0xa8] ;  /* 0x0000a80001167983 */ /* 0x001ee80000300800 */
[----:B---3--:R0:W-:Y:S04]  /*560d0*/  STL [R1+0x2d54], R22 ;  /* 0x002d541601007387 */ /* 0x0081e80000100800 */
[----:B0-----:R-:W3:Y:S04]  /*560e0*/  LDL R22, [R1+0xac] ;  /* 0x0000ac0001167983 */ /* 0x001ee80000100800 */
[----:B---3--:R0:W-:Y:S04]  /*560f0*/  STL [R1+0x2d58], R22 ;  /* 0x002d581601007387 */ /* 0x0081e80000100800 */
[----:B0-----:R-:W3:Y:S04]  /*56100*/  LDL R22, [R1+0xb0] ;  /* 0x0000b00001167983 */ /* 0x001ee80000100800 */
[----:B---3--:R0:W-:Y:S04]  /*56110*/  STL [R1+0x2d5c], R22 ;  /* 0x002d5c1601007387 */ /* 0x0081e80000100800 */
[----:B0-----:R-:W3:Y:S01]  /*56120*/  LDL R22, [R1+0xb4] ;  /* 0x0000b40001167983 */ /* 0x001ee20000100800 */
[C---:B--2---:R-:W-:Y:S01]  /*56130*/  FMUL R0, R26.reuse, 8388608 ;  /* 0x4b0000001a007820 */ /* 0x044fe20000400000 */
[----:B------:R-:W-:Y:S01]  /*56140*/  FSETP.GEU.AND P4, PT, R26, 1.175494350822287508e-38, PT ;  /* 0x008000001a00780b */ /* 0x000fe20003f8e000 */
[----:B------:R-:W-:Y:S01]  /*56150*/  FMUL R2, R27, 8388608 ;  /* 0x4b0000001b027820 */ /* 0x000fe20000400000 */
[----:B---3--:R0:W-:Y:S04]  /*56160*/  STL [R1+0x2d60], R22 ;  /* 0x002d601601007387 */ /* 0x0081e80000100800 */
[----:B0-----:R-:W2:Y:S04]  /*56170*/  LDL R22, [R1+0xb8] ;  /* 0x0000b80001167983 */ /* 0x001ea80000100800 */
[----:B------:R-:W3:Y:S04]  /*56180*/  LDL.LU R25, [R1+0xa4] ;  /* 0x0000a40001197983 */ /* 0x000ee80000300800 */
[----:B------:R0:W-:Y:S04]  /*56190*/  STL [R1+0x2d18], R4 ;  /* 0x002d180401007387 */ /* 0x0001e80000100800 */
[----:B0-----:R-:W4:Y:S04]  /*561a0*/  LDL.LU R4, [R1+0x98] ;  /* 0x0000980001047983 */ /* 0x001f280000300800 */
        /* <DEDUP_REMOVED lines=18> */
[----:B------:R-:W-:-:S03]  /*562d0*/  FSEL R0, R0, R26, !P4 ;  /* 0x0000001a00007208 */ /* 0x000fc60006000000 */
[----:B------:R-:W3:Y:S04]  /*562e0*/  LDL.LU R12, [R1+0x48] ;  /* 0x00004800010c7983 */ /* 0x000ee80000300800 */
[----:B------:R-:W3:Y:S04]  /*562f0*/  LDL.LU R5, [R1+0x44] ;  /* 0x0000440001057983 */ /* 0x000ee80000300800 */
[----:B------:R-:W3:Y:S01]  /*56300*/  LDL.LU R28, [R1+0x40] ;  /* 0x00004000011c7983 */ /* 0x000ee20000300800 */
[----:B------:R-:W-:-:S03]  /*56310*/  FSETP.GEU.AND P3, PT, R27, 1.175494350822287508e-38, PT ;  /* 0x008000001b00780b */ /* 0x000fc60003f6e000 */
[----:B------:R-:W3:Y:S01]  /*56320*/  LDL.LU R23, [R1+0x3c] ;  /* 0x00003c0001177983 */ /* 0x000ee20000300800 */
[----:B------:R-:W-:-:S03]  /*56330*/  FSETP.GT.AND P2, PT, |R27|, 8.50705917302346158658e+37, PT ;  /* 0x7e8000001b00780b */ /* 0x000fc60003f44200 */
[----:B------:R0:W-:Y:S04]  /*56340*/  STL [R1+0x2d20], R2 ;  /* 0x002d200201007387 */ /* 0x0001e80000100800 */
[----:B0-----:R-:W3:Y:S04]  /*56350*/  LDL.LU R2, [R1+0xa0] ;  /* 0x0000a00001027983 */ /* 0x001ee80000300800 */
[----:B------:R0:W-:Y:S04]  /*56360*/  STL [R1+0x2d1c], R27 ;  /* 0x002d1c1b01007387 */ /* 0x0001e80000100800 */
[----:B0-----:R-:W3:Y:S04]  /*56370*/  LDL.LU R27, [R1+0x9c] ;  /* 0x00009c00011b7983 */ /* 0x001ee80000300800 */
[----:B------:R0:W-:Y:S04]  /*56380*/  STL [R1+0x2cf4], R0 ;  /* 0x002cf40001007387 */ /* 0x0001e80000100800 */
[----:B0-----:R-:W3:Y:S01]  /*56390*/  LDL.LU R0, [R1+0x94] ;  /* 0x0000940001007983 */ /* 0x001ee20000300800 */
[----:B--2---:R-:W-:-:S05]  /*563a0*/  @P1 FMUL R22, R22, 0.25 ;  /* 0x3e80000016161820 */ /* 0x004fca0000400000 */
[----:B------:R0:W-:Y:S04]  /*563b0*/  @P1 STL [R1+0xb8], R22 ;  /* 0x0000b81601001387 */ /* 0x0001e80000100800 */
[----:B0-----:R-:W2:Y:S02]  /*563c0*/  LDL.LU R22, [R1+0x2d60] ;  /* 0x002d600001167983 */ /* 0x001ea40000300800 */
        /* <DEDUP_REMOVED lines=31> */
[----:B---3--:R-:W-:-:S04]  /*565c0*/  @P1 FMUL R25, R25, 0.25 ;  /* 0x3e80000019191820 */ /* 0x008fc80000400000 */
[----:B------:R-:W-:Y:S01]  /*565d0*/  @!P5 FMUL R25, R25, 16777216 ;  /* 0x4b8000001919d820 */ /* 0x000fe20000400000 */
[----:B--2---:R-:W-:-:S05]  /*565e0*/  @!P5 FMUL R22, R22, 16777216 ;  /* 0x4b8000001616d820 */ /* 0x004fca0000400000 */
[----:B------:R0:W-:Y:S04]  /*565f0*/  STL [R1+0xa8], R22 ;  /* 0x0000a81601007387 */ /* 0x0001e80000100800 */
[----:B0-----:R-:W2:Y:S04]  /*56600*/  LDL.LU R22, [R1+0x2d40] ;  /* 0x002d400001167983 */ /* 0x001ea80000300800 */
[----:B------:R0:W-:Y:S04]  /*56610*/  STL [R1+0xa4], R25 ;  /* 0x0000a41901007387 */ /* 0x0001e80000100800 */
[----:B0-----:R-:W3:Y:S04]  /*56620*/  LDL.LU R25, [R1+0x2d3c] ;  /* 0x002d3c0001197983 */ /* 0x001ee80000300800 */
[----:B---3--:R0:W-:Y:S04]  /*56630*/  STL [R1+0x2d30], R25 ;  /* 0x002d301901007387 */ /* 0x0081e80000100800 */
[----:B0-----:R-:W3:Y:S01]  /*56640*/  LDL.LU R25, [R1+0xb0] ;  /* 0x0000b00001197983 */ /* 0x001ee20000300800 */
[----:B------:R-:W-:-:S03]  /*56650*/  @P1 FMUL R2, R2, 0.25 ;  /* 0x3e80000002021820 */ /* 0x000fc60000400000 */
[----:B---3--:R0:W-:Y:S04]  /*56660*/  STL [R1+0x2d34], R25 ;  /* 0x002d341901007387 */ /* 0x0081e80000100800 */
[----:B0-----:R-:W3:Y:S01]  /*56670*/  LDL.LU R25, [R1+0xb4] ;  /* 0x0000b40001197983 */ /* 0x001ee20000300800 */
[----:B------:R-:W-:Y:S01]  /*56680*/  @!P5 FMUL R2, R2, 16777216 ;  /* 0x4b8000000202d820 */ /* 0x000fe20000400000 */
[----:B------:R-:W-:-:S04]  /*56690*/  @P1 FMUL R26, R26, 0.25 ;  /* 0x3e8000001a1a1820 */ /* 0x000fc80000400000 */
[----:B------:R-:W-:-:S06]  /*566a0*/  @!P5 FMUL R26, R26, 16777216 ;  /* 0x4b8000001a1ad820 */ /* 0x000fcc0000400000 */
[----:B------:R-:W0:Y:S01]  /*566b0*/  MUFU.RCP R26, R26 ;  /* 0x0000001a001a7308 */ /* 0x000e220000001000 */
[----:B---3--:R1:W-:Y:S04]  /*566c0*/  STL [R1+0x2d38], R25 ;  /* 0x002d381901007387 */ /* 0x0083e80000100800 */
[----:B-1----:R-:W0:Y:S04]  /*566d0*/  LDL.LU R25, [R1+0xb8] ;  /* 0x0000b80001197983 */ /* 0x002e280000300800 */
[----:B--2---:R1:W-:Y:S04]  /*566e0*/  STL [R1+0x2d2c], R22 ;  /* 0x002d2c1601007387 */ /* 0x0043e80000100800 */
[----:B-1----:R-:W2:Y:S04]  /*566f0*/  LDL.LU R22, [R1+0xac] ;  /* 0x0000ac0001167983 */ /* 0x002ea80000300800 */
[----:B------:R1:W-:Y:S04]  /*56700*/  STL [R1+0x2d24], R2 ;  /* 0x002d240201007387 */ /* 0x0003e80000100800 */
[----:B-1----:R-:W3:Y:S01]  /*56710*/  LDL.LU R2, [R1+0xa4] ;  /* 0x0000a40001027983 */ /* 0x002ee20000300800 */
[----:B0-----:R-:W-:-:S03]  /*56720*/  FMUL R25, R26, R25 ;  /* 0x000000191a197220 */ /* 0x001fc60000400000 */
[----:B---3--:R0:W-:Y:S04]  /*56730*/  STL [R1+0x2d28], R2 ;  /* 0x002d280201007387 */ /* 0x0081e80000100800 */
[----:B0-----:R-:W3:Y:S04]  /*56740*/  LDL.LU R2, [R1+0xa8] ;  /* 0x0000a80001027983 */ /* 0x001ee80000300800 */
[----:B------:R0:W-:Y:S04]  /*56750*/  STL [R1+0x23c], R25 ;  /* 0x00023c1901007387 */ /* 0x0001e80000100800 */
[----:B0-----:R-:W2:Y:S02]  /*56760*/  LDL.LU R25, [R1+0x2d38] ;  /* 0x002d380001197983 */ /* 0x001ea40000300800 */
[----:B--2---:R-:W-:-:S05]  /*56770*/  FMUL R25, R26, R25 ;  /* 0x000000191a197220 */ /* 0x004fca0000400000 */
[----:B------:R0:W-:Y:S04]  /*56780*/  STL [R1+0x220], R25 ;  /* 0x0002201901007387 */ /* 0x0001e80000100800 */
[----:B0-----:R-:W2:Y:S01]  /*56790*/  LDL.LU R25, [R1+0x2d34] ;  /* 0x002d340001197983 */ /* 0x001ea20000300800 */
[C---:B------:R-:W-:Y:S01]  /*567a0*/  FMUL R22, R26.reuse, R22 ;  /* 0x000000161a167220 */ /* 0x040fe20000400000 */
[C---:B---3--:R-:W-:Y:S01]  /*567b0*/  FMUL R2, R26.reuse, R2 ;  /* 0x000000021a027220 */ /* 0x048fe20000400000 */
[----:B--2---:R-:W-:-:S05]  /*567c0*/  FMUL R25, R26, R25 ;  /* 0x000000191a197220 */ /* 0x004fca0000400000 */
[----:B------:R0:W-:Y:S04]  /*567d0*/  STL [R1+0x234], R25 ;  /* 0x0002341901007387 */ /* 0x0001e80000100800 */
[----:B0-----:R-:W2:Y:S04]  /*567e0*/  LDL.LU R25, [R1+0x2d30] ;  /* 0x002d300001197983 */ /* 0x001ea80000300800 */
[----:B------:R0:W-:Y:S04]  /*567f0*/  STL [R1+0x198], R22 ;  /* 0x0001981601007387 */ /* 0x0001e80000100800 */
[----:B0-----:R-:W3:Y:S04]  /*56800*/  LDL.LU R22, [R1+0x2d2c] ;  /* 0x002d2c0001167983 */ /* 0x001ee80000300800 */
[----:B------:R0:W-:Y:S04]  /*56810*/  STL [R1+0x19c], R2 ;  /* 0x00019c0201007387 */ /* 0x0001e80000100800 */
[----:B0-----:R-:W2:Y:S02]  /*56820*/  LDL.LU R2, [R1+0x2d28] ;  /* 0x002d280001027983 */ /* 0x001ea40000300800 */
[----:B--2---:R-:W-:-:S05]  /*56830*/  FMUL R2, R26, R2 ;  /* 0x000000021a027220 */ /* 0x004fca0000400000 */
[----:B------:R0:W-:Y:S04]  /*56840*/  STL [R1+0x18c], R2 ;  /* 0x00018c0201007387 */ /* 0x0001e80000100800 */
[----:B0-----:R-:W2:Y:S01]  /*56850*/  LDL.LU R2, [R1+0x2d24] ;  /* 0x002d240001027983 */ /* 0x001ea20000300800 */
[----:B------:R-:W-:Y:S01]  /*56860*/  @P1 FMUL R27, R27, 0.25 ;  /* 0x3e8000001b1b1820 */ /* 0x000fe20000400000 */
[----:B----4-:R-:W-:Y:S01]  /*56870*/  @P1 FMUL R4, R4, 0.25 ;  /* 0x3e80000004041820 */ /* 0x010fe20000400000 */
[----:B------:R-:W-:Y:S02]  /*56880*/  @P1 FMUL R0, R0, 0.25 ;  /* 0x3e80000000001820 */ /* 0x000fe40000400000 */
[----:B------:R-:W-:Y:S01]  /*56890*/  @!P5 FMUL R27, R27, 16777216 ;  /* 0x4b8000001b1bd820 */ /* 0x000fe20000400000 */
[----:B------:R-:W-:Y:S01]  /*568a0*/  @!P5 FMUL R4, R4, 16777216 ;  /* 0x4b8000000404d820 */ /* 0x000fe20000400000 */
[----:B------:R-:W-:-:S02]  /*568b0*/  @!P5 FMUL R0, R0, 16777216 ;  /* 0x4b8000000000d820 */ /* 0x000fc40000400000 */
[----:B------:R-:W-:Y:S01]  /*568c0*/  FMUL R27, R26, R27 ;  /* 0x0000001b1a1b7220 */ /* 0x000fe20000400000 */
[----:B------:R-:W-:Y:S01]  /*568d0*/  @P1 FMUL R6, R6, 0.25 ;  /* 0x3e80000006061820 */ /* 0x000fe20000400000 */
[C---:B------:R-:W-:Y:S01]  /*568e0*/  FMUL R4, R26.reuse, R4 ;  /* 0x000000041a047220 */ /* 0x040fe20000400000 */
[----:B------:R-:W-:Y:S01]  /*568f0*/  FMUL R0, R26, R0 ;  /* 0x000000001a007220 */ /* 0x000fe20000400000 */
[----:B------:R-:W-:Y:S01]  /*56900*/  @P1 FMUL R3, R3, 0.25 ;  /* 0x3e80000003031820 */ /* 0x000fe20000400000 */
[----:B------:R-:W-:Y:S01]  /*56910*/  @!P5 FMUL R6, R6, 16777216 ;  /* 0x4b8000000606d820 */ /* 0x000fe20000400000 */
[----:B------:R-:W-:Y:S01]  /*56920*/  @P1 FMUL R7, R7, 0.25 ;  /* 0x3e80000007071820 */ /* 0x000fe20000400000 */
[----:B------:R-:W-:Y:S01]  /*56930*/  @P1 FMUL R8, R8, 0.25 ;  /* 0x3e80000008081820 */ /* 0x000fe20000400000 */
[----:B------:R-:W-:Y:S01]  /*56940*/  @!P5 FMUL R3, R3, 16777216 ;  /* 0x4b8000000303d820 */ /* 0x000fe20000400000 */
[----:B------:R-:W-:Y:S01]  /*56950*/  @P1 FMUL R29, R29, 0.25 ;  /* 0x3e8000001d1d1820 */ /* 0x000fe20000400000 */
[----:B------:R-:W-:Y:S01]  /*56960*/  @!P5 FMUL R7, R7, 16777216 ;  /* 0x4b8000000707d820 */ /* 0x000fe20000400000 */
        /* <DEDUP_REMOVED lines=21> */
[----:B------:R-:W-:-:S02]  /*56ac0*/  @!P5 FMUL R19, R19, 16777216 ;  /* 0x4b8000001313d820 */ /* 0x000fc40000400000 */
[----:B------:R-:W-:Y:S01]  /*56ad0*/  @!P5 FMUL R24, R24, 16777216 ;  /* 0x4b8000001818d820 */ /* 0x000fe20000400000 */
[----:B------:R-:W-:Y:S01]  /*56ae0*/  @!P5 FMUL R21, R21, 16777216 ;  /* 0x4b8000001515d820 */ /* 0x000fe20000400000 */
[----:B------:R-:W-:Y:S01]  /*56af0*/  @P1 FMUL R20, R20, 0.25 ;  /* 0x3e80000014141820 */ /* 0x000fe20000400000 */
[----:B------:R-:W-:Y:S01]  /*56b00*/  @P1 FMUL R16, R16, 0.25 ;  /* 0x3e80000010101820 */ /* 0x000fe20000400000 */
[----:B------:R-:W-:Y:S02]  /*56b10*/  @P1 FMUL R12, R12, 0.25 ;  /* 0x3e8000000c0c1820 */ /* 0x000fe40000400000 */
[----:B------:R-:W-:Y:S01]  /*56b20*/  @!P5 FMUL R20, R20, 16777216 ;  /* 0x4b8000001414d820 */ /* 0x000fe20000400000 */
[----:B------:R-:W-:Y:S01]  /*56b30*/  @!P5 FMUL R16, R16, 16777216 ;  /* 0x4b8000001010d820 */ /* 0x000fe20000400000 */
[----:B------:R-:W-:Y:S01]  /*56b40*/  @P1 FMUL R5, R5, 0.25 ;  /* 0x3e80000005051820 */ /* 0x000fe20000400000 */
[----:B------:R-:W-:Y:S01]  /*56b50*/  @P1 FMUL R28, R28, 0.25 ;  /* 0x3e8000001c1c1820 */ /* 0x000fe20000400000 */
[----:B------:R-:W-:-:S02]  /*56b60*/  @!P5 FMUL R12, R12, 16777216 ;  /* 0x4b8000000c0cd820 */ /* 0x000fc40000400000 */
[----:B------:R-:W-:Y:S01]  /*56b70*/  @!P5 FMUL R5, R5, 16777216 ;  /* 0x4b8000000505d820 */ /* 0x000fe20000400000 */
[----:B------:R-:W-:Y:S01]  /*56b80*/  @!P5 FMUL R28, R28, 16777216 ;  /* 0x4b8000001c1cd820 */ /* 0x000fe20000400000 */
[----:B--2---:R-:W-:-:S05]  /*56b90*/  FMUL R2, R26, R2 ;  /* 0x000000021a027220 */ /* 0x004fca0000400000 */
[----:B------:R0:W-:Y:S04]  /*56ba0*/  STL [R1+0x194], R2 ;  /* 0x0001940201007387 */ /* 0x0001e80000100800 */
[----:B0-----:R-:W2:Y:S04]  /*56bb0*/  LDL.LU R2, [R1+0x2d20] ;  /* 0x002d200001027983 */ /* 0x001ea80000300800 */
[----:B------:R0:W-:Y:S04]  /*56bc0*/  STL [R1+0x184], R27 ;  /* 0x0001841b01007387 */ /* 0x0001e80000100800 */
[----:B0-----:R-:W2:Y:S04]  /*56bd0*/  LDL.LU R27, [R1+0x2d1c] ;  /* 0x002d1c00011b7983 */ /* 0x001ea80000300800 */
[----:B------:R0:W-:Y:S04]  /*56be0*/  STL [R1+0x17c], R4 ;  /* 0x00017c0401007387 */ /* 0x0001e80000100800 */
[----:B0-----:R-:W4:Y:S04]  /*56bf0*/  LDL.LU R4, [R1+0x2d18] ;  /* 0x002d180001047983 */ /* 0x001f280000300800 */
[----:B------:R0:W-:Y:S02]  /*56c00*/  STL [R1+0x174], R0 ;  /* 0x0001740001007387 */ /* 0x0001e40000100800 */
[C---:B0-----:R-:W-:Y:S01]  /*56c10*/  FMUL R0, R26.reuse, R6 ;  /* 0x000000061a007220 */ /* 0x041fe20000400000 */
[C---:B------:R-:W-:Y:S01]  /*56c20*/  FMUL R6, R26.reuse, R3 ;  /* 0x000000031a067220 */ /* 0x040fe20000400000 */
[----:B------:R-:W-:-:S03]  /*56c30*/  FMUL R3, R26, R7 ;  /* 0x000000071a037220 */ /* 0x000fc60000400000 */
[----:B------:R0:W-:Y:S04]  /*56c40*/  STL [R1+0x16c], R0 ;  /* 0x00016c0001007387 */ /* 0x0001e80000100800 */
[----:B------:R1:W-:Y:S01]  /*56c50*/  STL [R1+0x164], R6 ;  /* 0x0001640601007387 */ /* 0x0003e20000100800 */
[----:B0-----:R-:W-:-:S03]  /*56c60*/  FMUL R0, R26, R8 ;  /* 0x000000081a007220 */ /* 0x001fc60000400000 */
[----:B------:R0:W-:Y:S01]  /*56c70*/  STL [R1+0xb8], R3 ;  /* 0x0000b80301007387 */ /* 0x0001e20000100800 */
[----:B-1----:R-:W-:-:S03]  /*56c80*/  FMUL R6, R26, R29 ;  /* 0x0000001d1a067220 */ /* 0x002fc60000400000 */
[----:B------:R1:W-:Y:S01]  /*56c90*/  STL [R1+0xb4], R0 ;  /* 0x0000b40001007387 */ /* 0x0003e20000100800 */
[----:B0-----:R-:W-:-:S03]  /*56ca0*/  FMUL R3, R26, R9 ;  /* 0x000000091a037220 */ /* 0x001fc60000400000 */
[----:B------:R0:W-:Y:S01]  /*56cb0*/  STL [R1+0xb0], R6 ;  /* 0x0000b00601007387 */ /* 0x0001e20000100800 */
[----:B-1----:R-:W-:-:S03]  /*56cc0*/  FMUL R0, R26, R10 ;  /* 0x0000000a1a007220 */ /* 0x002fc60000400000 */
[----:B------:R1:W-:Y:S04]  /*56cd0*/  STL [R1+0xac], R3 ;  /* 0x0000ac0301007387 */ /* 0x0003e80000100800 */
[----:B------:R3:W-:Y:S01]  /*56ce0*/  STL [R1+0x88], R0 ;  /* 0x0000880001007387 */ /* 0x0007e20000100800 */
[C---:B0-----:R-:W-:Y:S01]  /*56cf0*/  FMUL R6, R26.reuse, R11 ;  /* 0x0000000b1a067220 */ /* 0x041fe20000400000 */
[----:B-1----:R-:W-:-:S04]  /*56d00*/  FMUL R3, R26, R13 ;  /* 0x0000000d1a037220 */ /* 0x002fc80000400000 */
[----:B------:R0:W-:Y:S01]  /*56d10*/  STL [R1+0x74], R6 ;  /* 0x0000740601007387 */ /* 0x0001e20000100800 */
[----:B---3--:R-:W-:-:S03]  /*56d20*/  FMUL R0, R26, R14 ;  /* 0x0000000e1a007220 */ /* 0x008fc60000400000 */
        /* <DEDUP_REMOVED lines=10> */
[----:B------:R-:W-:Y:S01]  /*56dd0*/  STL [R1+0x5c], R6 ;  /* 0x00005c0601007387 */ /* 0x000fe20000100800 */
[----:B---3--:R-:W-:-:S03]  /*56de0*/  FMUL R0, R26, R21 ;  /* 0x000000151a007220 */ /* 0x008fc60000400000 */
[----:B------:R0:W-:Y:S04]  /*56df0*/  STL [R1+0x58], R3 ;  /* 0x0000580301007387 */ /* 0x0001e80000100800 */
[----:B------:R1:W-:Y:S01]  /*56e00*/  STL [R1+0x38], R0 ;  /* 0x0000380001007387 */ /* 0x0003e20000100800 */
[C---:B0-----:R-:W-:Y:S01]  /*56e10*/  FMUL R3, R26.reuse, R20 ;  /* 0x000000141a037220 */ /* 0x041fe20000400000 */
[C---:B-1----:R-:W-:Y:S01]  /*56e20*/  FMUL R0, R26.reuse, R16 ;  /* 0x000000101a007220 */ /* 0x042fe20000400000 */
[----:B------:R-:W-:-:S03]  /*56e30*/  FMUL R6, R26, R12 ;  /* 0x0000000c1a067220 */ /* 0x000fc60000400000 */
[----:B------:R0:W-:Y:S04]  /*56e40*/  STL [R1+0x50], R3 ;  /* 0x0000500301007387 */ /* 0x0001e80000100800 */
[----:B------:R1:W-:Y:S01]  /*56e50*/  STL [R1+0x34], R0 ;  /* 0x0000340001007387 */ /* 0x0003e20000100800 */
[----:B0-----:R-:W-:-:S03]  /*56e60*/  FMUL R3, R26, R5 ;  /* 0x000000051a037220 */ /* 0x001fc60000400000 */
[----:B------:R-:W-:Y:S01]  /*56e70*/  STL [R1+0x48], R6 ;  /* 0x0000480601007387 */ /* 0x000fe20000100800 */
[----:B-1----:R-:W-:-:S03]  /*56e80*/  FMUL R0, R26, R28 ;  /* 0x0000001c1a007220 */ /* 0x002fc60000400000 */
[----:B------:R-:W-:Y:S04]  /*56e90*/  STL [R1+0x30], R3 ;  /* 0x0000300301007387 */ /* 0x000fe80000100800 */
[----:B------:R0:W-:Y:S04]  /*56ea0*/  STL [R1+0x40], R0 ;  /* 0x0000400001007387 */ /* 0x0001e80000100800 */
[----:B0-----:R-:W3:Y:S01]  /*56eb0*/  LDL.LU R0, [R1+0x108] ;  /* 0x0001080001007983 */ /* 0x001ee20000300800 */
[----:B------:R-:W-:-:S04]  /*56ec0*/  @P1 FMUL R23, R23, 0.25 ;  /* 0x3e80000017171820 */ /* 0x000fc80000400000 */
[----:B------:R-:W-:-:S04]  /*56ed0*/  @!P5 FMUL R23, R23, 16777216 ;  /* 0x4b8000001717d820 */ /* 0x000fc80000400000 */
[----:B------:R-:W-:-:S05]  /*56ee0*/  FMUL R3, R26, R23 ;  /* 0x000000171a037220 */ /* 0x000fca0000400000 */
[----:B------:R-:W-:Y:S04]  /*56ef0*/  STL [R1+0x2c], R3 ;  /* 0x00002c0301007387 */ /* 0x000fe80000100800 */
[----:B---3--:R0:W-:Y:S04]  /*56f00*/  STL [R1+0x2d14], R0 ;  /* 0x002d140001007387 */ /* 0x0081e80000100800 */
[----:B0-----:R-:W3:Y:S04]  /*56f10*/  LDL R0, [R1+0x114] ;  /* 0x0001140001007983 */ /* 0x001ee80000100800 */
[----:B------:R-:W2:Y:S04]  /*56f20*/  LDL.LU R3, [R1+0x104] ;  /* 0x0001040001037983 */ /* 0x000ea80000300800 */
[----:B------:R-:W2:Y:S04]  /*56f30*/  LDL.LU R8, [R1+0xf8] ;  /* 0x0000f80001087983 */ /* 0x000ea80000300800 */
[----:B--2---:R0:W-:Y:S04]  /*56f40*/  STL [R1+0x2d0c], R8 ;  /* 0x002d0c0801007387 */ /* 0x0041e80000100800 */
[----:B0-----:R-:W2:Y:S04]  /*56f50*/  LDL R8, [R1+0x100] ;  /* 0x0001000001087983 */ /* 0x001ea80000100800 */
[----:B------:R-:W2:Y:S01]  /*56f60*/  LDL.LU R9, [R1+0xf4] ;  /* 0x0000f40001097983 */ /* 0x000ea20000300800 */
[----:B------:R-:W-:-:S02]  /*56f70*/  MOV R6, R22 ;  /* 0x0000001600067202 */ /* 0x000fc40000000f00 */
[----:B------:R-:W-:Y:S02]  /*56f80*/  FSEL R2, R2, R27, !P3 ;  /* 0x0000001b02027208 */ /* 0x000fe40005800000 */
[----:B------:R-:W-:Y:S01]  /*56f90*/  MOV R5, R25 ;  /* 0x0000001900057202 */ /* 0x000fe20000000f00 */
[----:B---3--:R-:W-:Y:S01]  /*56fa0*/  @P2 FMUL R0, R0, 0.25 ;  /* 0x3e80000000002820 */ /* 0x008fe20000400000 */
[----:B--2---:R0:W-:Y:S04]  /*56fb0*/  STL [R1+0x2d10], R9 ;  /* 0x002d100901007387 */ /* 0x0041e80000100800 */
[----:B0-----:R-:W2:Y:S04]  /*56fc0*/  LDL R9, [R1+0x110] ;  /* 0x0001100001097983 */ /* 0x001ea80000100800 */
        /* <DEDUP_REMOVED lines=11> */
[----:B------:R-:W3:Y:S04]  /*57080*/  LDL R29, [R1+0xc4] ;  /* 0x0000c400011d7983 */ /* 0x000ee80000100800 */
        /* <DEDUP_REMOVED lines=8> */
[----:B------:R0:W-:Y:S04]  /*57110*/  STL [R1+0x2cf8], R2 ;  /* 0x002cf80201007387 */ /* 0x0001e80000100800 */
[----:B0-----:R-:W3:Y:S04]  /*57120*/  LDL.LU R2, [R1+0x10c] ;  /* 0x00010c0001027983 */ /* 0x001ee80000300800 */
[----:B------:R0:W-:Y:S04]  /*57130*/  @P2 STL [R1+0x114], R0 ;  /* 0x0001140001002387 */ /* 0x0001e80000100800 */
[----:B0-----:R-:W4:Y:S01]  /*57140*/  LDL.LU R0, [R1+0x2d14] ;  /* 0x002d140001007983 */ /* 0x001f220000300800 */
[----:B------:R-:W-:Y:S01]  /*57150*/  @P2 FMUL R5, R5, 0.25 ;  /* 0x3e80000005052820 */ /* 0x000fe20000400000 */
[----:B------:R-:W-:Y:S01]  /*57160*/  @P2 FMUL R6, R6, 0.25 ;  /* 0x3e80000006062820 */ /* 0x000fe20000400000 */
[----:B------:R-:W-:-:S03]  /*57170*/  @P2 FMUL R3, R3, 0.25 ;  /* 0x3e80000003032820 */ /* 0x000fc60000400000 */
[----:B------:R-:W-:Y:S04]  /*57180*/  @P2 STL [R1+0x11c], R5 ;  /* 0x00011c0501002387 */ /* 0x000fe80000100800 */
[----:B------:R-:W-:Y:S01]  /*57190*/  @P2 STL [R1+0x118], R6 ;  /* 0x0001180601002387 */ /* 0x000fe20000100800 */
[----:B--2---:R-:W-:-:S05]  /*571a0*/  @P2 FMUL R9, R9, 0.25 ;  /* 0x3e80000009092820 */ /* 0x004fca0000400000 */
[----:B------:R-:W-:Y:S01]  /*571b0*/  @P2 STL [R1+0x110], R9 ;  /* 0x0001100901002387 */ /* 0x000fe20000100800 */
[----:B---3--:R-:W-:-:S05]  /*571c0*/  @P2 FMUL R2, R2, 0.25 ;  /* 0x3e80000002022820 */ /* 0x008fca0000400000 */
[----:B------:R0:W-:Y:S01]  /*571d0*/  STL [R1+0x2cfc], R2 ;  /* 0x002cfc0201007387 */ /* 0x0001e20000100800 */
[----:B----4-:R-:W-:Y:S01]  /*571e0*/  @P2 FMUL R0, R0, 0.25 ;  /* 0x3e80000000002820 */ /* 0x010fe20000400000 */
[----:B0-----:R-:W-:Y:S02]  /*571f0*/  MOV R2, R9 ;  /* 0x0000000900027202 */ /* 0x001fe40000000f00 */
[----:B------:R-:W2:Y:S04]  /*57200*/  LDL.LU R9, [R1+0x2d10] ;  /* 0x002d100001097983 */ /* 0x000ea80000300800 */
[----:B------:R0:W-:Y:S04]  /*57210*/  STL [R1+0x2d00], R0 ;  /* 0x002d000001007387 */ /* 0x0001e80000100800 */
[----:B0-----:R-:W3:Y:S04]  /*57220*/  LDL R0, [R1+0x114] ;  /* 0x0001140001007983 */ /* 0x001ee80000100800 */
[----:B------:R0:W-:Y:S04]  /*57230*/  STL [R1+0x2d04], R3 ;  /* 0x002d040301007387 */ /* 0x0001e80000100800 */
[----:B0-----:R-:W4:Y:S01]  /*57240*/  LDL R3, [R1+0xfc] ;  /* 0x0000fc0001037983 */ /* 0x001f220000100800 */
[----:B------:R-:W-:Y:S01]  /*57250*/  @P2 FMUL R8, R8, 0.25 ;  /* 0x3e80000008082820 */ /* 0x000fe20000400000 */
[----:B------:R-:W-:-:S04]  /*57260*/  FSETP.GEU.AND P1, PT, |R27|, 1.175494350822287508e-38, PT ;  /* 0x008000001b00780b */ /* 0x000fc80003f2e200 */
[----:B------:R0:W-:Y:S04]  /*57270*/  @P2 STL [R1+0x100], R8 ;  /* 0x0001000801002387 */ /* 0x0001e80000100800 */
[----:B0-----:R-:W2:Y:S04]  /*57280*/  LDL.LU R8, [R1+0x2d0c] ;  /* 0x002d0c0001087983 */ /* 0x001ea80000300800 */
[----:B------:R0:W-:Y:S02]  /*57290*/  STL [R1+0x2d08], R2 ;  /* 0x002d080201007387 */ /* 0x0001e40000100800 */
[----:B0-----:R-:W-:Y:S01]  /*572a0*/  IMAD.MOV.U32 R2, RZ, RZ, R5 ;  /* 0x000000ffff027224 */ /* 0x001fe200078e0005 */
[----:B------:R-:W-:-:S03]  /*572b0*/  FSEL R5, RZ, -23, P3 ;  /* 0xc1b80000ff057808 */ /* 0x000fc60001800000 */
[----:B------:R-:W-:Y:S01]  /*572c0*/  @!P1 FMUL R2, R2, 16777216 ;  /* 0x4b80000002029820 */ /* 0x000fe20000400000 */
[----:B----4-:R-:W-:-:S05]  /*572d0*/  @P2 FMUL R3, R3, 0.25 ;  /* 0x3e80000003032820 */ /* 0x010fca0000400000 */
[----:B------:R0:W-:Y:S02]  /*572e0*/  @P2 STL [R1+0xfc], R3 ;  /* 0x0000fc0301002387 */ /* 0x0001e40000100800 */
[----:B0-----:R-:W-:Y:S02]  /*572f0*/  MOV R3, R6 ;  /* 0x0000000600037202 */ /* 0x001fe40000000f00 */
[----:B------:R-:W-:-:S05]  /*57300*/  FSEL R6, RZ, -23, P4 ;  /* 0xc1b80000ff067808 */ /* 0x000fca0002000000 */
[----:B------:R0:W-:Y:S04]  /*57310*/  STL [R1+0x2cd4], R6 ;  /* 0x002cd40601007387 */ /* 0x0001e80000100800 */
[----:B0-----:R-:W4:Y:S04]  /*57320*/  LDL.LU R6, [R1+0xfc] ;  /* 0x0000fc0001067983 */ /* 0x001f280000300800 */
[----:B------:R0:W-:Y:S04]  /*57330*/  STL [R1+0x2cd8], R5 ;  /* 0x002cd80501007387 */ /* 0x0001e80000100800 */
[----:B0-----:R-:W2:Y:S04]  /*57340*/  LDL.LU R5, [R1+0x100] ;  /* 0x0001000001057983 */ /* 0x001ea80000300800 */
[----:B------:R0:W-:Y:S04]  /*57350*/  @!P1 STL [R1+0x11c], R2 ;  /* 0x00011c0201009387 */ /* 0x0001e80000100800 */
[----:B0-----:R-:W2:Y:S01]  /*57360*/  LDL.LU R2, [R1+0x2d08] ;  /* 0x002d080001027983 */ /* 0x001ea20000300800 */
[----:B------:R-:W-:Y:S01]  /*57370*/  @!P1 FMUL R3, R3, 16777216 ;  /* 0x4b80000003039820 */ /* 0x000fe20000400000 */
[----:B---3--:R-:W-:-:S04]  /*57380*/  @!P1 FMUL R0, R0, 16777216 ;  /* 0x4b80000000009820 */ /* 0x008fc80000400000 */
[----:B------:R0:W-:Y:S04]  /*57390*/  @!P1 STL [R1+0x118], R3 ;  /* 0x0001180301009387 */ /* 0x0001e80000100800 */
[----:B0-----:R-:W3:Y:S04]  /*573a0*/  LDL.LU R3, [R1+0x2d04] ;  /* 0x002d040001037983 */ /* 0x001ee80000300800 */
[----:B------:R0:W-:Y:S04]  /*573b0*/  @!P1 STL [R1+0x114], R0 ;  /* 0x0001140001009387 */ /* 0x0001e80000100800 */
[----:B0-----:R-:W3:Y:S01]  /*573c0*/  LDL.LU R0, [R1+0x2d00] ;  /* 0x002d000001007983 */ /* 0x001ee20000300800 */
[----:B--2---:R-:W-:-:S05]  /*573d0*/  @!P1 FMUL R2, R2, 16777216 ;  /* 0x4b80000002029820 */ /* 0x004fca0000400000 */
[----:B------:R0:W-:Y:S04]  /*573e0*/  @!P1 STL [R1+0x110], R2 ;  /* 0x0001100201009387 */ /* 0x0001e80000100800 */
[----:B0-----:R-:W2:Y:S01]  /*573f0*/  LDL.LU R2, [R1+0x2cfc] ;  /* 0x002cfc0001027983 */ /* 0x001ea20000300800 */
[----:B------:R-:W-:Y:S01]  /*57400*/  @!P1 FMUL R5, R5, 16777216 ;  /* 0x4b80000005059820 */ /* 0x000fe20000400000 */
[----:B---3--:R-:W-:Y:S01]  /*57410*/  @!P1 FMUL R0, R0, 16777216 ;  /* 0x4b80000000009820 */ /* 0x008fe20000400000 */
[----:B--2---:R-:W-:-:S05]  /*57420*/  @!P1 FMUL R2, R2, 16777216 ;  /* 0x4b80000002029820 */ /* 0x004fca0000400000 */
[----:B------:R0:W-:Y:S04]  /*57430*/  STL [R1+0x10c], R2 ;  /* 0x00010c0201007387 */ /* 0x0001e80000100800 */
[----:B0-----:R-:W2:Y:S04]  /*57440*/  LDL.LU R2, [R1+0x2cf8] ;  /* 0x002cf80001027983 */ /* 0x001ea80000300800 */
[----:B------:R0:W-:Y:S04]  /*57450*/  STL [R1+0x108], R0 ;  /* 0x0001080001007387 */ /* 0x0001e80000100800 */
[----:B0-----:R-:W3:Y:S04]  /*57460*/  LDL.LU R0, [R1+0x2cf4] ;  /* 0x002cf40001007983 */ /* 0x001ee80000300800 */
[----:B------:R0:W-:Y:S04]  /*57470*/  STL [R1+0x2cdc], R5 ;  /* 0x002cdc0501007387 */ /* 0x0001e80000100800 */
[----:B0-----:R-:W2:Y:S01]  /*57480*/  LDL.LU R5, [R1+0x10c] ;  /* 0x00010c0001057983 */ /* 0x001ea20000300800 */
[----:B------:R-:W-:-:S05]  /*57490*/  @!P1 FMUL R3, R3, 16777216 ;  /* 0x4b80000003039820 */ /* 0x000fca0000400000 */
[----:B------:R-:W-:Y:S04]  /*574a0*/  STL [R1+0x104], R3 ;  /* 0x0001040301007387 */ /* 0x000fe80000100800 */
[----:B--2---:R0:W-:Y:S04]  /*574b0*/  STL [R1+0x2ce0], R5 ;  /* 0x002ce00501007387 */ /* 0x0041e80000100800 */
[----:B0-----:R-:W2:Y:S04]  /*574c0*/  LDL.LU R5, [R1+0x110] ;  /* 0x0001100001057983 */ /* 0x001ea80000300800 */
[----:B--2---:R0:W-:Y:S04]  /*574d0*/  STL [R1+0x2ce4], R5 ;  /* 0x002ce40501007387 */ /* 0x0041e80000100800 */
[----:B0-----:R-:W2:Y:S04]  /*574e0*/  LDL.LU R5, [R1+0x114] ;  /* 0x0001140001057983 */ /* 0x001ea80000300800 */
[----:B--2---:R0:W-:Y:S04]  /*574f0*/  STL [R1+0x2ce8], R5 ;  /* 0x002ce80501007387 */ /* 0x0041e80000100800 */
[----:B0-----:R-:W2:Y:S01]  /*57500*/  LDL.LU R5, [R1+0x118] ;  /* 0x0001180001057983 */ /* 0x001ea20000300800 */
[----:B------:R-:W-:-:S04]  /*57510*/  @P2 FMUL R27, R27, 0.25 ;  /* 0x3e8000001b1b2820 */ /* 0x000fc80000400000 */
[----:B------:R-:W-:Y:S01]  /*57520*/  @!P1 FMUL R27, R27, 16777216 ;  /* 0x4b8000001b1b9820 */ /* 0x000fe20000400000 */
[----:B------:R-:W-:Y:S01]  /*57530*/  @P2 FMUL R4, R4, 0.25 ;  /* 0x3e80000004042820 */ /* 0x000fe20000400000 */
[----:B--2---:R0:W-:Y:S04]  /*57540*/  STL [R1+0x2cec], R5 ;  /* 0x002cec0501007387 */ /* 0x0041e80000100800 */
[----:B0-----:R-:W2:Y:S01]  /*57550*/  LDL.LU R5, [R1+0x11c] ;  /* 0x00011c0001057983 */ /* 0x001ea20000300800 */
[----:B------:R-:W0:Y:S01]  /*57560*/  MUFU.RCP R27, R27 ;  /* 0x0000001b001b7308 */ /* 0x000e220000001000 */
[----:B------:R-:W-:Y:S01]  /*57570*/  @!P1 FMUL R4, R4, 16777216 ;  /* 0x4b80000004049820 */ /* 0x000fe20000400000 */
[----:B------:R-:W-:-:S04]  /*57580*/  IADD3 R3, PT, PT, R2, -0x3f3504f3, RZ ;  /* 0xc0cafb0d02037810 */ /* 0x000fc80007ffe0ff */
[----:B------:R-:W-:Y:S01]  /*57590*/  LOP3.LUT R3, R3, 0xff800000, RZ, 0xc0, !PT ;  /* 0xff80000003037812 */ /* 0x000fe200078ec0ff */
[----:B--2---:R1:W-:Y:S04]  /*575a0*/  STL [R1+0x2cf0], R5 ;  /* 0x002cf00501007387 */ /* 0x0043e80000100800 */
[----:B------:R2:W-:Y:S01]  /*575b0*/  STL [R1+0x2c80], R2 ;  /* 0x002c800201007387 */ /* 0x0005e20000100800 */
[----:B-1----:R-:W-:Y:S02]  /*575c0*/  MOV R5, R4 ;  /* 0x0000000400057202 */ /* 0x002fe40000000f00 */
[----:B---3--:R-:W-:Y:S01]  /*575d0*/  IADD3 R4, PT, PT, R0, -0x3f3504f3, RZ ;  /* 0xc0cafb0d00047810 */ /* 0x008fe20007ffe0ff */
[----:B--2---:R-:W2:Y:S02]  /*575e0*/  LDL.LU R2, [R1+0x104] ;  /* 0x0001040001027983 */ /* 0x004ea40000300800 */
[----:B0-----:R-:W-:-:S02]  /*575f0*/  FMUL R5, R27, R5 ;  /* 0x000000051b057220 */ /* 0x001fc40000400000 */
[----:B------:R0:W-:Y:S04]  /*57600*/  STL [R1+0x2c84], R0 ;  /* 0x002c840001007387 */ /* 0x0001e80000100800 */
[----:B0-----:R-:W3:Y:S04]  /*57610*/  LDL.LU R0, [R1+0x108] ;  /* 0x0001080001007983 */ /* 0x001ee80000300800 */
[----:B------:R0:W-:Y:S02]  /*57620*/  STL [R1+0x18], R3 ;  /* 0x0000180301007387 */ /* 0x0001e40000100800 */
[----:B0-----:R-:W-:-:S02]  /*57630*/  LOP3.LUT R3, R4, 0xff800000, RZ, 0xc0, !PT ;  /* 0xff80000004037812 */ /* 0x001fc400078ec0ff */
[----:B------:R-:W2:Y:S04]  /*57640*/  LDL.LU R4, [R1+0x18] ;  /* 0x0000180001047983 */ /* 0x000ea80000300800 */
        /* <DEDUP_REMOVED lines=17> */
[C---:B---3--:R-:W-:Y:S01]  /*57760*/  FMUL R0, R27.reuse, R0 ;  /* 0x000000001b007220 */ /* 0x048fe20000400000 */
[----:B------:R-:W-:Y:S01]  /*57770*/  @P2 FMUL R8, R8, 0.25 ;  /* 0x3e80000008082820 */ /* 0x000fe20000400000 */
[----:B------:R-:W-:Y:S01]  /*57780*/  FMUL R2, R27, R2 ;  /* 0x000000021b027220 */ /* 0x000fe20000400000 */
[----:B----4-:R-:W-:Y:S01]  /*57790*/  @!P1 FMUL R6, R6, 16777216 ;  /* 0x4b80000006069820 */ /* 0x010fe20000400000 */
[----:B------:R-:W-:Y:S01]  /*577a0*/  @P2 FMUL R9, R9, 0.25 ;  /* 0x3e80000009092820 */ /* 0x000fe20000400000 */
[----:B------:R2:W-:Y:S01]  /*577b0*/  STL [R1+0x9c], R0 ;  /* 0x00009c0001007387 */ /* 0x0005e20000100800 */
        /* <DEDUP_REMOVED lines=22> */
[----:B------:R-:W-:-:S03]  /*57920*/  @!P1 FMUL R12, R12, 16777216 ;  /* 0x4b8000000c0c9820 */ /* 0x000fc60000400000 */
[----:B------:R-:W-:Y:S01]  /*57930*/  @!P1 FMUL R28, R28, 16777216 ;  /* 0x4b8000001c1c9820 */ /* 0x000fe20000400000 */
[C---:B--2---:R-:W-:Y:S02]  /*57940*/  FMUL R0, R27.reuse, R5 ;  /* 0x000000051b007220 */ /* 0x044fe40000400000 */
[----:B------:R-:W2:Y:S04]  /*57950*/  LDL.LU R5, [R1+0x2cd8] ;  /* 0x002cd80001057983 */ /* 0x000ea80000300800 */
[----:B------:R0:W-:Y:S02]  /*57960*/  STL [R1+0x60], R2 ;  /* 0x0000600201007387 */ /* 0x0001e40000100800 */
[C---:B0-----:R-:W-:Y:S02]  /*57970*/  FMUL R2, R27.reuse, R6 ;  /* 0x000000061b027220 */ /* 0x041fe40000400000 */
[----:B------:R-:W3:Y:S04]  /*57980*/  LDL.LU R6, [R1+0x2cd4] ;  /* 0x002cd40001067983 */ /* 0x000ee80000300800 */
[----:B------:R0:W-:Y:S02]  /*57990*/  STL [R1+0x98], R0 ;  /* 0x0000980001007387 */ /* 0x0001e40000100800 */
[----:B0-----:R-:W-:-:S02]  /*579a0*/  FMUL R0, R27, R8 ;  /* 0x000000081b007220 */ /* 0x001fc40000400000 */
[----:B------:R-:W4:Y:S04]  /*579b0*/  LDL.LU R8, [R1+0x2cd0] ;  /* 0x002cd00001087983 */ /* 0x000f280000300800 */
[----:B------:R0:W-:Y:S02]  /*579c0*/  STL [R1+0x54], R2 ;  /* 0x0000540201007387 */ /* 0x0001e40000100800 */
[C---:B0-----:R-:W-:Y:S02]  /*579d0*/  FMUL R2, R27.reuse, R9 ;  /* 0x000000091b027220 */ /* 0x041fe40000400000 */
[----:B------:R-:W2:Y:S04]  /*579e0*/  LDL.LU R9, [R1+0x2ccc] ;  /* 0x002ccc0001097983 */ /* 0x000ea80000300800 */
        /* <DEDUP_REMOVED lines=14> */
[----:B------:R-:W2:Y:S04]  /*57ad0*/  LDL.LU R15, [R1+0x2cb8] ;  /* 0x002cb800010f7983 */ /* 0x000ea80000300800 */
[----:B------:R0:W-:Y:S04]  /*57ae0*/  STL [R1+0x3c], R2 ;  /* 0x00003c0201007387 */ /* 0x0001e80000100800 */
[----:B------:R1:W-:Y:S01]  /*57af0*/  STL [R1+0x2c88], R0 ;  /* 0x002c880001007387 */ /* 0x0003e20000100800 */
[C---:B0-----:R-:W-:Y:S01]  /*57b00*/  FMUL R2, R27.reuse, R18 ;  /* 0x000000121b027220 */ /* 0x041fe20000400000 */
[----:B-1----:R-:W-:-:S02]  /*57b10*/  FMUL R0, R27, R17 ;  /* 0x000000111b007220 */ /* 0x002fc40000400000 */
[----:B------:R-:W2:Y:S04]  /*57b20*/  LDL.LU R17, [R1+0x2cb4] ;  /* 0x002cb40001117983 */ /* 0x000ea80000300800 */
[----:B------:R-:W2:Y:S04]  /*57b30*/  LDL.LU R18, [R1+0x2cb0] ;  /* 0x002cb00001127983 */ /* 0x000ea80000300800 */
[----:B------:R0:W-:Y:S04]  /*57b40*/  STL [R1+0x24], R0 ;  /* 0x0000240001007387 */ /* 0x0001e80000100800 */
[----:B------:R1:W-:Y:S01]  /*57b50*/  STL [R1+0x2c90], R2 ;  /* 0x002c900201007387 */ /* 0x0003e20000100800 */
[C---:B0-----:R-:W-:Y:S01]  /*57b60*/  FMUL R0, R27.reuse, R16 ;  /* 0x000000101b007220 */ /* 0x041fe20000400000 */
[----:B-1----:R-:W-:-:S04]  /*57b70*/  FMUL R2, R27, R7 ;  /* 0x000000071b027220 */ /* 0x002fc80000400000 */
[----:B------:R0:W-:Y:S04]  /*57b80*/  STL [R1+0x2c94], R0 ;  /* 0x002c940001007387 */ /* 0x0001e80000100800 */
[----:B------:R1:W-:Y:S01]  /*57b90*/  STL [R1+0x1c], R2 ;  /* 0x00001c0201007387 */ /* 0x0003e20000100800 */
[C---:B0-----:R-:W-:Y:S01]  /*57ba0*/  FMUL R0, R27.reuse, R28 ;  /* 0x0000001c1b007220 */ /* 0x041fe20000400000 */
[----:B-1----:R-:W-:Y:S02]  /*57bb0*/  FMUL R2, R27, R12 ;  /* 0x0000000c1b027220 */ /* 0x002fe40000400000 */
[----:B------:R-:W2:Y:S04]  /*57bc0*/  LDL.LU R12, [R1+0x170] ;  /* 0x00017000010c7983 */ /* 0x000ea80000300800 */
[----:B------:R-:W-:Y:S04]  /*57bd0*/  STL [R1+0xc], R2 ;  /* 0x00000c0201007387 */ /* 0x000fe80000100800 */
[----:B------:R-:W2:Y:S04]  /*57be0*/  LDL.LU R16, [R1+0x178] ;  /* 0x0001780001107983 */ /* 0x000ea80000300800 */
[----:B------:R-:W-:Y:S04]  /*57bf0*/  STL [R1+0x8], R0 ;  /* 0x0000080001007387 */ /* 0x000fe80000100800 */
[----:B------:R-:W2:Y:S04]  /*57c00*/  LDL.LU R7, [R1+0x150] ;  /* 0x0001500001077983 */ /* 0x000ea80000300800 */
[----:B--2---:R0:W-:Y:S04]  /*57c10*/  STL [R1+0x2ca0], R7 ;  /* 0x002ca00701007387 */ /* 0x0041e80000100800 */
[----:B0-----:R-:W2:Y:S04]  /*57c20*/  LDL.LU R7, [R1+0x1c4] ;  /* 0x0001c40001077983 */ /* 0x001ea80000300800 */
[----:B--2---:R0:W-:Y:S04]  /*57c30*/  STL [R1+0x2ca4], R7 ;  /* 0x002ca40701007387 */ /* 0x0041e80000100800 */
[----:B0-----:R-:W2:Y:S04]  /*57c40*/  LDL.LU R7, [R1+0x1c0] ;  /* 0x0001c00001077983 */ /* 0x001ea80000300800 */
[----:B--2---:R0:W-:Y:S04]  /*57c50*/  STL [R1+0x2ca8], R7 ;  /* 0x002ca80701007387 */ /* 0x0041e80000100800 */
[----:B0-----:R-:W2:Y:S04]  /*57c60*/  LDL.LU R7, [R1+0x1a4] ;  /* 0x0001a40001077983 */ /* 0x001ea80000300800 */
[----:B------:R-:W2:Y:S01]  /*57c70*/  LDL.LU R0, [R1+0x168] ;  /* 0x0001680001007983 */ /* 0x000ea20000300800 */
[----:B------:R-:W-:Y:S01]  /*57c80*/  @P2 FMUL R29, R29, 0.25 ;  /* 0x3e8000001d1d2820 */ /* 0x000fe20000400000 */
[----:B------:R-:W-:Y:S01]  /*57c90*/  @P2 FMUL R26, R26, 0.25 ;  /* 0x3e8000001a1a2820 */ /* 0x000fe20000400000 */
[----:B------:R-:W-:Y:S01]  /*57ca0*/  @P2 FMUL R21, R21, 0.25 ;  /* 0x3e80000015152820 */ /* 0x000fe20000400000 */
[----:B------:R-:W-:Y:S01]  /*57cb0*/  @P2 FMUL R20, R20, 0.25 ;  /* 0x3e80000014142820 */ /* 0x000fe20000400000 */
[----:B------:R-:W-:Y:S01]  /*57cc0*/  @P2 FMUL R22, R22, 0.25 ;  /* 0x3e80000016162820 */ /* 0x000fe20000400000 */
[----:B--2---:R0:W-:Y:S04]  /*57cd0*/  STL [R1+0x2c98], R0 ;  /* 0x002c980001007387 */ /* 0x0041e80000100800 */
[----:B0-----:R-:W2:Y:S04]  /*57ce0*/  LDL.LU R0, [R1+0x14c] ;  /* 0x00014c0001007983 */ /* 0x001ea80000300800 */
[----:B------:R-:W2:Y:S01]  /*57cf0*/  LDL.LU R2, [R1+0x1d0] ;  /* 0x0001d00001027983 */ /* 0x000ea20000300800 */
[----:B------:R-:W-:Y:S01]  /*57d00*/  @P2 FMUL R23, R23, 0.25 ;  /* 0x3e80000017172820 */ /* 0x000fe20000400000 */
[----:B------:R-:W-:Y:S01]  /*57d10*/  @P2 FMUL R25, R25, 0.25 ;  /* 0x3e80000019192820 */ /* 0x000fe20000400000 */
[----:B------:R-:W-:Y:S01]  /*57d20*/  @P2 FMUL R24, R24, 0.25 ;  /* 0x3e80000018182820 */ /* 0x000fe20000400000 */
[----:B------:R-:W-:Y:S01]  /*57d30*/  @P2 FMUL R19, R19, 0.25 ;  /* 0x3e80000013132820 */ /* 0x000fe20000400000 */
[----:B------:R-:W-:Y:S01]  /*57d40*/  @!P1 FMUL R29, R29, 16777216 ;  /* 0x4b8000001d1d9820 */ /* 0x000fe20000400000 */
        /* <DEDUP_REMOVED lines=8> */
[----:B------:R-:W-:Y:S01]  /*57dd0*/  I2FP.F32.S32 R4, R4 ;  /* 0x0000000400047245 */ /* 0x000fe20000201400 */
[C---:B------:R-:W-:Y:S01]  /*57de0*/  FMUL R29, R27.reuse, R29 ;  /* 0x0000001d1b1d7220 */ /* 0x040fe20000400000 */
[C---:B------:R-:W-:Y:S01]  /*57df0*/  FMUL R26, R27.reuse, R26 ;  /* 0x0000001a1b1a7220 */ /* 0x040fe20000400000 */
[C---:B------:R-:W-:Y:S01]  /*57e00*/  FMUL R21, R27.reuse, R21 ;  /* 0x000000151b157220 */ /* 0x040fe20000400000 */
[C---:B------:R-:W-:Y:S01]  /*57e10*/  FMUL R20, R27.reuse, R20 ;  /* 0x000000141b147220 */ /* 0x040fe20000400000 */
[C---:B------:R-:W-:Y:S01]  /*57e20*/  FMUL R22, R27.reuse, R22 ;  /* 0x000000161b167220 */ /* 0x040fe20000400000 */
[C---:B------:R-:W-:Y:S01]  /*57e30*/  FMUL R23, R27.reuse, R23 ;  /* 0x000000171b177220 */ /* 0x040fe20000400000 */
[C---:B------:R-:W-:Y:S01]  /*57e40*/  FMUL R25, R27.reuse, R25 ;  /* 0x000000191b197220 */ /* 0x040fe20000400000 */
[C---:B------:R-:W-:Y:S01]  /*57e50*/  FMUL R24, R27.reuse, R24 ;  /* 0x000000181b187220 */ /* 0x040fe20000400000 */
[----:B------:R-:W-:Y:S01]  /*57e60*/  FMUL R27, R27, R19 ;  /* 0x000000131b1b7220 */ /* 0x000fe20000400000 */
[----:B------:R-:W-:Y:S01]  /*57e70*/  FFMA.FTZ R4, R4, 1.1920928955078125e-07, R5 ;  /* 0x3400000004047823 */ /* 0x000fe20000010005 */
[----:B--2---:R0:W-:Y:S04]  /*57e80*/  STL [R1+0x2c9c], R2 ;  /* 0x002c9c0201007387 */ /* 0x0041e80000100800 */
[----:B0-----:R-:W2:Y:S04]  /*57e90*/  LDL.LU R2, [R1+0x158] ;  /* 0x0001580001027983 */ /* 0x001ea80000300800 */
[----:B------:R-:W2:Y:S04]  /*57ea0*/  LDL.LU R28, [R1+0x1d4] ;  /* 0x0001d400011c7983 */ /* 0x000ea80000300800 */
[----:B------:R-:W2:Y:S04]  /*57eb0*/  LDL.LU R19, [R1+0x2cac] ;  /* 0x002cac0001137983 */ /* 0x000ea80000300800 */
[----:B------:R-:W2:Y:S01]  /*57ec0*/  LDL.LU R5, [R1+0x180] ;  /* 0x0001800001057983 */ /* 0x000ea20000300800 */
[----:B------:R-:W-:-:S03]  /*57ed0*/  I2FP.F32.S32 R3, R3 ;  /* 0x0000000300037245 */ /* 0x000fc60000201400 */
[----:B------:R3:W-:Y:S02]  /*57ee0*/  STL [R1+0x4], R4 ;  /* 0x0000040401007387 */ /* 0x0007e40000100800 */
[----:B---3--:R-:W-:Y:S02]  /*57ef0*/  FFMA.FTZ R4, R3, 1.1920928955078125e-07, R6 ;  /* 0x3400000003047823 */ /* 0x008fe40000010006 */
[----:B------:R-:W3:Y:S04]  /*57f00*/  LDL.LU R3, [R1+0x1a8] ;  /* 0x0001a80001037983 */ /* 0x000ee80000300800 */
[----:B------:R-:W3:Y:S04]  /*57f10*/  LDL.LU R6, [R1+0x144] ;  /* 0x0001440001067983 */ /* 0x000ee80000300800 */
[----:B------:R4:W-:Y:S02]  /*57f20*/  STL [R1], R4 ;  /* 0x0000000401007387 */ /* 0x0009e40000100800 */
[----:B----4-:R-:W-:-:S02]  /*57f30*/  F2FP.BF16.F32.PACK_AB R4, R10, R8 ;  /* 0x000000080a04723e */ /* 0x010fc400000010ff */
[----:B------:R-:W4:Y:S01]  /*57f40*/  LDL.LU R10, [R1+0x1ac] ;  /* 0x0001ac00010a7983 */ /* 0x000f220000300800 */
[----:B------:R-:W-:-:S03]  /*57f50*/  F2FP.BF16.F32.PACK_AB R8, R11, R9 ;  /* 0x000000090b08723e */ /* 0x000fc600000010ff */
[----:B------:R-:W4:Y:S01]  /*57f60*/  LDL.LU R11, [R1+0x160] ;  /* 0x00016000010b7983 */ /* 0x000f220000300800 */
[----:B------:R-:W-:Y:S02]  /*57f70*/  F2FP.BF16.F32.PACK_AB R9, R17, R14 ;  /* 0x0000000e1109723e */ /* 0x000fe400000010ff */
[----:B--2---:R-:W-:Y:S02]  /*57f80*/  F2FP.BF16.F32.PACK_AB R12, R5, R12 ;  /* 0x0000000c050c723e */ /* 0x004fe400000010ff */
[----:B------:R-:W-:Y:S02]  /*57f90*/  F2FP.BF16.F32.PACK_AB R5, R15, R13 ;  /* 0x0000000d0f05723e */ /* 0x000fe400000010ff */
[----:B------:R-:W2:Y:S04]  /*57fa0*/  LDL.LU R13, [R1+0x1b0] ;  /* 0x0001b000010d7983 */ /* 0x000ea80000300800 */
[----:B------:R-:W4:Y:S04]  /*57fb0*/  LDL.LU R15, [R1+0x1c8] ;  /* 0x0001c800010f7983 */ /* 0x000f280000300800 */
[----:B------:R-:W4:Y:S01]  /*57fc0*/  LDL.LU R17, [R1+0x1b4] ;  /* 0x0001b40001117983 */ /* 0x000f220000300800 */
[----:B------:R-:W-:-:S02]  /*57fd0*/  F2FP.BF16.F32.PACK_AB R16, R7, R16 ;  /* 0x000000100710723e */ /* 0x000fc400000010ff */
[----:B------:R-:W0:Y:S01]  /*57fe0*/  S2R R7, SR_TID.X ;  /* 0x0000000000077919 */ /* 0x000e220000002100 */
[----:B------:R-:W4:Y:S01]  /*57ff0*/  LDL.LU R14, [R1+0x1b8] ;  /* 0x0001b800010e7983 */ /* 0x000f220000300800 */
[----:B---3--:R-:W-:-:S03]  /*58000*/  F2FP.BF16.F32.PACK_AB R6, R6, R18 ;  /* 0x000000120606723e */ /* 0x008fc600000010ff */
[----:B------:R-:W3:Y:S01]  /*58010*/  LDL.LU R18, [R1+0x1bc] ;  /* 0x0001bc0001127983 */ /* 0x000ee20000300800 */
[----:B--2---:R-:W-:Y:S02]  /*58020*/  F2FP.BF16.F32.PACK_AB R13, R13, R3 ;  /* 0x000000030d0d723e */ /* 0x004fe400000010ff */
[----:B0-----:R-:W-:Y:S02]  /*58030*/  SHF.L.U32 R3, R7, 0x2, RZ ;  /* 0x0000000207037819 */ /* 0x001fe400000006ff */
[----:B----4-:R-:W-:Y:S02]  /*58040*/  F2FP.BF16.F32.PACK_AB R17, R17, R10 ;  /* 0x0000000a1111723e */ /* 0x010fe400000010ff */
[----:B------:R-:W-:Y:S02]  /*58050*/  F2FP.BF16.F32.PACK_AB R10, R0, R19 ;  /* 0x00000013000a723e */ /* 0x000fe400000010ff */
[----:B------:R-:W-:Y:S01]  /*58060*/  LOP3.LUT R0, R3, 0x70, RZ, 0xc0, !PT ;  /* 0x0000007003007812 */ /* 0x000fe200078ec0ff */
[----:B------:R-:W-:Y:S01]  /*58070*/  IMAD.SHL.U32 R7, R7, 0x20, RZ ;  /* 0x0000002007077824 */ /* 0x000fe200078e00ff */
[----:B------:R-:W0:Y:S04]  /*58080*/  S2R R3, SR_TID.X ;  /* 0x0000000000037919 */ /* 0x000e280000002100 */
[----:B------:R-:W-:Y:S01]  /*58090*/  LOP3.LUT R7, R7, 0xc60, RZ, 0xc0, !PT ;  /* 0x00000c6007077812 */ /* 0x000fe200078ec0ff */
[----:B------:R-:W2:Y:S01]  /*580a0*/  LDL.LU R19, [R1+0x1cc] ;  /* 0x0001cc0001137983 */ /* 0x000ea20000300800 */
[----:B0-----:R-:W-:-:S04]  /*580b0*/  LOP3.LUT R3, R3, 0x18, RZ, 0xc0, !PT ;  /* 0x0000001803037812 */ /* 0x001fc800078ec0ff */
[----:B------:R-:W-:Y:S02]  /*580c0*/  LEA R3, R3, R7, 0x9 ;  /* 0x0000000703037211 */ /* 0x000fe400078e48ff */
[----:B------:R-:W4:Y:S02]  /*580d0*/  LDL.LU R7, [R1+0x2ca8] ;  /* 0x002ca80001077983 */ /* 0x000f240000300800 */
[----:B----4-:R-:W-:Y:S02]  /*580e0*/  F2FP.BF16.F32.PACK_AB R14, R7, R14 ;  /* 0x0000000e070e723e */ /* 0x010fe400000010ff */
[----:B------:R-:W3:Y:S02]  /*580f0*/  LDL.LU R7, [R1+0x2ca4] ;  /* 0x002ca40001077983 */ /* 0x000ee40000300800 */
[----:B---3--:R-:W-:Y:S02]  /*58100*/  F2FP.BF16.F32.PACK_AB R18, R7, R18 ;  /* 0x000000120712723e */ /* 0x008fe400000010ff */
[----:B------:R-:W3:Y:S01]  /*58110*/  LDL.LU R7, [R1+0x2ca0] ;  /* 0x002ca00001077983 */ /* 0x000ee20000300800 */
[----:B------:R-:W-:-:S02]  /*58120*/  LOP3.LUT R3, R3, R0, RZ, 0x3c, !PT ;  /* 0x0000000003037212 */ /* 0x000fc400078e3cff */
[----:B---3--:R-:W-:Y:S02]  /*58130*/  F2FP.BF16.F32.PACK_AB R7, R2, R7 ;  /* 0x000000070207723e */ /* 0x008fe400000010ff */
[----:B------:R-:W3:Y:S04]  /*58140*/  LDL.LU R2, [R1+0x2c9c] ;  /* 0x002c9c0001027983 */ /* 0x000ee80000300800 */
[----:B------:R-:W4:Y:S01]  /*58150*/  LDL.LU R0, [R1+0x2c98] ;  /* 0x002c980001007983 */ /* 0x000f220000300800 */
[----:B--2---:R-:W-:-:S03]  /*58160*/  F2FP.BF16.F32.PACK_AB R19, R28, R19 ;  /* 0x000000131c13723e */ /* 0x004fc600000010ff */
[----:B------:R0:W-:Y:S01]  /*58170*/  STS.128 [R3+UR6], R4 ;  /* 0x0000000403007988 */ /* 0x0001e20008000c06 */
[----:B---3--:R-:W-:Y:S02]  /*58180*/  F2FP.BF16.F32.PACK_AB R15, R2, R15 ;  /* 0x0000000f020f723e */ /* 0x008fe400000010ff */
[----:B----4-:R-:W-:Y:S02]  /*58190*/  F2FP.BF16.F32.PACK_AB R11, R0, R11 ;  /* 0x0000000b000b723e */ /* 0x010fe400000010ff */
[----:B------:R-:W2:Y:S04]  /*581a0*/  LDL.LU R0, [R1+0x2c94] ;  /* 0x002c940001007983 */ /* 0x000ea80000300800 */
[----:B------:R-:W3:Y:S04]  /*581b0*/  LDL.LU R2, [R1+0x2c90] ;  /* 0x002c900001027983 */ /* 0x000ee80000300800 */
[----:B------:R-:W4:Y:S04]  /*581c0*/  LDL.LU R28, [R1+0x2c8c] ;  /* 0x002c8c00011c7983 */ /* 0x000f280000300800 */
[----:B0-----:R-:W2:Y:S04]  /*581d0*/  LDL.LU R5, [R1+0x2c] ;  /* 0x00002c0001057983 */ /* 0x001ea80000300800 */
[----:B------:R-:W2:Y:S04]  /*581e0*/  LDL.LU R6, [R1+0xc] ;  /* 0x00000c0001067983 */ /* 0x000ea80000300800 */
[----:B------:R-:W3:Y:S04]  /*581f0*/  LDL.LU R7, [R1+0x1c] ;  /* 0x00001c0001077983 */ /* 0x000ee80000300800 */
[----:B------:R0:W-:Y:S04]  /*58200*/  STS.128 [R3+UR6+0x200], R8 ;  /* 0x0002000803007988 */ /* 0x0001e80008000c06 */
[----:B0-----:R-:W3:Y:S04]  /*58210*/  LDL.LU R9, [R1+0x30] ;  /* 0x0000300001097983 */ /* 0x001ee80000300800 */
[----:B------:R-:W4:Y:S04]  /*58220*/  LDL.LU R10, [R1+0x8] ;  /* 0x00000800010a7983 */ /* 0x000f280000300800 */
[----:B------:R-:W4:Y:S04]  /*58230*/  LDL.LU R11, [R1+0x24] ;  /* 0x00002400010b7983 */ /* 0x000f280000300800 */
[----:B------:R0:W-:Y:S04]  /*58240*/  STS.128 [R3+UR6+0x80], R12 ;  /* 0x0000800c03007988 */ /* 0x0001e80008000c06 */
[----:B------:R1:W-:Y:S01]  /*58250*/  STS.128 [R3+UR6+0x280], R16 ;  /* 0x0002801003007988 */ /* 0x0003e20008000c06 */
[----:B------:R-:W-:-:S02]  /*58260*/  F2FP.BF16.F32.PACK_AB R4, R25, R27 ;  /* 0x0000001b1904723e */ /* 0x000fc400000010ff */
[----:B------:R-:W-:Y:S01]  /*58270*/  F2FP.BF16.F32.PACK_AB R8, R23, R24 ;  /* 0x000000181708723e */ /* 0x000fe200000010ff */
[----:B0-----:R-:W4:Y:S04]  /*58280*/  LDL.LU R13, [R1+0x34] ;  /* 0x00003400010d7983 */ /* 0x001f280000300800 */
[----:B------:R-:W4:Y:S04]  /*58290*/  LDL.LU R14, [R1+0x5c] ;  /* 0x00005c00010e7983 */ /* 0x000f280000300800 */
[----:B------:R-:W4:Y:S04]  /*582a0*/  LDL.LU R15, [R1+0x6c] ;  /* 0x00006c00010f7983 */ /* 0x000f280000300800 */
[----:B-1----:R-:W4:Y:S04]  /*582b0*/  LDL.LU R16, [R1+0x40] ;  /* 0x0000400001107983 */ /* 0x002f280000300800 */
[----:B------:R-:W4:Y:S04]  /*582c0*/  LDL.LU R17, [R1+0x50] ;  /* 0x0000500001117983 */ /* 0x000f280000300800 */
[----:B------:R-:W4:Y:S04]  /*582d0*/  LDL.LU R18, [R1+0x68] ;  /* 0x0000680001127983 */ /* 0x000f280000300800 */
[----:B------:R-:W4:Y:S04]  /*582e0*/  LDL.LU R19, [R1+0x80] ;  /* 0x0000800001137983 */ /* 0x000f280000300800 */
[----:B------:R-:W4:Y:S04]  /*582f0*/  LDL.LU R27, [R1+0x78] ;  /* 0x00007800011b7983 */ /* 0x000f280000300800 */
[----:B------:R-:W4:Y:S04]  /*58300*/  LDL.LU R25, [R1+0x88] ;  /* 0x0000880001197983 */ /* 0x000f280000300800 */
[----:B------:R-:W4:Y:S04]  /*58310*/  LDL.LU R24, [R1+0x58] ;  /* 0x0000580001187983 */ /* 0x000f280000300800 */
[----:B------:R-:W4:Y:S01]  /*58320*/  LDL.LU R23, [R1+0x148] ;  /* 0x0001480001177983 */ /* 0x000f220000300800 */
[----:B--2---:R-:W-:-:S02]  /*58330*/  F2FP.BF16.F32.PACK_AB R6, R6, R29 ;  /* 0x0000001d0606723e */ /* 0x004fc400000010ff */
[----:B---3--:R-:W-:Y:S02]  /*58340*/  F2FP.BF16.F32.PACK_AB R12, R9, R5 ;  /* 0x00000005090c723e */ /* 0x008fe400000010ff */
[----:B------:R-:W-:Y:S02]  /*58350*/  F2FP.BF16.F32.PACK_AB R5, R21, R22 ;  /* 0x000000161505723e */ /* 0x000fe400000010ff */
[----:B------:R-:W2:Y:S01]  /*58360*/  LDL.LU R21, [R1+0x74] ;  /* 0x0000740001157983 */ /* 0x000ea20000300800 */
[----:B------:R-:W-:-:S03]  /*58370*/  F2FP.BF16.F32.PACK_AB R9, R26, R20 ;  /* 0x000000141a09723e */ /* 0x000fc600000010ff */
[----:B------:R-:W3:Y:S01]  /*58380*/  LDL R22, [R1+0x13c] ;  /* 0x00013c0001167983 */ /* 0x000ee20000100800 */
[----:B----4-:R-:W-:-:S03]  /*58390*/  F2FP.BF16.F32.PACK_AB R10, R0, R10 ;  /* 0x0000000a000a723e */ /* 0x010fc600000010ff */
[----:B------:R-:W4:Y:S04]  /*583a0*/  LDL.LU R20, [R1+0x38] ;  /* 0x0000380001147983 */ /* 0x000f280000300800 */
[----:B------:R-:W2:Y:S04]  /*583b0*/  LDL.LU R26, [R1+0x48] ;  /* 0x00004800011a7983 */ /* 0x000ea80000300800 */
[----:B------:R-:W2:Y:S04]  /*583c0*/  LDL.LU R29, [R1+0x64] ;  /* 0x00006400011d7983 */ /* 0x000ea80000300800 */
[----:B------:R-:W2:Y:S01]  /*583d0*/  LDL.LU R0, [R1+0x2c88] ;  /* 0x002c880001007983 */ /* 0x000ea20000300800 */
[----:B------:R-:W-:-:S02]  /*583e0*/  F2FP.BF16.F32.PACK_AB R7, R11, R7 ;  /* 0x000000070b07723e */ /* 0x000fc400000010ff */
[----:B--2---:R-:W-:Y:S02]  /*583f0*/  F2FP.BF16.F32.PACK_AB R11, R0, R2 ;  /* 0x00000002000b723e */ /* 0x004fe400000010ff */
[----:B------:R-:W2:Y:S04]  /*58400*/  LDL.LU R0, [R1+0x2c84] ;  /* 0x002c840001007983 */ /* 0x000ea80000300800 */
[----:B------:R-:W2:Y:S01]  /*58410*/  LDL.LU R2, [R1+0x2c80] ;  /* 0x002c800001027983 */ /* 0x000ea20000300800 */
[----:B------:R-:W-:Y:S02]  /*58420*/  F2FP.BF16.F32.PACK_AB R18, R27, R18 ;  /* 0x000000121b12723e */ /* 0x000fe400000010ff */
[----:B------:R-:W-:Y:S01]  /*58430*/  F2FP.BF16.F32.PACK_AB R19, R25, R19 ;  /* 0x000000131913723e */ /* 0x000fe200000010ff */
[----:B------:R3:W-:Y:S01]  /*58440*/  STS.128 [R3+UR6+0x100], R4 ;  /* 0x0001000403007988 */ /* 0x0007e20008000c06 */
[----:B------:R-:W-:-:S03]  /*58450*/  F2FP.BF16.F32.PACK_AB R17, R24, R17 ;  /* 0x000000111811723e */ /* 0x000fc600000010ff */
[----:B------:R-:W4:Y:S01]  /*58460*/  LDL.LU R24, [R1+0x15c] ;  /* 0x00015c0001187983 */ /* 0x000f220000300800 */
[----:B---3--:R-:W-:-:S03]  /*58470*/  IADD3 R5, PT, PT, R22, -R23, RZ ;  /* 0x8000001716057210 */ /* 0x008fc60007ffe0ff */
[----:B------:R-:W3:Y:S01]  /*58480*/  LDL.LU R23, [R1+0x154] ;  /* 0x0001540001177983 */ /* 0x000ee20000300800 */
[----:B------:R-:W-:Y:S02]  /*58490*/  F2FP.BF16.F32.PACK_AB R15, R21, R15 ;  /* 0x0000000f150f723e */ /* 0x000fe400000010ff */
[----:B------:R-:W-:Y:S01]  /*584a0*/  MOV R21, 0x3dc6b27f ;  /* 0x3dc6b27f00157802 */ /* 0x000fe20000000f00 */
[----:B------:R0:W-:Y:S01]  /*584b0*/  STS.128 [R3+UR6+0x300], R8 ;  /* 0x0003000803007988 */ /* 0x0001e20008000c06 */
[----:B--2---:R-:W-:Y:S01]  /*584c0*/  VIADD R27, R2, 0xc0cafb0d ;  /* 0xc0cafb0d021b7836 */ /* 0x004fe20000000000 */
[----:B------:R-:W-:-:S04]  /*584d0*/  IADD3 R25, PT, PT, R0, -0x3f3504f3, RZ ;  /* 0xc0cafb0d00197810 */ /* 0x000fc80007ffe0ff */
[----:B------:R-:W-:Y:S02]  /*584e0*/  LOP3.LUT R27, R27, 0xff800000, RZ, 0xc0, !PT ;  /* 0xff8000001b1b7812 */ /* 0x000fe400078ec0ff */
[----:B------:R-:W-:Y:S02]  /*584f0*/  LOP3.LUT R25, R25, 0xff800000, RZ, 0xc0, !PT ;  /* 0xff80000019197812 */ /* 0x000fe400078ec0ff */
[----:B------:R-:W-:Y:S02]  /*58500*/  IADD3 R6, PT, PT, R2, -R27, RZ ;  /* 0x8000001b02067210 */ /* 0x000fe40007ffe0ff */
[----:B------:R-:W2:Y:S01]  /*58510*/  LDL.LU R27, [R1+0x4] ;  /* 0x00000400011b7983 */ /* 0x000ea20000300800 */
[----:B------:R-:W-:-:S03]  /*58520*/  IADD3 R7, PT, PT, R0, -R25, RZ ;  /* 0x8000001900077210 */ /* 0x000fc60007ffe0ff */
[----:B------:R-:W3:Y:S01]  /*58530*/  LDL.LU R25, [R1] ;  /* 0x0000000001197983 */ /* 0x000ee20000300800 */
[----:B------:R-:W-:Y:S01]  /*58540*/  FADD R6, R6, -1 ;  /* 0xbf80000006067421 */ /* 0x000fe20000000000 */
[----:B------:R-:W-:-:S03]  /*58550*/  FADD R7, R7, -1 ;  /* 0xbf80000007077421 */ /* 0x000fc60000000000 */
[-C--:B0-----:R-:W-:Y:S01]  /*58560*/  FFMA.FTZ R9, R6, R21.reuse, -0.16845393180847167969 ;  /* 0xbe2c7f3006097423 */ /* 0x081fe20000010015 */
[----:B------:R-:W-:-:S03]  /*58570*/  FFMA.FTZ R10, R7, R21, -0.16845393180847167969 ;  /* 0xbe2c7f30070a7423 */ /* 0x000fc60000010015 */
[----:B------:R-:W-:Y:S01]  /*58580*/  FFMA.FTZ R9, R6, R9, 0.1716887056827545166 ;  /* 0x3e2fcf2a06097423 */ /* 0x000fe20000010009 */
[----:B------:R-:W-:-:S03]  /*58590*/  FFMA.FTZ R10, R7, R10, 0.1716887056827545166 ;  /* 0x3e2fcf2a070a7423 */ /* 0x000fc6000001000a */
[----:B------:R-:W-:Y:S01]  /*585a0*/  FFMA.FTZ R9, R6, R9, -0.17900948226451873779 ;  /* 0xbe374e4306097423 */ /* 0x000fe20000010009 */
[----:B------:R-:W-:-:S03]  /*585b0*/  FFMA.FTZ R10, R7, R10, -0.17900948226451873779 ;  /* 0xbe374e43070a7423 */ /* 0x000fc6000001000a */
[----:B------:R-:W-:Y:S01]  /*585c0*/  FFMA.FTZ R9, R6, R9, 0.20512372255325317383 ;  /* 0x3e520bf406097423 */ /* 0x000fe20000010009 */
[----:B------:R-:W-:-:S03]  /*585d0*/  FFMA.FTZ R10, R7, R10, 0.20512372255325317383 ;  /* 0x3e520bf4070a7423 */ /* 0x000fc6000001000a */
[----:B------:R-:W-:Y:S01]  /*585e0*/  FFMA.FTZ R9, R6, R9, -0.24046532809734344482 ;  /* 0xbe763c8b06097423 */ /* 0x000fe20000010009 */
[----:B------:R-:W-:-:S03]  /*585f0*/  FFMA.FTZ R10, R7, R10, -0.24046532809734344482 ;  /* 0xbe763c8b070a7423 */ /* 0x000fc6000001000a */
[----:B------:R-:W-:Y:S01]  /*58600*/  FFMA.FTZ R9, R6, R9, 0.28857114911079406738 ;  /* 0x3e93bf9906097423 */ /* 0x000fe20000010009 */
[----:B------:R-:W-:-:S03]  /*58610*/  FFMA.FTZ R10, R7, R10, 0.28857114911079406738 ;  /* 0x3e93bf99070a7423 */ /* 0x000fc6000001000a */
[----:B------:R-:W-:Y:S01]  /*58620*/  FFMA.FTZ R9, R6, R9, -0.36067417263984680176 ;  /* 0xbeb8aa4906097423 */ /* 0x000fe20000010009 */
[----:B------:R-:W-:-:S03]  /*58630*/  FFMA.FTZ R10, R7, R10, -0.36067417263984680176 ;  /* 0xbeb8aa49070a7423 */ /* 0x000fc6000001000a */
[----:B------:R-:W-:Y:S01]  /*58640*/  FFMA.FTZ R9, R6, R9, 0.48089820146560668945 ;  /* 0x3ef6384a06097423 */ /* 0x000fe20000010009 */
[----:B------:R-:W-:-:S03]  /*58650*/  FFMA.FTZ R10, R7, R10, 0.48089820146560668945 ;  /* 0x3ef6384a070a7423 */ /* 0x000fc6000001000a */
[----:B------:R-:W-:Y:S01]  /*58660*/  FFMA.FTZ R9, R6, R9, -0.72134751081466674805 ;  /* 0xbf38aa3b06097423 */ /* 0x000fe20000010009 */
[----:B------:R-:W-:-:S03]  /*58670*/  FFMA.FTZ R10, R7, R10, -0.72134751081466674805 ;  /* 0xbf38aa3b070a7423 */ /* 0x000fc6000001000a */
[----:B------:R-:W-:Y:S01]  /*58680*/  FMUL R9, R6, R9 ;  /* 0x0000000906097220 */ /* 0x000fe20000400000 */
[----:B------:R-:W-:-:S03]  /*58690*/  FMUL R10, R7, R10 ;  /* 0x0000000a070a7220 */ /* 0x000fc60000400000 */
[C---:B------:R-:W-:Y:S01]  /*586a0*/  FMUL R9, R6.reuse, R9 ;  /* 0x0000000906097220 */ /* 0x040fe20000400000 */
[----:B------:R-:W-:Y:S01]  /*586b0*/  STL [R1+0x2c40], R3 ;  /* 0x002c400301007387 */ /* 0x000fe20000100800 */
[----:B------:R-:W-:Y:S02]  /*586c0*/  FMUL R10, R7, R10 ;  /* 0x0000000a070a7220 */ /* 0x000fe40000400000 */
[----:B------:R-:W-:Y:S01]  /*586d0*/  FFMA.FTZ R9, R6, 1.4426950216293334961, R9 ;  /* 0x3fb8aa3b06097823 */ /* 0x000fe20000010009 */
[----:B------:R-:W-:Y:S01]  /*586e0*/  STL [R1+0x2c78], R2 ;  /* 0x002c780201007387 */ /* 0x000fe20000100800 */
[----:B------:R-:W-:-:S03]  /*586f0*/  ISETP.GE.U32.AND P1, PT, R0, 0x7f800000, PT ;  /* 0x7f8000000000780c */ /* 0x000fc60003f26070 */
[----:B------:R2:W-:Y:S01]  /*58700*/  STL [R1+0x2c74], R0 ;  /* 0x002c740001007387 */ /* 0x0005e20000100800 */
[----:B------:R-:W-:Y:S01]  /*58710*/  FFMA.FTZ R10, R7, 1.4426950216293334961, R10 ;  /* 0x3fb8aa3b070a7823 */ /* 0x000fe2000001000a */
[----:B------:R-:W-:-:S05]  /*58720*/  F2FP.BF16.F32.PACK_AB R16, R26, R16 ;  /* 0x000000101a10723e */ /* 0x000fca00000010ff */
[----:B------:R-:W-:Y:S01]  /*58730*/  STS.128 [R3+UR6+0x380], R16 ;  /* 0x0003801003007988 */ /* 0x000fe20008000c06 */
[----:B----4-:R-:W-:Y:S02]  /*58740*/  F2FP.BF16.F32.PACK_AB R13, R20, R13 ;  /* 0x0000000d140d723e */ /* 0x010fe400000010ff */
[----:B------:R-:W-:Y:S01]  /*58750*/  IADD3 R20, PT, PT, R28, -0x3f3504f3, RZ ;  /* 0xc0cafb0d1c147810 */ /* 0x000fe20007ffe0ff */
[----:B--2---:R-:W-:-:S05]  /*58760*/  FADD R0, R27, R9 ;  /* 0x000000091b007221 */ /* 0x004fca0000000000 */
[----:B------:R3:W-:Y:S02]  /*58770*/  STL [R1+0x2c7c], R0 ;  /* 0x002c7c0001007387 */ /* 0x0007e40000100800 */
[----:B---3--:R-:W-:-:S05]  /*58780*/  FADD R0, R25, R10 ;  /* 0x0000000a19007221 */ /* 0x008fca0000000000 */
[----:B------:R0:W-:Y:S04]  /*58790*/  STL [R1+0x260], R0 ;  /* 0x0002600001007387 */ /* 0x0001e80000100800 */
[----:B0-----:R-:W2:Y:S04]  /*587a0*/  LDL.LU R0, [R1+0x13c] ;  /* 0x00013c0001007983 */ /* 0x001ea80000300800 */
[----:B------:R-:W3:Y:S01]  /*587b0*/  LDL.LU R16, [R1+0x188] ;  /* 0x0001880001107983 */ /* 0x000ee20000300800 */
[----:B------:R-:W-:-:S04]  /*587c0*/  LOP3.LUT R20, R20, 0xff800000, RZ, 0xc0, !PT ;  /* 0xff80000014147812 */ /* 0x000fc800078ec0ff */
[----:B------:R-:W-:-:S05]  /*587d0*/  IADD3 R20, PT, PT, R28, -R20, RZ ;  /* 0x800000141c147210 */ /* 0x000fca0007ffe0ff */
[----:B------:R-:W-:-:S04]  /*587e0*/  FADD R20, R20, -1 ;  /* 0xbf80000014147421 */ /* 0x000fc80000000000 */
[----:B------:R-:W-:-:S04]  /*587f0*/  FFMA.FTZ R4, R20, R21, -0.16845393180847167969 ;  /* 0xbe2c7f3014047423 */ /* 0x000fc80000010015 */
[----:B------:R-:W-:Y:S01]  /*58800*/  FFMA.FTZ R4, R20, R4, 0.1716887056827545166 ;  /* 0x3e2fcf2a14047423 */ /* 0x000fe20000010004 */
[----:B------:R-:W-:-:S03]  /*58810*/  FADD R5, R5, -1 ;  /* 0xbf80000005057421 */ /* 0x000fc60000000000 */
[----:B------:R-:W-:-:S04]  /*58820*/  FFMA.FTZ R4, R20, R4, -0.17900948226451873779 ;  /* 0xbe374e4314047423 */ /* 0x000fc80000010004 */
[----:B------:R-:W-:Y:S01]  /*58830*/  FFMA.FTZ R8, R20, R4, 0.20512372255325317383 ;  /* 0x3e520bf414087423 */ /* 0x000fe20000010004 */
[----:B------:R-:W-:-:S04]  /*58840*/  FFMA.FTZ R4, R5, R21, -0.16845393180847167969 ;  /* 0xbe2c7f3005047423 */ /* 0x000fc80000010015 */
[----:B------:R-:W-:-:S04]  /*58850*/  FFMA.FTZ R4, R5, R4, 0.1716887056827545166 ;  /* 0x3e2fcf2a05047423 */ /* 0x000fc80000010004 */
[----:B------:R-:W-:-:S04]  /*58860*/  FFMA.FTZ R4, R5, R4, -0.17900948226451873779 ;  /* 0xbe374e4305047423 */ /* 0x000fc80000010004 */
[----:B------:R-:W-:-:S04]  /*58870*/  FFMA.FTZ R4, R5, R4, 0.20512372255325317383 ;  /* 0x3e520bf405047423 */ /* 0x000fc80000010004 */
        /* <DEDUP_REMOVED lines=8> */
[C---:B------:R-:W-:Y:S01]  /*58900*/  FFMA.FTZ R4, R5.reuse, R4, -0.72134751081466674805 ;  /* 0xbf38aa3b05047423 */ /* 0x040fe20000010004 */
[----:B------:R-:W-:Y:S01]  /*58910*/  FFMA.FTZ R8, R20, R8, -0.72134751081466674805 ;  /* 0xbf38aa3b14087423 */ /* 0x000fe20000010008 */
[----:B------:R-:W-:Y:S02]  /*58920*/  ISETP.GE.U32.AND P4, PT, R28, 0x7f800000, PT ;  /* 0x7f8000001c00780c */ /* 0x000fe40003f86070 */
[----:B------:R-:W-:Y:S01]  /*58930*/  FMUL R4, R5, R4 ;  /* 0x0000000405047220 */ /* 0x000fe20000400000 */
[----:B------:R-:W-:-:S03]  /*58940*/  FMUL R8, R20, R8 ;  /* 0x0000000814087220 */ /* 0x000fc60000400000 */
[----:B------:R-:W-:Y:S01]  /*58950*/  FMUL R4, R5, R4 ;  /* 0x0000000405047220 */ /* 0x000fe20000400000 */
[----:B------:R-:W-:Y:S01]  /*58960*/  FMUL R8, R20, R8 ;  /* 0x0000000814087220 */ /* 0x000fe20000400000 */
[----:B------:R-:W-:Y:S02]  /*58970*/  F2FP.BF16.F32.PACK_AB R14, R29, R14 ;  /* 0x0000000e1d0e723e */ /* 0x000fe400000010ff */
[----:B------:R-:W-:Y:S01]  /*58980*/  FFMA.FTZ R4, R5, 1.4426950216293334961, R4 ;  /* 0x3fb8aa3b05047823 */ /* 0x000fe20000010004 */
[----:B------:R-:W-:Y:S01]  /*58990*/  ISETP.GE.U32.AND P3, PT, R2, 0x7f800000, PT ;  /* 0x7f8000000200780c */ /* 0x000fe20003f66070 */
[----:B------:R-:W-:Y:S02]  /*589a0*/  FFMA.FTZ R8, R20, 1.4426950216293334961, R8 ;  /* 0x3fb8aa3b14087823 */ /* 0x000fe40000010008 */
[----:B------:R-:W-:Y:S01]  /*589b0*/  FADD R2, R23, R4 ;  /* 0x0000000417027221 */ /* 0x000fe20000000000 */
[----:B------:R-:W-:Y:S01]  /*589c0*/  @P4 IMAD.MOV.U32 R4, RZ, RZ, 0x7f800000 ;  /* 0x7f800000ff044424 */ /* 0x000fe200078e00ff */
[----:B------:R0:W-:Y:S02]  /*589d0*/  STS.128 [R3+UR6+0x180], R12 ;  /* 0x0001800c03007988 */ /* 0x0001e40008000c06 */
[----:B0-----:R-:W-:Y:S01]  /*589e0*/  FADD R3, R24, R8 ;  /* 0x0000000818037221 */ /* 0x001fe20000000000 */
[----:B------:R-:W-:Y:S01]  /*589f0*/  @P4 FFMA.FTZ R3, R28, R4, +INF ;  /* 0x7f8000001c034423 */ /* 0x000fe20000010004 */
[----:B------:R-:W-:Y:S06]  /*58a00*/  BAR.SYNC.DEFER_BLOCKING 0x0 ;  /* 0x0000000000007b1d */ /* 0x000fec0000010000 */
[----:B---3--:R0:W-:Y:S04]  /*58a10*/  STL [R1+0x2c70], R16 ;  /* 0x002c701001007387 */ /* 0x0081e80000100800 */
[----:B------:R-:W-:Y:S04]  /*58a20*/  STL [R1+0x26c], R3 ;  /* 0x00026c0301007387 */ /* 0x000fe80000100800 */
[----:B0-----:R0:W3:Y:S04]  /*58a30*/  LDL R16, [R1+0x260] ;  /* 0x0002600001107983 */ /* 0x0010e80000100800 */
[----:B------:R-:W4:Y:S04]  /*58a40*/  LDL.LU R8, [R1+0x190] ;  /* 0x0001900001087983 */ /* 0x000f280000300800 */
[----:B----4-:R1:W-:Y:S04]  /*58a50*/  STL [R1+0x2c6c], R8 ;  /* 0x002c6c0801007387 */ /* 0x0103e80000100800 */
[----:B-1----:R-:W4:Y:S04]  /*58a60*/  LDL.LU R8, [R1+0x1a0] ;  /* 0x0001a00001087983 */ /* 0x002f280000300800 */
[----:B------:R-:W2:Y:S04]  /*58a70*/  LDL.LU R20, [R1+0x210] ;  /* 0x0002100001147983 */ /* 0x000ea80000300800 */
[----:B--2---:R1:W-:Y:S04]  /*58a80*/  STL [R1+0x2c68], R20 ;  /* 0x002c681401007387 */ /* 0x0043e80000100800 */
[----:B-1----:R-:W2:Y:S04]  /*58a90*/  LDL.LU R20, [R1+0x1dc] ;  /* 0x0001dc0001147983 */ /* 0x002ea80000300800 */
        /* <DEDUP_REMOVED lines=18> */
[----:B------:R-:W2:Y:S01]  /*58bc0*/  LDL.LU R10, [R1+0x1f4] ;  /* 0x0001f400010a7983 */ /* 0x000ea20000300800 */
[----:B------:R-:W-:-:S03]  /*58bd0*/  ISETP.GE.U32.AND P5, PT, R22, 0x7f800000, PT ;  /* 0x7f8000001600780c */ /* 0x000fc60003fa6070 */
[----:B--2---:R1:W-:Y:S04]  /*58be0*/  STL [R1+0x2c4c], R10 ;  /* 0x002c4c0a01007387 */ /* 0x0043e80000100800 */
[----:B-1----:R-:W2:Y:S04]  /*58bf0*/  LDL.LU R10, [R1+0x1f8] ;  /* 0x0001f800010a7983 */ /* 0x002ea80000300800 */
[----:B------:R-:W2:Y:S04]  /*58c00*/  LDL.LU R22, [R1+0x240] ;  /* 0x0002400001167983 */ /* 0x000ea80000300800 */
[----:B--2---:R1:W-:Y:S04]  /*58c10*/  STL [R1+0x2c48], R22 ;  /* 0x002c481601007387 */ /* 0x0043e80000100800 */
[----:B-1----:R-:W2:Y:S04]  /*58c20*/  LDL.LU R22, [R1+0x1fc] ;  /* 0x0001fc0001167983 */ /* 0x002ea80000300800 */
[----:B------:R-:W2:Y:S01]  /*58c30*/  LDL.LU R3, [R1+0x24c] ;  /* 0x00024c0001037983 */ /* 0x000ea20000300800 */
[----:B------:R-:W-:-:S02]  /*58c40*/  @P5 MOV R5, 0x7f800000 ;  /* 0x7f80000000055802 */ /* 0x000fc40000000f00 */
[----:B------:R-:W-:-:S03]  /*58c50*/  FSETP.NEU.AND P2, PT, R28, RZ, PT ;  /* 0x000000ff1c00720b */ /* 0x000fc60003f4d000 */
[C---:B------:R-:W-:Y:S01]  /*58c60*/  @P5 FFMA.FTZ R2, R0.reuse, R5, +INF ;  /* 0x7f80000000025423 */ /* 0x040fe20000010005 */
[----:B------:R-:W-:Y:S01]  /*58c70*/  FSETP.NEU.AND P4, PT, R0, RZ, PT ;  /* 0x000000ff0000720b */ /* 0x000fe20003f8d000 */
[----:B--2---:R1:W-:Y:S04]  /*58c80*/  STL [R1+0x2c44], R3 ;  /* 0x002c440301007387 */ /* 0x0043e80000100800 */
[----:B-1----:R-:W2:Y:S04]  /*58c90*/  LDL.LU R3, [R1+0x248] ;  /* 0x0002480001037983 */ /* 0x002ea80000300800 */
        /* <DEDUP_REMOVED lines=12> */
[----:B------:R0:W2:Y:S04]  /*58d60*/  LDL.LU R0, [R1+0x2c7c] ;  /* 0x002c7c0001007983 */ /* 0x0000a80000300800 */
[----:B------:R1:W-:Y:S04]  /*58d70*/  STL [R1+0x268], R2 ;  /* 0x0002680201007387 */ /* 0x0003e80000100800 */
[----:B-1----:R-:W2:Y:S01]  /*58d80*/  LDL.LU R2, [R1+0x2c78] ;  /* 0x002c780001027983 */ /* 0x002ea20000300800 */
[----:B------:R-:W-:-:S03]  /*58d90*/  @P3 MOV R4, 0x7f800000 ;  /* 0x7f80000000043802 */ /* 0x000fc60000000f00 */
[----:B------:R-:W3:Y:S02]  /*58da0*/  LDL.LU R5, [R1+0x84] ;  /* 0x0000840001057983 */ /* 0x000ee40000300800 */
[----:B--2---:R-:W-:-:S05]  /*58db0*/  @P3 FFMA.FTZ R0, R2, R4, +INF ;  /* 0x7f80000002003423 */ /* 0x004fca0000010004 */
[----:B------:R1:W-:Y:S04]  /*58dc0*/  STL [R1+0x264], R0 ;  /* 0x0002640001007387 */ /* 0x0003e80000100800 */
[----:B-1----:R-:W3:Y:S01]  /*58dd0*/  LDL.LU R0, [R1+0x2c74] ;  /* 0x002c740001007983 */ /* 0x002ee20000300800 */
[----:B------:R-:W-:Y:S02]  /*58de0*/  @P1 MOV R6, 0x7f800000 ;  /* 0x7f80000000061802 */ /* 0x000fe40000000f00 */
[----:B------:R-:W-:Y:S02]  /*58df0*/  FSETP.NEU.AND P5, PT, R2, RZ, PT ;  /* 0x000000ff0200720b */ /* 0x000fe40003fad000 */
[----:B------:R-:W2:Y:S04]  /*58e00*/  LDL.LU R2, [R1+0x25c] ;  /* 0x00025c0001027983 */ /* 0x000ea80000300800 */
[----:B------:R-:W2:Y:S01]  /*58e10*/  LDL.LU R4, [R1+0x70] ;  /* 0x0000700001047983 */ /* 0x000ea20000300800 */
[----:B---3--:R-:W-:-:S05]  /*58e20*/  @P1 FFMA.FTZ R16, R0, R6, +INF ;  /* 0x7f80000000101423 */ /* 0x008fca0000010006 */
[----:B------:R1:W-:Y:S04]  /*58e30*/  @P1 STL [R1+0x260], R16 ;  /* 0x0002601001001387 */ /* 0x0003e80000100800 */
[----:B-1----:R-:W4:Y:S01]  /*58e40*/  LDL.LU R16, [R1+0x2c70] ;  /* 0x002c700001107983 */ /* 0x002f220000300800 */
[----:B------:R-:W-:-:S03]  /*58e50*/  FSETP.NEU.AND P3, PT, R0, RZ, PT ;  /* 0x000000ff0000720b */ /* 0x000fc60003f6d000 */
[----:B------:R-:W3:Y:S04]  /*58e60*/  LDL.LU R0, [R1+0x208] ;  /* 0x0002080001007983 */ /* 0x000ee80000300800 */
[----:B------:R-:W2:Y:S01]  /*58e70*/  LDL.LU R6, [R1+0x20c] ;  /* 0x00020c0001067983 */ /* 0x000ea20000300800 */
[----:B----4-:R-:W-:-:S03]  /*58e80*/  F2FP.BF16.F32.PACK_AB R16, R8, R16 ;  /* 0x000000100810723e */ /* 0x010fc600000010ff */
[----:B------:R-:W4:Y:S02]  /*58e90*/  LDL.LU R8, [R1+0x2c6c] ;  /* 0x002c6c0001087983 */ /* 0x000f240000300800 */
[----:B----4-:R-:W-:Y:S02]  /*58ea0*/  F2FP.BF16.F32.PACK_AB R8, R20, R8 ;  /* 0x000000081408723e */ /* 0x010fe400000010ff */
[----:B------:R-:W4:Y:S02]  /*58eb0*/  LDL.LU R20, [R1+0x2c68] ;  /* 0x002c680001147983 */ /* 0x000f240000300800 */
[----:B----4-:R-:W-:Y:S02]  /*58ec0*/  F2FP.BF16.F32.PACK_AB R20, R12, R20 ;  /* 0x000000140c14723e */ /* 0x010fe400000010ff */
[----:B------:R-:W4:Y:S02]  /*58ed0*/  LDL.LU R12, [R1+0x2c64] ;  /* 0x002c6400010c7983 */ /* 0x000f240000300800 */
[----:B----4-:R-:W-:-:S02]  /*58ee0*/  F2FP.BF16.F32.PACK_AB R12, R17, R12 ;  /* 0x0000000c110c723e */ /* 0x010fc400000010ff */
        /* <DEDUP_REMOVED lines=12> */
[----:B------:R-:W4:Y:S01]  /*58fb0*/  LDL.LU R22, [R1+0x2c48] ;  /* 0x002c480001167983 */ /* 0x000f220000300800 */
[----:B------:R-:W-:Y:S02]  /*58fc0*/  F2FP.BF16.F32.PACK_AB R23, R7, R23 ;  /* 0x000000170717723e */ /* 0x000fe400000010ff */
[----:B------:R-:W1:Y:S01]  /*58fd0*/  S2R R7, SR_TID.X ;  /* 0x0000000000077919 */ /* 0x000e620000002100 */
[----:B------:R-:W-:Y:S02]  /*58fe0*/  F2FP.BF16.F32.PACK_AB R24, R28, R24 ;  /* 0x000000181c18723e */ /* 0x000fe400000010ff */
[----:B------:R-:W-:Y:S02]  /*58ff0*/  F2FP.BF16.F32.PACK_AB R25, R29, R25 ;  /* 0x000000191d19723e */ /* 0x000fe400000010ff */
[----:B----4-:R-:W-:Y:S02]  /*59000*/  F2FP.BF16.F32.PACK_AB R22, R3, R22 ;  /* 0x000000160316723e */ /* 0x010fe400000010ff */
[----:B------:R-:W4:Y:S01]  /*59010*/  LDL.LU R3, [R1+0x2c44] ;  /* 0x002c440001037983 */ /* 0x000f220000300800 */
[----:B-1----:R-:W-:-:S02]  /*59020*/  SHF.L.U32 R28, R7, 0xb, RZ ;  /* 0x0000000b071c7819 */ /* 0x002fc400000006ff */
[C---:B------:R-:W-:Y:S02]  /*59030*/  LOP3.LUT R29, R7.reuse, 0x40, RZ, 0xc0, !PT ;  /* 0x00000040071d7812 */ /* 0x040fe400078ec0ff */
[----:B------:R-:W-:Y:S02]  /*59040*/  LOP3.LUT R7, R7, 0x3f, RZ, 0xc0, !PT ;  /* 0x0000003f07077812 */ /* 0x000fe400078ec0ff */
[----:B------:R-:W-:Y:S02]  /*59050*/  LOP3.LUT R28, R28, 0x3000, RZ, 0xc0, !PT ;  /* 0x000030001c1c7812 */ /* 0x000fe400078ec0ff */
[----:B------:R-:W-:-:S03]  /*59060*/  SHF.R.U32.HI R29, RZ, 0x1, R29 ;  /* 0x00000001ff1d7819 */ /* 0x000fc6000001161d */
[----:B------:R-:W-:Y:S01]  /*59070*/  IMAD R7, R7, 0x10, R28 ;  /* 0x0000001007077824 */ /* 0x000fe200078e021c */
[----:B---3--:R-:W-:-:S04]  /*59080*/  F2FP.BF16.F32.PACK_AB R19, R0, R19 ;  /* 0x000000130013723e */ /* 0x008fc800000010ff */
[----:B------:R-:W-:Y:S02]  /*59090*/  LOP3.LUT R7, R7, R29, RZ, 0x3c, !PT ;  /* 0x0000001d07077212 */ /* 0x000fe400078e3cff */
[----:B------:R-:W1:Y:S01]  /*590a0*/  LDC.64 R28, c[0x0][0x398] ;  /* 0x0000e600ff1c7b82 */ /* 0x000e620000000a00 */
[----:B--2---:R-:W-:Y:S02]  /*590b0*/  F2FP.BF16.F32.PACK_AB R15, R2, R15 ;  /* 0x0000000f020f723e */ /* 0x004fe400000010ff */
[----:B------:R-:W-:Y:S02]  /*590c0*/  LOP3.LUT R2, R7, 0x40, RZ, 0x3c, !PT ;  /* 0x0000004007027812 */ /* 0x000fe400078e3cff */
[----:B------:R-:W-:Y:S02]  /*590d0*/  F2FP.BF16.F32.PACK_AB R11, R6, R11 ;  /* 0x0000000b060b723e */ /* 0x000fe400000010ff */
[----:B------:R-:W-:Y:S02]  /*590e0*/  F2FP.BF16.F32.PACK_AB R26, R4, R26 ;  /* 0x0000001a041a723e */ /* 0x000fe400000010ff */
[----:B------:R-:W-:-:S02]  /*590f0*/  F2FP.BF16.F32.PACK_AB R27, R5, R27 ;  /* 0x0000001b051b723e */ /* 0x000fc400000010ff */
[----:B----4-:R-:W-:Y:S02]  /*59100*/  F2FP.BF16.F32.PACK_AB R14, R3, R14 ;  /* 0x0000000e030e723e */ /* 0x010fe400000010ff */
[----:B------:R-:W2:Y:S04]  /*59110*/  LDL.LU R3, [R1+0x2c40] ;  /* 0x002c400001037983 */ /* 0x000ea80000300800 */
[----:B------:R-:W-:Y:S04]  /*59120*/  STL.64 [R1+0x2c38], R18 ;  /* 0x002c381201007387 */ /* 0x000fe80000100a00 */
[----:B------:R-:W-:Y:S04]  /*59130*/  STL.64 [R1+0x2c30], R16 ;  /* 0x002c301001007387 */ /* 0x000fe80000100a00 */
[----:B------:R-:W3:Y:S04]  /*59140*/  LDS.128 R16, [R7+UR6] ;  /* 0x0000000607107984 */ /* 0x000ee80008000c00 */
[----:B-1----:R-:W-:Y:S04]  /*59150*/  STL [R1+0x2c2c], R29 ;  /* 0x002c2c1d01007387 */ /* 0x002fe80000100800 */
[----:B---3--:R-:W-:Y:S04]  /*59160*/  STL.64 [R1+0x10], R16 ;  /* 0x0000101001007387 */ /* 0x008fe80000100a00 */
[----:B------:R-:W-:Y:S04]  /*59170*/  STL.64 [R1+0x18], R18 ;  /* 0x0000181201007387 */ /* 0x000fe80000100a00 */
[----:B------:R-:W1:Y:S04]  /*59180*/  LDS.128 R16, [R7+UR6+0x400] ;  /* 0x0004000607107984 */ /* 0x000e680008000c00 */
[----:B-1----:R-:W-:Y:S04]  /*59190*/  STL.64 [R1], R16 ;  /* 0x0000001001007387 */ /* 0x002fe80000100a00 */
[----:B------:R-:W-:Y:S04]  /*591a0*/  STL.64 [R1+0x8], R18 ;  /* 0x0000081201007387 */ /* 0x000fe80000100a00 */
[----:B------:R-:W1:Y:S04]  /*591b0*/  LDS.128 R16, [R7+UR6+0x800] ;  /* 0x0008000607107984 */ /* 0x000e680008000c00 */
[----:B-1----:R-:W-:Y:S04]  /*591c0*/  STL.64 [R1+0x30], R16 ;  /* 0x0000301001007387 */ /* 0x002fe80000100a00 */
[----:B------:R-:W-:Y:S04]  /*591d0*/  STL.64 [R1+0x38], R18 ;  /* 0x0000381201007387 */ /* 0x000fe80000100a00 */
[----:B------:R-:W-:Y:S04]  /*591e0*/  LDS.128 R16, [R7+UR6+0xc00] ;  /* 0x000c000607107984 */ /* 0x000fe80008000c00 */
[----:B------:R-:W1:Y:S04]  /*591f0*/  LDS.128 R4, [R2+UR6] ;  /* 0x0000000602047984 */ /* 0x000e680008000c00 */
[----:B-1----:R-:W-:Y:S04]  /*59200*/  STL [R1+0x2c28], R5 ;  /* 0x002c280501007387 */ /* 0x002fe80000100800 */
[----:B------:R-:W-:Y:S04]  /*59210*/  STL.64 [R1+0x50], R16 ;  /* 0x0000501001007387 */ /* 0x000fe80000100a00 */
[----:B------:R-:W-:Y:S04]  /*59220*/  STL.64 [R1+0x58], R18 ;  /* 0x0000581201007387 */ /* 0x000fe80000100a00 */
[----:B------:R-:W1:Y:S04]  /*59230*/  LDS.128 R16, [R2+UR6+0x400] ;  /* 0x0004000602107984 */ /* 0x000e680008000c00 */
[----:B------:R-:W-:Y:S04]  /*59240*/  STL [R1+0x2c24], R6 ;  /* 0x002c240601007387 */ /* 0x000fe80000100800 */
[----:B------:R-:W-:Y:S04]  /*59250*/  STL [R1+0x2c20], R7 ;  /* 0x002c200701007387 */ /* 0x000fe80000100800 */
[----:B------:R-:W3:Y:S04]  /*59260*/  LDL.LU R0, [R1+0xa4] ;  /* 0x0000a40001007983 */ /* 0x000ee80000300800 */
[----:B-1----:R-:W-:Y:S04]  /*59270*/  STL.64 [R1+0x20], R16 ;  /* 0x0000201001007387 */ /* 0x002fe80000100a00 */
[----:B------:R-:W-:Y:S04]  /*59280*/  STL.64 [R1+0x28], R18 ;  /* 0x0000281201007387 */ /* 0x000fe80000100a00 */
[----:B------:R-:W1:Y:S04]  /*59290*/  LDS.128 R16, [R2+UR6+0x800] ;  /* 0x0008000602107984 */ /* 0x000e680008000c00 */
[----:B------:R-:W4:Y:S04]  /*592a0*/  LDL.LU R29, [R1+0x90] ;  /* 0x00009000011d7983 */ /* 0x000f280000300800 */
[----:B-1----:R-:W-:Y:S04]  /*592b0*/  STL.64 [R1+0x40], R16 ;  /* 0x0000401001007387 */ /* 0x002fe80000100a00 */
[----:B------:R-:W-:Y:S04]  /*592c0*/  STL.64 [R1+0x48], R18 ;  /* 0x0000481201007387 */ /* 0x000fe80000100a00 */
[----:B------:R-:W1:Y:S01]  /*592d0*/  LDS.128 R16, [R2+UR6+0xc00] ;  /* 0x000c000602107984 */ /* 0x000e620008000c00 */
[----:B------:R-:W-:Y:S06]  /*592e0*/  BAR.SYNC.DEFER_BLOCKING 0x0 ;  /* 0x0000000000007b1d */ /* 0x000fec0000010000 */
[----:B-1----:R1:W-:Y:S01]  /*592f0*/  STL [R1+0x6c], R19 ;  /* 0x00006c1301007387 */ /* 0x0023e20000100800 */
[----:B------:R-:W-:-:S02]  /*59300*/  MOV R7, R18 ;  /* 0x0000001200077202 */ /* 0x000fc40000000f00 */
[----:B------:R-:W-:Y:S02]  /*59310*/  MOV R5, R16 ;  /* 0x0000001000057202 */ /* 0x000fe40000000f00 */
[----:B------:R-:W-:Y:S01]  /*59320*/  MOV R6, R17 ;  /* 0x0000001100067202 */ /* 0x000fe20000000f00 */
[----:B-1----:R-:W3:Y:S04]  /*59330*/  LDL.LU.64 R18, [R1+0x2c38] ;  /* 0x002c380001127983 */ /* 0x002ee80000300a00 */
[----:B------:R-:W3:Y:S04]  /*59340*/  LDL.LU.64 R16, [R1+0x2c30] ;  /* 0x002c300001107983 */ /* 0x000ee80000300a00 */
[----:B------:R-:W4:Y:S04]  /*59350*/  LDL R2, [R1+0x2a44] ;  /* 0x002a440001027983 */ /* 0x000f280000100800 */
[----:B--2---:R-:W-:Y:S04]  /*59360*/  STS.128 [R3+UR6+0x200], R8 ;  /* 0x0002000803007988 */ /* 0x004fe80008000c06 */
[----:B---3--:R1:W-:Y:S04]  /*59370*/  STS.128 [R3+UR6], R16 ;  /* 0x0000001003007988 */ /* 0x0083e80008000c06 */
[----:B-1----:R-:W4:Y:S04]  /*59380*/  LDL.LU R16, [R1+0x8c] ;  /* 0x00008c0001107983 */ /* 0x002f280000300800 */
[----:B------:R-:W2:Y:S04]  /*59390*/  LDL.LU R17, [R1+0x94] ;  /* 0x0000940001117983 */ /* 0x000ea80000300800 */
[----:B------:R-:W3:Y:S04]  /*593a0*/  LDL.LU R18, [R1+0x9c] ;  /* 0x00009c0001127983 */ /* 0x000ee80000300800 */
[----:B------:R-:W2:Y:S04]  /*593b0*/  LDL.LU R19, [R1+0xa8] ;  /* 0x0000a80001137983 */ /* 0x000ea80000300800 */
[----:B------:R-:W3:Y:S04]  /*593c0*/  LDL.LU R8, [R1+0xa0] ;  /* 0x0000a00001087983 */ /* 0x000ee80000300800 */
[----:B------:R-:W2:Y:S04]  /*593d0*/  LDL.LU R9, [R1+0x164] ;  /* 0x0001640001097983 */ /* 0x000ea80000300800 */
[----:B------:R-:W2:Y:S04]  /*593e0*/  LDL.LU R10, [R1+0x184] ;  /* 0x00018400010a7983 */ /* 0x000ea80000300800 */
[----:B------:R-:W2:Y:S04]  /*593f0*/  LDL.LU R11, [R1+0x198] ;  /* 0x00019800010b7983 */ /* 0x000ea80000300800 */
[----:B------:R1:W-:Y:S04]  /*59400*/  STS.128 [R3+UR6+0x80], R20 ;  /* 0x0000801403007988 */ /* 0x0003e80008000c06 */
[----:B------:R0:W-:Y:S04]  /*59410*/  STS.128 [R3+UR6+0x280], R12 ;  /* 0x0002800c03007988 */ /* 0x0001e80008000c06 */
[----:B------:R0:W-:Y:S04]  /*59420*/  STS.128 [R3+UR6+0x100], R24 ;  /* 0x0001001803007988 */ /* 0x0001e80008000c06 */
[----:B-1----:R-:W2:Y:S04]  /*59430*/  LDL.LU R23, [R1+0x98] ;  /* 0x0000980001177983 */ /* 0x002ea80000300800 */
[----:B------:R-:W2:Y:S04]  /*59440*/  LDL.LU R20, [R1+0x220] ;  /* 0x0002200001147983 */ /* 0x000ea80000300800 */
[----:B------:R-:W2:Y:S04]  /*59450*/  LDL.LU R21, [R1+0x23c] ;  /* 0x00023c0001157983 */ /* 0x000ea80000300800 */
[----:B------:R-:W2:Y:S04]  /*59460*/  LDL.LU R22, [R1+0x234] ;  /* 0x0002340001167983 */ /* 0x000ea80000300800 */
[----:B0-----:R-:W2:Y:S04]  /*59470*/  LDL.LU R12, [R1+0xb0] ;  /* 0x0000b000010c7983 */ /* 0x001ea80000300800 */
[----:B------:R-:W2:Y:S04]  /*59480*/  LDL.LU R13, [R1+0x16c] ;  /* 0x00016c00010d7983 */ /* 0x000ea80000300800 */
[----:B------:R-:W2:Y:S04]  /*59490*/  LDL.LU R14, [R1+0x19c] ;  /* 0x00019c00010e7983 */ /* 0x000ea80000300800 */
[----:B------:R-:W2:Y:S04]  /*594a0*/  LDL.LU R15, [R1+0x194] ;  /* 0x00019400010f7983 */ /* 0x000ea80000300800 */
[----:B------:R-:W2:Y:S04]  /*594b0*/  LDL.LU R24, [R1+0xb8] ;  /* 0x0000b80001187983 */ /* 0x000ea80000300800 */
[----:B------:R-:W2:Y:S01]  /*594c0*/  LDL.LU R27, [R1+0x17c] ;  /* 0x00017c00011b7983 */ /* 0x000ea20000300800 */
[----:B----4-:R-:W-:-:S03]  /*594d0*/  F2FP.BF16.F32.PACK_AB R16, R29, R16 ;  /* 0x000000101d10723e */ /* 0x010fc600000010ff */
[----:B------:R-:W4:Y:S01]  /*594e0*/  LDL.LU R29, [R1+0x2c2c] ;  /* 0x002c2c00011d7983 */ /* 0x000f220000300800 */
[----:B---3--:R-:W-:Y:S02]  /*594f0*/  F2FP.BF16.F32.PACK_AB R18, R8, R18 ;  /* 0x000000120812723e */ /* 0x008fe400000010ff */
[----:B------:R-:W0:Y:S01]  /*59500*/  S2R R8, SR_TID.X ;  /* 0x0000000000087919 */ /* 0x000e220000002100 */
[----:B------:R-:W-:Y:S01]  /*59510*/  UIMAD UR4, UR7, UR4, URZ ;  /* 0x00000004070472a4 */ /* 0x000fe2000f8e02ff */
[----:B------:R-:W-:Y:S01]  /*59520*/  IMAD R2, R2, UR5, RZ ;  /* 0x0000000502027c24 */ /* 0x000fe2000f8e02ff */
[----:B--2---:R-:W-:Y:S02]  /*59530*/  F2FP.BF16.F32.PACK_AB R19, R19, R0 ;  /* 0x000000001313723e */ /* 0x004fe400000010ff */
[----:B------:R-:W-:Y:S02]  /*59540*/  USHF.L.U32 UR8, UR4, 0x1, URZ ;  /* 0x0000000104087899 */ /* 0x000fe400080006ff */
[C---:B------:R-:W-:Y:S01]  /*59550*/  SHF.L.U32 R0, R2.reuse, 0x1, RZ ;  /* 0x0000000102007819 */ /* 0x040fe200000006ff */
[----:B------:R-:W-:Y:S01]  /*59560*/  UIMAD.WIDE UR4, UR4, 0x2, URZ ;  /* 0x00000002040478a5 */ /* 0x000fe2000f8e02ff */
[----:B------:R-:W-:-:S02]  /*59570*/  IMAD.HI R2, R2, 0x2, RZ ;  /* 0x0000000202027827 */ /* 0x000fc400078e02ff */
[----:B------:R-:W-:Y:S02]  /*59580*/  IADD3 R0, P1, P6, R0, UR8, R28 ;  /* 0x0000000800007c10 */ /* 0x000fe4000fe3e01c */
[----:B------:R-:W2:Y:S06]  /*59590*/  LDL.LU R28, [R1+0x10] ;  /* 0x00001000011c7983 */ /* 0x000eac0000300800 */
[----:B------:R-:W1:Y:S01]  /*595a0*/  LDCU UR4, c[0x0][0x3ec] ;  /* 0x00007d80ff0477ac */ /* 0x000e620008000800 */
[----:B------:R-:W-:Y:S02]  /*595b0*/  F2FP.BF16.F32.PACK_AB R17, R23, R17 ;  /* 0x000000111711723e */ /* 0x000fe400000010ff */
[----:B0-----:R-:W-:Y:S01]  /*595c0*/  SHF.R.U32.HI R8, RZ, 0x5, R8 ;  /* 0x00000005ff087819 */ /* 0x001fe20000011608 */
[----:B------:R-:W0:Y:S02]  /*595d0*/  LDC R23, c[0x0][0x3e8] ;  /* 0x0000fa00ff177b82 */ /* 0x000e240000000800 */
[----:B------:R3:W-:Y:S04]  /*595e0*/  STS.128 [R3+UR6+0x300], R16 ;  /* 0x0003001003007988 */ /* 0x0007e80008000c06 */
[----:B---3--:R-:W3:Y:S01]  /*595f0*/  LDL.LU R16, [R1+0x174] ;  /* 0x0001740001107983 */ /* 0x008ee20000300800 */
[----:B------:R-:W-:-:S03]  /*59600*/  SGXT.U32 R17, R8, 0x2 ;  /* 0x000000020811781a */ /* 0x000fc60000000000 */
[----:B------:R-:W2:Y:S04]  /*59610*/  LDL.LU R18, [R1+0x18c] ;  /* 0x00018c0001127983 */ /* 0x000ea80000300800 */
[----:B------:R-:W2:Y:S01]  /*59620*/  LDL.LU R8, [R1+0xac] ;  /* 0x0000ac0001087983 */ /* 0x000ea20000300800 */
[----:B------:R-:W-:Y:S02]  /*59630*/  F2FP.BF16.F32.PACK_AB R12, R24, R12 ;  /* 0x0000000c180c723e */ /* 0x000fe400000010ff */
[----:B------:R-:W-:Y:S02]  /*59640*/  F2FP.BF16.F32.PACK_AB R13, R27, R13 ;  /* 0x0000000d1b0d723e */ /* 0x000fe400000010ff */
[----:B------:R-:W-:Y:S02]  /*59650*/  F2FP.BF16.F32.PACK_AB R11, R20, R11 ;  /* 0x0000000b140b723e */ /* 0x000fe400000010ff */
[----:B------:R-:W-:-:S02]  /*59660*/  F2FP.BF16.F32.PACK_AB R14, R14, R15 ;  /* 0x0000000f0e0e723e */ /* 0x000fc400000010ff */
[----:B------:R-:W-:Y:S02]  /*59670*/  F2FP.BF16.F32.PACK_AB R15, R21, R22 ;  /* 0x00000016150f723e */ /* 0x000fe400000010ff */
[----:B----4-:R-:W-:Y:S02]  /*59680*/  IADD3.X R2, PT, PT, R2, UR5, R29, P1, P6 ;  /* 0x0000000502027c10 */ /* 0x010fe40008fec41d */
[----:B------:R-:W4:Y:S04]  /*59690*/  LDL.LU R29, [R1+0xb4] ;  /* 0x0000b400011d7983 */ /* 0x000f280000300800 */
[----:B------:R-:W4:Y:S04]  /*596a0*/  LDL.LU R24, [R1] ;  /* 0x0000000001187983 */ /* 0x000f280000300800 */
[----:B------:R-:W4:Y:S04]  /*596b0*/  LDL.LU R27, [R1+0x20] ;  /* 0x00002000011b7983 */ /* 0x000f280000300800 */
[----:B------:R-:W4:Y:S04]  /*596c0*/  LDL.LU R20, [R1+0x30] ;  /* 0x0000300001147983 */ /* 0x000f280000300800 */
[----:B------:R-:W4:Y:S04]  /*596d0*/  LDL.LU R21, [R1+0x40] ;  /* 0x0000400001157983 */ /* 0x000f280000300800 */
[----:B------:R-:W4:Y:S04]  /*596e0*/  LDL.LU R22, [R1+0x50] ;  /* 0x0000500001167983 */ /* 0x000f280000300800 */
[----:B------:R-:W-:Y:S01]  /*596f0*/  STS.128 [R3+UR6+0x380], R12 ;  /* 0x0003800c03007988 */ /* 0x000fe20008000c06 */
[----:B0-----:R-:W-:Y:S01]  /*59700*/  IMAD R17, R17, R23, RZ ;  /* 0x0000001711117224 */ /* 0x001fe200078e02ff */
[----:B---3--:R-:W-:-:S02]  /*59710*/  F2FP.BF16.F32.PACK_AB R9, R16, R9 ;  /* 0x000000091009723e */ /* 0x008fc400000010ff */
[----:B--2---:R-:W-:Y:S01]  /*59720*/  F2FP.BF16.F32.PACK_AB R10, R18, R10 ;  /* 0x0000000a120a723e */ /* 0x004fe200000010ff */
[----:B------:R-:W-:Y:S01]  /*59730*/  IMAD R18, R23, 0x4, R17 ;  /* 0x0000000417127824 */ /* 0x000fe200078e0211 */
[----:B------:R-:W-:-:S04]  /*59740*/  LEA R16, P1, R17, R0, 0x1 ;  /* 0x0000000011107211 */ /* 0x000fc800078208ff */
[----:B------:R-:W-:Y:S02]  /*59750*/  LEA.HI.X.SX32 R17, R17, R2, 0x1, P1 ;  /* 0x0000000211117211 */ /* 0x000fe400008f0eff */
[----:B----4-:R-:W-:-:S05]  /*59760*/  F2FP.BF16.F32.PACK_AB R8, R29, R8 ;  /* 0x000000081d08723e */ /* 0x010fca00000010ff */
[----:B------:R0:W-:Y:S01]  /*59770*/  STS.128 [R3+UR6+0x180], R8 ;  /* 0x0001800803007988 */ /* 0x0001e20008000c06 */
[----:B------:R-:W-:Y:S01]  /*59780*/  BAR.SYNC.DEFER_BLOCKING 0x0 ;  /* 0x0000000000007b1d */ /* 0x000fe20000010000 */
[C---:B0-----:R-:W-:Y:S02]  /*59790*/  LEA R10, R23.reuse, R18, 0x2 ;  /* 0x00000012170a7211 */ /* 0x041fe400078e10ff */
[C---:B------:R-:W-:Y:S02]  /*597a0*/  LEA R8, P1, R18.reuse, R0, 0x1 ;  /* 0x0000000012087211 */ /* 0x040fe400078208ff */
[----:B------:R-:W-:Y:S02]  /*597b0*/  LEA R3, R23, R10, 0x2 ;  /* 0x0000000a17037211 */ /* 0x000fe400078e10ff */
[----:B------:R-:W-:Y:S02]  /*597c0*/  LEA.HI.X.SX32 R9, R18, R2, 0x1, P1 ;  /* 0x0000000212097211 */ /* 0x000fe400008f0eff */
[----:B------:R-:W-:-:S02]  /*597d0*/  LEA R12, P1, R10, R0, 0x1 ;  /* 0x000000000a0c7211 */ /* 0x000fc400078208ff */
[C---:B------:R-:W-:Y:S01]  /*597e0*/  LEA R11, R23.reuse, R3, 0x2 ;  /* 0x00000003170b7211 */ /* 0x040fe200078e10ff */
[----:B------:R-:W-:Y:S01]  /*597f0*/  STG.E.U16 desc[UR10][R16.64], R28 ;  /* 0x0000001c10007986 */ /* 0x000fe2000c10150a */
[----:B------:R-:W-:Y:S02]  /*59800*/  LEA.HI.X.SX32 R13, R10, R2, 0x1, P1 ;  /* 0x000000020a0d7211 */ /* 0x000fe400008f0eff */
[----:B------:R-:W-:Y:S01]  /*59810*/  LEA R14, R23, R11, 0x2 ;  /* 0x0000000b170e7211 */ /* 0x000fe200078e10ff */
[----:B------:R0:W-:Y:S01]  /*59820*/  STG.E.U16 desc[UR10][R8.64], R4 ;  /* 0x0000000408007986 */ /* 0x0001e2000c10150a */
[----:B------:R-:W-:-:S03]  /*59830*/  LEA R10, P6, R11, R0, 0x1 ;  /* 0x000000000b0a7211 */ /* 0x000fc600078c08ff */
[----:B------:R2:W-:Y:S01]  /*59840*/  STG.E.U16 desc[UR10][R12.64], R24 ;  /* 0x000000180c007986 */ /* 0x0005e2000c10150a */
[----:B0-----:R-:W-:-:S04]  /*59850*/  LEA R8, P1, R3, R0, 0x1 ;  /* 0x0000000003087211 */ /* 0x001fc800078208ff */
[----:B------:R-:W-:Y:S01]  /*59860*/  LEA.HI.X.SX32 R9, R3, R2, 0x1, P1 ;  /* 0x0000000203097211 */ /* 0x000fe200008f0eff */
[----:B------:R-:W-:Y:S01]  /*59870*/  IMAD R3, R23, 0x4, R14 ;  /* 0x0000000417037824 */ /* 0x000fe200078e020e */
[C---:B--2---:R-:W-:Y:S02]  /*59880*/  LEA R12, P1, R14.reuse, R0, 0x1 ;  /* 0x000000000e0c7211 */ /* 0x044fe400078208ff */
[-C--:B------:R-:W-:Y:S01]  /*59890*/  LEA.HI.X.SX32 R11, R11, R2.reuse, 0x1, P6 ;  /* 0x000000020b0b7211 */ /* 0x080fe200030f0eff */
[----:B------:R0:W-:Y:S01]  /*598a0*/  STG.E.U16 desc[UR10][R8.64], R27 ;  /* 0x0000001b08007986 */ /* 0x0001e2000c10150a */
[----:B------:R-:W-:Y:S02]  /*598b0*/  LEA.HI.X.SX32 R13, R14, R2, 0x1, P1 ;  /* 0x000000020e0d7211 */ /* 0x000fe400008f0eff */
[----:B------:R-:W-:Y:S01]  /*598c0*/  LEA R14, R23, R3, 0x2 ;  /* 0x00000003170e7211 */ /* 0x000fe200078e10ff */
[----:B------:R2:W-:Y:S01]  /*598d0*/  STG.E.U16 desc[UR10][R10.64], R20 ;  /* 0x000000140a007986 */ /* 0x0005e2000c10150a */
[----:B0-----:R-:W-:-:S04]  /*598e0*/  LEA R8, P1, R3, R0, 0x1 ;  /* 0x0000000003087211 */ /* 0x001fc800078208ff */
[----:B------:R-:W-:Y:S02]  /*598f0*/  LEA.HI.X.SX32 R9, R3, R2, 0x1, P1 ;  /* 0x0000000203097211 */ /* 0x000fe400008f0eff */
[C---:B--2---:R-:W-:Y:S02]  /*59900*/  LEA R10, P1, R14.reuse, R0, 0x1 ;  /* 0x000000000e0a7211 */ /* 0x044fe400078208ff */
[----:B------:R-:W-:Y:S01]  /*59910*/  LEA R3, R23, R14, 0x2 ;  /* 0x0000000e17037211 */ /* 0x000fe200078e10ff */
[----:B------:R0:W-:Y:S01]  /*59920*/  STG.E.U16 desc[UR10][R12.64], R21 ;  /* 0x000000150c007986 */ /* 0x0001e2000c10150a */
[----:B------:R-:W-:-:S03]  /*59930*/  LEA.HI.X.SX32 R11, R14, R2, 0x1, P1 ;  /* 0x000000020e0b7211 */ /* 0x000fc600008f0eff */
[----:B------:R2:W-:Y:S01]  /*59940*/  STG.E.U16 desc[UR10][R8.64], R22 ;  /* 0x0000001608007986 */ /* 0x0005e2000c10150a */
[----:B------:R-:W-:Y:S02]  /*59950*/  PRMT R4, R28, 0x7632, R4 ;  /* 0x000076321c047816 */ /* 0x000fe40000000004 */
[----:B0-----:R-:W-:Y:S02]  /*59960*/  LEA R12, P1, R3, R0, 0x1 ;  /* 0x00000000030c7211 */ /* 0x001fe400078208ff */
[----:B--2---:R-:W-:Y:S01]  /*59970*/  LEA R9, R23, R3, 0x2 ;  /* 0x0000000317097211 */ /* 0x004fe200078e10ff */
[----:B------:R0:W-:Y:S01]  /*59980*/  STG.E.U16 desc[UR10][R10.64], R5 ;  /* 0x000000050a007986 */ /* 0x0001e2000c10150a */
[----:B------:R-:W-:Y:S02]  /*59990*/  LEA.HI.X.SX32 R13, R3, R2, 0x1, P1 ;  /* 0x00000002030d7211 */ /* 0x000fe400008f0eff */
[----:B------:R-:W-:Y:S01]  /*599a0*/  LEA R8, P1, R9, R0, 0x1 ;  /* 0x0000000009087211 */ /* 0x000fe200078208ff */
[----:B------:R-:W2:Y:S01]  /*599b0*/  LDL.LU R28, [R1+0x14] ;  /* 0x00001400011c7983 */ /* 0x000ea20000300800 */
[----:B------:R-:W-:-:S02]  /*599c0*/  LEA R3, R23, R9, 0x2 ;  /* 0x0000000917037211 */ /* 0x000fc400078e10ff */
[----:B------:R-:W-:Y:S01]  /*599d0*/  LEA.HI.X.SX32 R9, R9, R2, 0x1, P1 ;  /* 0x0000000209097211 */ /* 0x000fe200008f0eff */
[----:B------:R3:W-:Y:S01]  /*599e0*/  STG.E.U16 desc[UR10][R12.64], R4 ;  /* 0x000000040c007986 */ /* 0x0007e2000c10150a */
[----:B0-----:R-:W-:Y:S02]  /*599f0*/  LEA R10, P1, R3, R0, 0x1 ;  /* 0x00000000030a7211 */ /* 0x001fe400078208ff */
[----:B---3--:R-:W-:Y:S01]  /*59a00*/  PRMT R13, R4, 0x7632, R13 ;  /* 0x00007632040d7816 */ /* 0x008fe2000000000d */
[----:B------:R-:W-:Y:S01]  /*59a10*/  IMAD R4, R23, 0x4, R3 ;  /* 0x0000000417047824 */ /* 0x000fe200078e0203 */
[----:B------:R-:W-:Y:S02]  /*59a20*/  LEA.HI.X.SX32 R11, R3, R2, 0x1, P1 ;  /* 0x00000002030b7211 */ /* 0x000fe400008f0eff */
[----:B------:R-:W-:Y:S01]  /*59a30*/  PRMT R12, R24, 0x7632, R12 ;  /* 0x00007632180c7816 */ /* 0x000fe2000000000c */
[----:B------:R0:W-:Y:S01]  /*59a40*/  STG.E.U16 desc[UR10][R8.64], R13 ;  /* 0x0000000d08007986 */ /* 0x0001e2000c10150a */
[----:B------:R-:W-:-:S03]  /*59a50*/  LEA R3, R23, R4, 0x2 ;  /* 0x0000000417037211 */ /* 0x000fc600078e10ff */
[----:B------:R3:W-:Y:S04]  /*59a60*/  STG.E.U16 desc[UR10][R10.64], R12 ;  /* 0x0000000c0a007986 */ /* 0x0007e8000c10150a */
[----:B------:R-:W4:Y:S01]  /*59a70*/  LDL.LU R24, [R1+0x4] ;  /* 0x0000040001187983 */ /* 0x000f220000300800 */
[----:B0-----:R-:W-:-:S04]  /*59a80*/  LEA R8, P1, R4, R0, 0x1 ;  /* 0x0000000004087211 */ /* 0x001fc800078208ff */
[----:B------:R-:W-:Y:S02]  /*59a90*/  LEA.HI.X.SX32 R9, R4, R2, 0x1, P1 ;  /* 0x0000000204097211 */ /* 0x000fe400008f0eff */
[----:B------:R-:W-:Y:S02]  /*59aa0*/  PRMT R4, R27, 0x7632, R4 ;  /* 0x000076321b047816 */ /* 0x000fe40000000004 */
[----:B---3--:R-:W-:Y:S01]  /*59ab0*/  LEA R10, P1, R3, R0, 0x1 ;  /* 0x00000000030a7211 */ /* 0x008fe200078208ff */
[----:B------:R-:W3:Y:S01]  /*59ac0*/  LDL.LU R27, [R1+0x24] ;  /* 0x00002400011b7983 */ /* 0x000ee20000300800 */
[----:B------:R-:W-:Y:S02]  /*59ad0*/  LEA R13, R23, R3, 0x2 ;  /* 0x00000003170d7211 */ /* 0x000fe400078e10ff */
[----:B------:R-:W-:Y:S01]  /*59ae0*/  PRMT R12, R20, 0x7632, R12 ;  /* 0x00007632140c7816 */ /* 0x000fe2000000000c */
[----:B------:R0:W-:Y:S01]  /*59af0*/  STG.E.U16 desc[UR10][R8.64], R4 ;  /* 0x0000000408007986 */ /* 0x0001e2000c10150a */
[----:B------:R-:W-:-:S03]  /*59b00*/  LEA.HI.X.SX32 R11, R3, R2, 0x1, P1 ;  /* 0x00000002030b7211 */ /* 0x000fc600008f0eff */
[----:B------:R-:W3:Y:S04]  /*59b10*/  LDL.LU R20, [R1+0x34] ;  /* 0x0000340001147983 */ /* 0x000ee80000300800 */
[----:B------:R1:W-:Y:S01]  /*59b20*/  STG.E.U16 desc[UR10][R10.64], R12 ;  /* 0x0000000c0a007986 */ /* 0x0003e2000c10150a */
[----:B0-----:R-:W-:Y:S02]  /*59b30*/  LEA R8, P1, R13, R0, 0x1 ;  /* 0x000000000d087211 */ /* 0x001fe400078208ff */
[----:B------:R-:W-:Y:S02]  /*59b40*/  LEA R4, R23, R13, 0x2 ;  /* 0x0000000d17047211 */ /* 0x000fe400078e10ff */
[----:B------:R-:W-:Y:S02]  /*59b50*/  LEA.HI.X.SX32 R9, R13, R2, 0x1, P1 ;  /* 0x000000020d097211 */ /* 0x000fe400008f0eff */
[----:B------:R-:W-:-:S02]  /*59b60*/  LEA R3, R23, R4, 0x2 ;  /* 0x0000000417037211 */ /* 0x000fc400078e10ff */
[----:B-1----:R-:W-:Y:S02]  /*59b70*/  LEA R10, P1, R4, R0, 0x1 ;  /* 0x00000000040a7211 */ /* 0x002fe400078208ff */
[----:B------:R-:W-:Y:S02]  /*59b80*/  PRMT R12, R21, 0x7632, R12 ;  /* 0x00007632150c7816 */ /* 0x000fe4000000000c */
[----:B------:R-:W-:Y:S01]  /*59b90*/  PRMT R13, R22, 0x7632, R13 ;  /* 0x00007632160d7816 */ /* 0x000fe2000000000d */
[----:B------:R-:W3:Y:S01]  /*59ba0*/  LDL.LU R21, [R1+0x44] ;  /* 0x0000440001157983 */ /* 0x000ee20000300800 */
[----:B------:R-:W-:-:S03]  /*59bb0*/  LEA.HI.X.SX32 R11, R4, R2, 0x1, P1 ;  /* 0x00000002040b7211 */ /* 0x000fc600008f0eff */
[----:B------:R0:W-:Y:S01]  /*59bc0*/  STG.E.U16 desc[UR10][R8.64], R12 ;  /* 0x0000000c08007986 */ /* 0x0001e2000c10150a */
[----:B------:R-:W-:-:S03]  /*59bd0*/  IMAD R4, R23, 0x4, R3 ;  /* 0x0000000417047824 */ /* 0x000fc600078e0203 */
[----:B------:R1:W-:Y:S01]  /*59be0*/  STG.E.U16 desc[UR10][R10.64], R13 ;  /* 0x0000000d0a007986 */ /* 0x0003e2000c10150a */
[----:B0-----:R-:W-:-:S04]  /*59bf0*/  LEA R12, P1, R3, R0, 0x1 ;  /* 0x00000000030c7211 */ /* 0x001fc800078208ff */
[----:B-1----:R-:W-:Y:S02]  /*59c00*/  LEA.HI.X.SX32 R13, R3, R2, 0x1, P1 ;  /* 0x00000002030d7211 */ /* 0x002fe400008f0eff */
[----:B------:R-:W-:Y:S02]  /*59c10*/  PRMT R3, R5, 0x7632, R3 ;  /* 0x0000763205037816 */ /* 0x000fe40000000003 */
[----:B------:R-:W3:Y:S04]  /*59c20*/  LDL.LU R5, [R1+0x2c28] ;  /* 0x002c280001057983 */ /* 0x000ee80000300800 */
[----:B------:R-:W4:Y:S01]  /*59c30*/  LDL.LU R22, [R1+0x54] ;  /* 0x0000540001167983 */ /* 0x000f220000300800 */
[----:B------:R-:W-:Y:S02]  /*59c40*/  LEA R8, P6, R4, R0, 0x1 ;  /* 0x0000000004087211 */ /* 0x000fe400078c08ff */
[----:B------:R-:W-:-:S02]  /*59c50*/  LEA R11, R23, R4, 0x2 ;  /* 0x00000004170b7211 */ /* 0x000fc400078e10ff */
[----:B------:R-:W-:Y:S02]  /*59c60*/  LEA.HI.X.SX32 R9, R4, R2, 0x1, P6 ;  /* 0x0000000204097211 */ /* 0x000fe400030f0eff */
[----:B------:R-:W-:Y:S01]  /*59c70*/  LEA R4, R23, R11, 0x2 ;  /* 0x0000000b17047211 */ /* 0x000fe200078e10ff */
[----:B------:R0:W-:Y:S01]  /*59c80*/  STG.E.U16 desc[UR10][R12.64], R3 ;  /* 0x000000030c007986 */ /* 0x0001e2000c10150a */
[----:B------:R-:W-:-:S04]  /*59c90*/  LEA R10, P1, R11, R0, 0x1 ;  /* 0x000000000b0a7211 */ /* 0x000fc800078208ff */
[----:B------:R-:W-:Y:S02]  /*59ca0*/  LEA.HI.X.SX32 R11, R11, R2, 0x1, P1 ;  /* 0x000000020b0b7211 */ /* 0x000fe400008f0eff */
[----:B0-----:R-:W-:Y:S02]  /*59cb0*/  LEA R3, R23, R4, 0x2 ;  /* 0x0000000417037211 */ /* 0x001fe400078e10ff */
[----:B------:R-:W-:-:S04]  /*59cc0*/  LEA R12, P1, R4, R0, 0x1 ;  /* 0x00000000040c7211 */ /* 0x000fc800078208ff */
[----:B------:R-:W-:Y:S01]  /*59cd0*/  LEA.HI.X.SX32 R13, R4, R2, 0x1, P1 ;  /* 0x00000002040d7211 */ /* 0x000fe200008f0eff */
[----:B--2---:R0:W-:Y:S02]  /*59ce0*/  STG.E.U16 desc[UR10][R8.64], R28 ;  /* 0x0000001c08007986 */ /* 0x0041e4000c10150a */
[----:B0-----:R-:W-:-:S05]  /*59cf0*/  LEA R9, R23, R3, 0x2 ;  /* 0x0000000317097211 */ /* 0x001fca00078e10ff */
[----:B------:R-:W-:Y:S01]  /*59d00*/  IMAD R4, R23, 0x4, R9 ;  /* 0x0000000417047824 */ /* 0x000fe200078e0209 */
[----:B------:R-:W-:-:S04]  /*59d10*/  LEA R8, P6, R9, R0, 0x1 ;  /* 0x0000000009087211 */ /* 0x000fc800078c08ff */
[----:B------:R-:W-:Y:S01]  /*59d20*/  LEA.HI.X.SX32 R9, R9, R2, 0x1, P6 ;  /* 0x0000000209097211 */ /* 0x000fe200030f0eff */
[----:B---3--:R0:W-:Y:S04]  /*59d30*/  STG.E.U16 desc[UR10][R10.64], R5 ;  /* 0x000000050a007986 */ /* 0x0081e8000c10150a */
[----:B----4-:R1:W-:Y:S01]  /*59d40*/  STG.E.U16 desc[UR10][R12.64], R24 ;  /* 0x000000180c007986 */ /* 0x0103e2000c10150a */
[----:B0-----:R-:W-:-:S04]  /*59d50*/  LEA R10, P1, R3, R0, 0x1 ;  /* 0x00000000030a7211 */ /* 0x001fc800078208ff */
[----:B------:R-:W-:Y:S02]  /*59d60*/  LEA.HI.X.SX32 R11, R3, R2, 0x1, P1 ;  /* 0x00000002030b7211 */ /* 0x000fe400008f0eff */
[C---:B-1----:R-:W-:Y:S02]  /*59d70*/  LEA R12, P1, R4.reuse, R0, 0x1 ;  /* 0x00000000040c7211 */ /* 0x042fe400078208ff */
[C---:B------:R-:W-:Y:S01]  /*59d80*/  LEA R3, R23.reuse, R4, 0x2 ;  /* 0x0000000417037211 */ /* 0x040fe200078e10ff */
[----:B------:R0:W-:Y:S01]  /*59d90*/  STG.E.U16 desc[UR10][R10.64], R27 ;  /* 0x0000001b0a007986 */ /* 0x0001e2000c10150a */
[----:B------:R-:W-:Y:S02]  /*59da0*/  LEA.HI.X.SX32 R13, R4, R2, 0x1, P1 ;  /* 0x00000002040d7211 */ /* 0x000fe400008f0eff */
[----:B------:R-:W-:Y:S01]  /*59db0*/  LEA R4, R23, R3, 0x2 ;  /* 0x0000000317047211 */ /* 0x000fe200078e10ff */
[----:B------:R1:W-:Y:S01]  /*59dc0*/  STG.E.U16 desc[UR10][R8.64], R20 ;  /* 0x0000001408007986 */ /* 0x0003e2000c10150a */
        /* <DEDUP_REMOVED lines=8> */
[----:B------:R-:W-:-:S02]  /*59e50*/  PRMT R5, R28, 0x7632, R5 ;  /* 0x000076321c057816 */ /* 0x000fc40000000005 */
[C---:B0-----:R-:W-:Y:S01]  /*59e60*/  LEA R12, P1, R3.reuse, R0, 0x1 ;  /* 0x00000000030c7211 */ /* 0x041fe200078208ff */
[----:B------:R0:W-:Y:S03]  /*59e70*/  STG.E.U16 desc[UR10][R8.64], R6 ;  /* 0x0000000608007986 */ /* 0x0001e6000c10150a */
[----:B------:R-:W-:Y:S01]  /*59e80*/  LEA.HI.X.SX32 R13, R3, R2, 0x1, P1 ;  /* 0x00000002030d7211 */ /* 0x000fe200008f0eff */
[----:B------:R-:W-:Y:S01]  /*59e90*/  IMAD R3, R23, 0x4, R4 ;  /* 0x0000000417037824 */ /* 0x000fe200078e0204 */
[----:B-1----:R-:W-:Y:S01]  /*59ea0*/  PRMT R11, R24, 0x7632, R11 ;  /* 0x00007632180b7816 */ /* 0x002fe2000000000b */
[----:B------:R-:W2:Y:S01]  /*59eb0*/  LDL.LU R28, [R1+0x18] ;  /* 0x00001800011c7983 */ /* 0x000ea20000300800 */
[----:B0-----:R-:W-:-:S03]  /*59ec0*/  LEA R8, P1, R4, R0, 0x1 ;  /* 0x0000000004087211 */ /* 0x001fc600078208ff */
[----:B------:R0:W-:Y:S01]  /*59ed0*/  STG.E.U16 desc[UR10][R12.64], R5 ;  /* 0x000000050c007986 */ /* 0x0001e2000c10150a */
[----:B------:R-:W-:Y:S02]  /*59ee0*/  LEA R10, R23, R3, 0x2 ;  /* 0x00000003170a7211 */ /* 0x000fe400078e10ff */
[----:B------:R-:W-:Y:S01]  /*59ef0*/  LEA.HI.X.SX32 R9, R4, R2, 0x1, P1 ;  /* 0x0000000204097211 */ /* 0x000fe200008f0eff */
[----:B------:R-:W3:Y:S01]  /*59f00*/  LDL.LU R24, [R1+0x8] ;  /* 0x0000080001187983 */ /* 0x000ee20000300800 */
[----:B------:R-:W-:Y:S02]  /*59f10*/  LEA R4, P1, R3, R0, 0x1 ;  /* 0x0000000003047211 */ /* 0x000fe400078208ff */
[----:B0-----:R-:W-:Y:S02]  /*59f20*/  PRMT R12, R5, 0x7632, R12 ;  /* 0x00007632050c7816 */ /* 0x001fe4000000000c */
[----:B------:R-:W-:-:S03]  /*59f30*/  LEA.HI.X.SX32 R5, R3, R2, 0x1, P1 ;  /* 0x0000000203057211 */ /* 0x000fc600008f0eff */
[----:B------:R0:W-:Y:S01]  /*59f40*/  STG.E.U16 desc[UR10][R8.64], R12 ;  /* 0x0000000c08007986 */ /* 0x0001e2000c10150a */
[----:B------:R-:W-:-:S03]  /*59f50*/  LEA R3, R23, R10, 0x2 ;  /* 0x0000000a17037211 */ /* 0x000fc600078e10ff */
[----:B------:R1:W-:Y:S01]  /*59f60*/  STG.E.U16 desc[UR10][R4.64], R11 ;  /* 0x0000000b04007986 */ /* 0x0003e2000c10150a */
[C---:B0-----:R-:W-:Y:S02]  /*59f70*/  LEA R8, P1, R10.reuse, R0, 0x1 ;  /* 0x000000000a087211 */ /* 0x041fe400078208ff */
[----:B------:R-:W-:Y:S02]  /*59f80*/  PRMT R12, R27, 0x7632, R12 ;  /* 0x000076321b0c7816 */ /* 0x000fe4000000000c */
[----:B------:R-:W-:Y:S02]  /*59f90*/  LEA.HI.X.SX32 R9, R10, R2, 0x1, P1 ;  /* 0x000000020a097211 */ /* 0x000fe400008f0eff */
[----:B-1----:R-:W-:Y:S02]  /*59fa0*/  LEA R4, P1, R3, R0, 0x1 ;  /* 0x0000000003047211 */ /* 0x002fe400078208ff */
[----:B------:R-:W-:Y:S01]  /*59fb0*/  LEA R10, R23, R3, 0x2 ;  /* 0x00000003170a7211 */ /* 0x000fe200078e10ff */
[----:B------:R0:W-:Y:S01]  /*59fc0*/  STG.E.U16 desc[UR10][R8.64], R12 ;  /* 0x0000000c08007986 */ /* 0x0001e2000c10150a */
[----:B------:R-:W-:-:S02]  /*59fd0*/  LEA.HI.X.SX32 R5, R3, R2, 0x1, P1 ;  /* 0x0000000203057211 */ /* 0x000fc400008f0eff */
[----:B------:R-:W-:Y:S02]  /*59fe0*/  LEA R3, R23, R10, 0x2 ;  /* 0x0000000a17037211 */ /* 0x000fe400078e10ff */
[----:B------:R-:W-:Y:S02]  /*59ff0*/  PRMT R11, R20, 0x7632, R11 ;  /* 0x00007632140b7816 */ /* 0x000fe4000000000b */
[----:B------:R-:W-:Y:S01]  /*5a000*/  PRMT R14, R22, 0x7632, R14 ;  /* 0x00007632160e7816 */ /* 0x000fe2000000000e */
[----:B------:R-:W4:Y:S01]  /*5a010*/  LDL.LU R20, [R1+0x28] ;  /* 0x0000280001147983 */ /* 0x000f220000300800 */
[----:B0-----:R-:W-:-:S03]  /*5a020*/  LEA R8, P1, R10, R0, 0x1 ;  /* 0x000000000a087211 */ /* 0x001fc600078208ff */
[----:B------:R0:W-:Y:S01]  /*5a030*/  STG.E.U16 desc[UR10][R4.64], R11 ;  /* 0x0000000b04007986 */ /* 0x0001e2000c10150a */
[----:B------:R-:W-:-:S03]  /*5a040*/  LEA.HI.X.SX32 R9, R10, R2, 0x1, P1 ;  /* 0x000000020a097211 */ /* 0x000fc600008f0eff */
[----:B------:R-:W3:Y:S01]  /*5a050*/  LDL.LU R27, [R1+0x38] ;  /* 0x00003800011b7983 */ /* 0x000ee20000300800 */
[----:B------:R-:W-:Y:S02]  /*5a060*/  LEA R10, P1, R3, R0, 0x1 ;  /* 0x00000000030a7211 */ /* 0x000fe400078208ff */
[----:B------:R-:W-:Y:S02]  /*5a070*/  PRMT R12, R21, 0x7632, R12 ;  /* 0x00007632150c7816 */ /* 0x000fe4000000000c */
[----:B0-----:R-:W-:-:S03]  /*5a080*/  LEA.HI.X.SX32 R11, R3, R2, 0x1, P1 ;  /* 0x00000002030b7211 */ /* 0x001fc600008f0eff */
[----:B------:R-:W-:Y:S04]  /*5a090*/  STG.E.U16 desc[UR10][R8.64], R12 ;  /* 0x0000000c08007986 */ /* 0x000fe8000c10150a */
[----:B------:R0:W-:Y:S02]  /*5a0a0*/  STG.E.U16 desc[UR10][R10.64], R14 ;  /* 0x0000000e0a007986 */ /* 0x0001e4000c10150a */
[----:B0-----:R-:W-:Y:S02]  /*5a0b0*/  PRMT R14, R6, 0x7632, R14 ;  /* 0x00007632060e7816 */ /* 0x001fe4000000000e */
[----:B------:R-:W3:Y:S04]  /*5a0c0*/  LDL.LU R6, [R1+0x2c24] ;  /* 0x002c240001067983 */ /* 0x000ee80000300800 */
[----:B------:R-:W4:Y:S04]  /*5a0d0*/  LDL.LU R22, [R1+0x48] ;  /* 0x0000480001167983 */ /* 0x000f280000300800 */
[----:B------:R-:W4:Y:S01]  /*5a0e0*/  LDL.LU R21, [R1+0x58] ;  /* 0x0000580001157983 */ /* 0x000f220000300800 */
[----:B------:R-:W-:-:S05]  /*5a0f0*/  IMAD R13, R23, 0x4, R3 ;  /* 0x00000004170d7824 */ /* 0x000fca00078e0203 */
[----:B------:R-:W-:-:S04]  /*5a100*/  LEA R4, R23, R13, 0x2 ;  /* 0x0000000d17047211 */ /* 0x000fc800078e10ff */
[----:B------:R-:W-:Y:S02]  /*5a110*/  LEA R5, R23, R4, 0x2 ;  /* 0x0000000417057211 */ /* 0x000fe400078e10ff */
[-C--:B------:R-:W-:Y:S02]  /*5a120*/  LEA R12, P1, R13, R0.reuse, 0x1 ;  /* 0x000000000d0c7211 */ /* 0x080fe400078208ff */
[C---:B------:R-:W-:Y:S02]  /*5a130*/  LEA R9, R23.reuse, R5, 0x2 ;  /* 0x0000000517097211 */ /* 0x040fe400078e10ff */
[----:B------:R-:W-:Y:S02]  /*5a140*/  LEA R10, P6, R4, R0, 0x1 ;  /* 0x00000000040a7211 */ /* 0x000fe400078c08ff */
[----:B------:R-:W-:Y:S02]  /*5a150*/  LEA R3, R23, R9, 0x2 ;  /* 0x0000000917037211 */ /* 0x000fe400078e10ff */
[----:B------:R-:W-:-:S02]  /*5a160*/  LEA.HI.X.SX32 R13, R13, R2, 0x1, P1 ;  /* 0x000000020d0d7211 */ /* 0x000fc400008f0eff */
[----:B------:R-:W-:Y:S02]  /*5a170*/  LEA.HI.X.SX32 R11, R4, R2, 0x1, P6 ;  /* 0x00000002040b7211 */ /* 0x000fe400030f0eff */
[----:B------:R-:W-:Y:S01]  /*5a180*/  LEA R4, P1, R5, R0, 0x1 ;  /* 0x0000000005047211 */ /* 0x000fe200078208ff */
[----:B------:R-:W-:Y:S01]  /*5a190*/  IMAD R8, R23, 0x4, R3 ;  /* 0x0000000417087824 */ /* 0x000fe200078e0203 */
[----:B------:R0:W-:Y:S02]  /*5a1a0*/  STG.E.U16 desc[UR10][R12.64], R14 ;  /* 0x0000000e0c007986 */ /* 0x0001e4000c10150a */
[----:B------:R-:W-:Y:S02]  /*5a1b0*/  LEA.HI.X.SX32 R5, R5, R2, 0x1, P1 ;  /* 0x0000000205057211 */ /* 0x000fe400008f0eff */
[----:B------:R-:W-:Y:S02]  /*5a1c0*/  LEA R15, R23, R8, 0x2 ;  /* 0x00000008170f7211 */ /* 0x000fe400078e10ff */
[----:B0-----:R-:W-:-:S04]  /*5a1d0*/  LEA R12, P1, R9, R0, 0x1 ;  /* 0x00000000090c7211 */ /* 0x001fc800078208ff */
[----:B------:R-:W-:Y:S02]  /*5a1e0*/  LEA.HI.X.SX32 R13, R9, R2, 0x1, P1 ;  /* 0x00000002090d7211 */ /* 0x000fe400008f0eff */
[----:B------:R-:W-:-:S04]  /*5a1f0*/  LEA R17, R23, R15, 0x2 ;  /* 0x0000000f17117211 */ /* 0x000fc800078e10ff */
[----:B------:R-:W-:-:S04]  /*5a200*/  LEA R16, R23, R17, 0x2 ;  /* 0x0000001117107211 */ /* 0x000fc800078e10ff */
[----:B------:R-:W-:Y:S01]  /*5a210*/  LEA R9, R23, R16, 0x2 ;  /* 0x0000001017097211 */ /* 0x000fe200078e10ff */
[----:B--2---:R0:W-:Y:S02]  /*5a220*/  STG.E.U16 desc[UR10][R10.64], R28 ;  /* 0x0000001c0a007986 */ /* 0x0041e4000c10150a */
[----:B0-----:R-:W-:-:S04]  /*5a230*/  LEA R10, P6, R3, R0, 0x1 ;  /* 0x00000000030a7211 */ /* 0x001fc800078c08ff */
[----:B------:R-:W-:Y:S01]  /*5a240*/  LEA.HI.X.SX32 R11, R3, R2, 0x1, P6 ;  /* 0x00000002030b7211 */ /* 0x000fe200030f0eff */
[----:B------:R-:W-:Y:S01]  /*5a250*/  IMAD R3, R23, 0x4, R9 ;  /* 0x0000000417037824 */ /* 0x000fe200078e0209 */
[----:B------:R-:W-:Y:S01]  /*5a260*/  PRMT R18, R28, 0x7632, R18 ;  /* 0x000076321c127816 */ /* 0x000fe20000000012 */
[----:B---3--:R0:W-:Y:S04]  /*5a270*/  STG.E.U16 desc[UR10][R4.64], R6 ;  /* 0x0000000604007986 */ /* 0x0081e8000c10150a */
[----:B------:R-:W-:Y:S01]  /*5a280*/  STG.E.U16 desc[UR10][R12.64], R24 ;  /* 0x000000180c007986 */ /* 0x000fe2000c10150a */
[----:B0-----:R-:W-:-:S03]  /*5a290*/  LEA R4, P1, R8, R0, 0x1 ;  /* 0x0000000008047211 */ /* 0x001fc600078208ff */
[----:B----4-:R0:W-:Y:S01]  /*5a2a0*/  STG.E.U16 desc[UR10][R10.64], R20 ;  /* 0x000000140a007986 */ /* 0x0101e2000c10150a */
[----:B------:R-:W-:Y:S02]  /*5a2b0*/  LEA.HI.X.SX32 R5, R8, R2, 0x1, P1 ;  /* 0x0000000208057211 */ /* 0x000fe400008f0eff */
[----:B------:R-:W-:-:S03]  /*5a2c0*/  LEA R14, P1, R15, R0, 0x1 ;  /* 0x000000000f0e7211 */ /* 0x000fc600078208ff */
[----:B------:R1:W-:Y:S01]  /*5a2d0*/  STG.E.U16 desc[UR10][R4.64], R27 ;  /* 0x0000001b04007986 */ /* 0x0003e2000c10150a */
[----:B------:R-:W-:Y:S02]  /*5a2e0*/  LEA.HI.X.SX32 R15, R15, R2, 0x1, P1 ;  /* 0x000000020f0f7211 */ /* 0x000fe400008f0eff */
[----:B0-----:R-:W-:-:S04]  /*5a2f0*/  LEA R10, P6, R17, R0, 0x1 ;  /* 0x00000000110a7211 */ /* 0x001fc800078c08ff */
[----:B------:R-:W-:Y:S01]  /*5a300*/  LEA.HI.X.SX32 R11, R17, R2, 0x1, P6 ;  /* 0x00000002110b7211 */ /* 0x000fe200030f0eff */
[----:B------:R-:W-:Y:S01]  /*5a310*/  STG.E.U16 desc[UR10][R14.64], R22 ;  /* 0x000000160e007986 */ /* 0x000fe2000c10150a */
[----:B-1----:R-:W-:-:S03]  /*5a320*/  LEA R4, P1, R16, R0, 0x1 ;  /* 0x0000000010047211 */ /* 0x002fc600078208ff */
[----:B------:R0:W-:Y:S01]  /*5a330*/  STG.E.U16 desc[UR10][R10.64], R21 ;  /* 0x000000150a007986 */ /* 0x0001e2000c10150a */
[----:B------:R-:W-:Y:S02]  /*5a340*/  LEA.HI.X.SX32 R5, R16, R2, 0x1, P1 ;  /* 0x0000000210057211 */ /* 0x000fe400008f0eff */
[----:B------:R-:W-:-:S03]  /*5a350*/  LEA R8, R23, R3, 0x2 ;  /* 0x0000000317087211 */ /* 0x000fc600078e10ff */
[----:B------:R1:W-:Y:S01]  /*5a360*/  STG.E.U16 desc[UR10][R4.64], R7 ;  /* 0x0000000704007986 */ /* 0x0003e2000c10150a */
[----:B0-----:R-:W-:-:S04]  /*5a370*/  LEA R10, P1, R9, R0, 0x1 ;  /* 0x00000000090a7211 */ /* 0x001fc800078208ff */
[----:B------:R-:W-:Y:S02]  /*5a380*/  LEA.HI.X.SX32 R11, R9, R2, 0x1, P1 ;  /* 0x00000002090b7211 */ /* 0x000fe400008f0eff */
[----:B-1----:R-:W-:-:S03]  /*5a390*/  LEA R4, P1, R3, R0, 0x1 ;  /* 0x0000000003047211 */ /* 0x002fc600078208ff */
[----:B------:R0:W-:Y:S01]  /*5a3a0*/  STG.E.U16 desc[UR10][R10.64], R18 ;  /* 0x000000120a007986 */ /* 0x0001e2000c10150a */
[----:B------:R-:W-:Y:S02]  /*5a3b0*/  PRMT R6, R6, 0x7632, R6 ;  /* 0x0000763206067816 */ /* 0x000fe40000000006 */
[----:B------:R-:W-:Y:S02]  /*5a3c0*/  LEA.HI.X.SX32 R5, R3, R2, 0x1, P1 ;  /* 0x0000000203057211 */ /* 0x000fe400008f0eff */
[----:B------:R-:W-:-:S03]  /*5a3d0*/  LEA R12, R23, R8, 0x2 ;  /* 0x00000008170c7211 */ /* 0x000fc600078e10ff */
[----:B------:R1:W-:Y:S01]  /*5a3e0*/  STG.E.U16 desc[UR10][R4.64], R6 ;  /* 0x0000000604007986 */ /* 0x0003e2000c10150a */
[C---:B0-----:R-:W-:Y:S02]  /*5a3f0*/  LEA R10, P1, R8.reuse, R0, 0x1 ;  /* 0x00000000080a7211 */ /* 0x041fe400078208ff */
[C---:B------:R-:W-:Y:S02]  /*5a400*/  LEA R13, R23.reuse, R12, 0x2 ;  /* 0x0000000c170d7211 */ /* 0x040fe400078e10ff */
[----:B------:R-:W-:Y:S02]  /*5a410*/  LEA.HI.X.SX32 R11, R8, R2, 0x1, P1 ;  /* 0x00000002080b7211 */ /* 0x000fe400008f0eff */
[----:B-1----:R-:W-:Y:S02]  /*5a420*/  LEA R4, P1, R12, R0, 0x1 ;  /* 0x000000000c047211 */ /* 0x002fe400078208ff */
[----:B------:R-:W-:Y:S02]  /*5a430*/  PRMT R6, R24, 0x7632, R6 ;  /* 0x0000763218067816 */ /* 0x000fe40000000006 */
[----:B------:R-:W-:Y:S01]  /*5a440*/  LEA.HI.X.SX32 R5, R12, R2, 0x1, P1 ;  /* 0x000000020c057211 */ /* 0x000fe200008f0eff */
[----:B------:R-:W2:Y:S01]  /*5a450*/  LDL.LU R24, [R1+0xc] ;  /* 0x00000c0001187983 */ /* 0x000ea20000300800 */
[----:B------:R-:W-:-:S02]  /*5a460*/  LEA R17, R23, R13, 0x2 ;  /* 0x0000000d17117211 */ /* 0x000fc400078e10ff */
[----:B------:R-:W-:Y:S01]  /*5a470*/  LEA R12, P1, R13, R0, 0x1 ;  /* 0x000000000d0c7211 */ /* 0x000fe200078208ff */
[----:B------:R0:W-:Y:S01]  /*5a480*/  STG.E.U16 desc[UR10][R10.64], R6 ;  /* 0x000000060a007986 */ /* 0x0001e2000c10150a */
[----:B------:R-:W-:Y:S01]  /*5a490*/  PRMT R18, R20, 0x7632, R18 ;  /* 0x0000763214127816 */ /* 0x000fe20000000012 */
[----:B------:R-:W-:Y:S01]  /*5a4a0*/  IMAD R14, R23, 0x4, R17 ;  /* 0x00000004170e7824 */ /* 0x000fe200078e0211 */
[----:B------:R-:W-:Y:S01]  /*5a4b0*/  LEA.HI.X.SX32 R13, R13, R2, 0x1, P1 ;  /* 0x000000020d0d7211 */ /* 0x000fe200008f0eff */
[----:B------:R-:W3:Y:S01]  /*5a4c0*/  LDL.LU R28, [R1+0x2c] ;  /* 0x00002c00011c7983 */ /* 0x000ee20000300800 */
[----:B------:R-:W-:-:S03]  /*5a4d0*/  PRMT R19, R27, 0x7632, R19 ;  /* 0x000076321b137816 */ /* 0x000fc60000000013 */
[----:B------:R1:W-:Y:S01]  /*5a4e0*/  STG.E.U16 desc[UR10][R4.64], R18 ;  /* 0x0000001204007986 */ /* 0x0003e2000c10150a */
[----:B0-----:R-:W-:-:S03]  /*5a4f0*/  LEA R10, P1, R17, R0, 0x1 ;  /* 0x00000000110a7211 */ /* 0x001fc600078208ff */
[----:B------:R0:W-:Y:S01]  /*5a500*/  STG.E.U16 desc[UR10][R12.64], R19 ;  /* 0x000000130c007986 */ /* 0x0001e2000c10150a */
[----:B------:R-:W-:Y:S02]  /*5a510*/  LEA R15, R23, R14, 0x2 ;  /* 0x0000000e170f7211 */ /* 0x000fe400078e10ff */
[----:B------:R-:W-:Y:S02]  /*5a520*/  LEA.HI.X.SX32 R11, R17, R2, 0x1, P1 ;  /* 0x00000002110b7211 */ /* 0x000fe400008f0eff */
[----:B-1----:R-:W-:Y:S02]  /*5a530*/  PRMT R18, R22, 0x7632, R18 ;  /* 0x0000763216127816 */ /* 0x002fe40000000012 */
[----:B0-----:R-:W-:-:S03]  /*5a540*/  LEA R12, P1, R14, R0, 0x1 ;  /* 0x000000000e0c7211 */ /* 0x001fc600078208ff */
[----:B------:R0:W-:Y:S01]  /*5a550*/  STG.E.U16 desc[UR10][R10.64], R18 ;  /* 0x000000120a007986 */ /* 0x0001e2000c10150a */
[----:B------:R-:W-:Y:S02]  /*5a560*/  LEA R9, R23, R15, 0x2 ;  /* 0x0000000f17097211 */ /* 0x000fe400078e10ff */
[----:B------:R-:W-:Y:S02]  /*5a570*/  LEA.HI.X.SX32 R13, R14, R2, 0x1, P1 ;  /* 0x000000020e0d7211 */ /* 0x000fe400008f0eff */
[----:B------:R-:W-:-:S04]  /*5a580*/  LEA R14, P1, R15, R0, 0x1 ;  /* 0x000000000f0e7211 */ /* 0x000fc800078208ff */
[----:B------:R-:W-:Y:S02]  /*5a590*/  LEA.HI.X.SX32 R15, R15, R2, 0x1, P1 ;  /* 0x000000020f0f7211 */ /* 0x000fe400008f0eff */
[----:B0-----:R-:W-:Y:S02]  /*5a5a0*/  PRMT R11, R21, 0x7632, R11 ;  /* 0x00007632150b7816 */ /* 0x001fe4000000000b */
[----:B------:R-:W-:Y:S02]  /*5a5b0*/  LEA R10, P1, R9, R0, 0x1 ;  /* 0x00000000090a7211 */ /* 0x000fe400078208ff */
[----:B------:R-:W-:Y:S01]  /*5a5c0*/  PRMT R18, R7, 0x7632, R18 ;  /* 0x0000763207127816 */ /* 0x000fe20000000012 */
[----:B------:R0:W-:Y:S01]  /*5a5d0*/  STG.E.U16 desc[UR10][R12.64], R11 ;  /* 0x0000000b0c007986 */ /* 0x0001e2000c10150a */
[----:B------:R-:W-:-:S03]  /*5a5e0*/  LEA R16, R23, R9, 0x2 ;  /* 0x0000000917107211 */ /* 0x000fc600078e10ff */
[----:B------:R-:W4:Y:S01]  /*5a5f0*/  LDL.LU R7, [R1+0x2c20] ;  /* 0x002c200001077983 */ /* 0x000f220000300800 */
[----:B0-----:R-:W-:-:S03]  /*5a600*/  LEA.HI.X.SX32 R11, R9, R2, 0x1, P1 ;  /* 0x00000002090b7211 */ /* 0x001fc600008f0eff */
[----:B------:R-:W3:Y:S01]  /*5a610*/  LDL.LU R9, [R1+0x1c] ;  /* 0x00001c0001097983 */ /* 0x000ee20000300800 */
[----:B------:R-:W-:-:S05]  /*5a620*/  LEA R3, R23, R16, 0x2 ;  /* 0x0000001017037211 */ /* 0x000fca00078e10ff */
[----:B------:R-:W-:-:S05]  /*5a630*/  IMAD R8, R23, 0x4, R3 ;  /* 0x0000000417087824 */ /* 0x000fca00078e0203 */
[----:B------:R-:W-:-:S04]  /*5a640*/  LEA R20, R23, R8, 0x2 ;  /* 0x0000000817147211 */ /* 0x000fc800078e10ff */
[----:B------:R-:W-:-:S04]  /*5a650*/  LEA R6, R23, R20, 0x2 ;  /* 0x0000001417067211 */ /* 0x000fc800078e10ff */
[C---:B------:R-:W-:Y:S01]  /*5a660*/  LEA R5, R23.reuse, R6, 0x2 ;  /* 0x0000000617057211 */ /* 0x040fe200078e10ff */
[----:B------:R0:W-:Y:S03]  /*5a670*/  STG.E.U16 desc[UR10][R14.64], R18 ;  /* 0x000000120e007986 */ /* 0x0001e6000c10150a */
[----:B------:R-:W-:-:S05]  /*5a680*/  LEA R4, R23, R5, 0x2 ;  /* 0x0000000517047211 */ /* 0x000fca00078e10ff */
[C---:B------:R-:W-:Y:S01]  /*5a690*/  IMAD R22, R23.reuse, 0x4, R4 ;  /* 0x0000000417167824 */ /* 0x040fe200078e0204 */
[----:B0-----:R-:W0:Y:S04]  /*5a6a0*/  LDC R15, c[0x0][0x3e8] ;  /* 0x0000fa00ff0f7b82 */ /* 0x001e280000000800 */
[----:B------:R-:W-:-:S04]  /*5a6b0*/  LEA R17, R23, R22, 0x2 ;  /* 0x0000001617117211 */ /* 0x000fc800078e10ff */
[----:B------:R-:W-:-:S04]  /*5a6c0*/  LEA R27, R23, R17, 0x2 ;  /* 0x00000011171b7211 */ /* 0x000fc800078e10ff */
[----:B------:R-:W-:-:S04]  /*5a6d0*/  LEA R21, R23, R27, 0x2 ;  /* 0x0000001b17157211 */ /* 0x000fc800078e10ff */
[----:B------:R-:W-:Y:S02]  /*5a6e0*/  LEA R23, R23, R21, 0x2 ;  /* 0x0000001517177211 */ /* 0x000fe400078e10ff */
[----:B------:R-:W-:-:S03]  /*5a6f0*/  LEA R12, P1, R16, R0, 0x1 ;  /* 0x00000000100c7211 */ /* 0x000fc600078208ff */
[----:B0-----:R-:W-:Y:S01]  /*5a700*/  IMAD R29, R15, 0x4, R23 ;  /* 0x000000040f1d7824 */ /* 0x001fe200078e0217 */
[----:B------:R-:W-:-:S04]  /*5a710*/  LEA.HI.X.SX32 R13, R16, R2, 0x1, P1 ;  /* 0x00000002100d7211 */ /* 0x000fc800008f0eff */
[----:B------:R-:W-:Y:S01]  /*5a720*/  LEA R19, R15, R29, 0x2 ;  /* 0x0000001d0f137211 */ /* 0x000fe200078e10ff */
[----:B------:R-:W-:Y:S01]  /*5a730*/  STL.64 [R1+0x2c18], R22 ;  /* 0x002c181601007387 */ /* 0x000fe20000100a00 */
[----:B--2---:R-:W-:Y:S02]  /*5a740*/  PRMT R14, R24, 0x7632, R14 ;  /* 0x00007632180e7816 */ /* 0x004fe4000000000e */
[----:B---3--:R-:W-:Y:S01]  /*5a750*/  PRMT R25, R9, 0x7632, R25 ;  /* 0x0000763209197816 */ /* 0x008fe20000000019 */
[----:B------:R0:W-:Y:S01]  /*5a760*/  STG.E.U16 desc[UR10][R10.64], R9 ;  /* 0x000000090a007986 */ /* 0x0001e2000c10150a */
[----:B----4-:R-:W-:-:S03]  /*5a770*/  PRMT R16, R7, 0x7632, R16 ;  /* 0x0000763207107816 */ /* 0x010fc60000000010 */
[----:B------:R-:W-:Y:S01]  /*5a780*/  STG.E.U16 desc[UR10][R12.64], R7 ;  /* 0x000000070c007986 */ /* 0x000fe2000c10150a */
[----:B0-----:R-:W-:Y:S02]  /*5a790*/  LEA R10, P1, R3, R0, 0x1 ;  /* 0x00000000030a7211 */ /* 0x001fe400078208ff */
[----:B------:R-:W-:Y:S02]  /*5a7a0*/  LEA R9, R15, R19, 0x2 ;  /* 0x000000130f097211 */ /* 0x000fe400078e10ff */
[----:B------:R-:W-:Y:S02]  /*5a7b0*/  LEA.HI.X.SX32 R11, R3, R2, 0x1, P1 ;  /* 0x00000002030b7211 */ /* 0x000fe400008f0eff */
[C---:B------:R-:W-:Y:S02]  /*5a7c0*/  LEA R9, R15.reuse, R9, 0x2 ;  /* 0x000000090f097211 */ /* 0x040fe400078e10ff */
[----:B------:R-:W-:Y:S01]  /*5a7d0*/  LEA R18, P1, R8, R0, 0x1 ;  /* 0x0000000008127211 */ /* 0x000fe200078208ff */
[----:B------:R0:W-:Y:S01]  /*5a7e0*/  STG.E.U16 desc[UR10][R10.64], R24 ;  /* 0x000000180a007986 */ /* 0x0001e2000c10150a */
[----:B------:R-:W-:-:S02]  /*5a7f0*/  LEA R3, R15, R9, 0x2 ;  /* 0x000000090f037211 */ /* 0x000fc400078e10ff */
[----:B------:R-:W-:Y:S02]  /*5a800*/  LEA.HI.X.SX32 R19, R8, R2, 0x1, P1 ;  /* 0x0000000208137211 */ /* 0x000fe400008f0eff */
[-C--:B------:R-:W-:Y:S01]  /*5a810*/  LEA R8, P6, R6, R0.reuse, 0x1 ;  /* 0x0000000006087211 */ /* 0x080fe200078c08ff */
[----:B------:R-:W-:Y:S01]  /*5a820*/  STL.S16 [R1+0x1c], R16 ;  /* 0x00001c1001007387 */ /* 0x000fe20000100600 */
[C---:B0-----:R-:W-:Y:S01]  /*5a830*/  LEA R10, P1, R20.reuse, R0, 0x1 ;  /* 0x00000000140a7211 */ /* 0x041fe200078208ff */
[----:B------:R-:W-:Y:S02]  /*5a840*/  IMAD R24, R15, 0x4, R3 ;  /* 0x000000040f187824 */ /* 0x000fe400078e0203 */
[----:B------:R0:W-:Y:S01]  /*5a850*/  STL [R1+0x4], R9 ;  /* 0x0000040901007387 */ /* 0x0001e20000100800 */
[----:B------:R-:W-:Y:S02]  /*5a860*/  LEA.HI.X.SX32 R11, R20, R2, 0x1, P1 ;  /* 0x00000002140b7211 */ /* 0x000fe400008f0eff */
[----:B------:R-:W-:Y:S01]  /*5a870*/  LEA R22, P1, R5, R0, 0x1 ;  /* 0x0000000005167211 */ /* 0x000fe200078208ff */
[----:B------:R1:W-:Y:S01]  /*5a880*/  STL [R1+0x2c14], R3 ;  /* 0x002c140301007387 */ /* 0x0003e20000100800 */
[----:B------:R-:W-:-:S02]  /*5a890*/  LEA R7, R15, R24, 0x2 ;  /* 0x000000180f077211 */ /* 0x000fc400078e10ff */
[-C--:B------:R-:W-:Y:S02]  /*5a8a0*/  LEA.HI.X.SX32 R23, R5, R2.reuse, 0x1, P1 ;  /* 0x0000000205177211 */ /* 0x080fe400008f0eff */
[----:B0-----:R-:W-:Y:S01]  /*5a8b0*/  LEA.HI.X.SX32 R9, R6, R2, 0x1, P6 ;  /* 0x0000000206097211 */ /* 0x001fe200030f0eff */
[----:B-1----:R-:W2:Y:S04]  /*5a8c0*/  LDL.LU R3, [R1+0x3c] ;  /* 0x00003c0001037983 */ /* 0x002ea80000300800 */
[----:B------:R0:W-:Y:S04]  /*5a8d0*/  STL [R1+0x2c00], R24 ;  /* 0x002c001801007387 */ /* 0x0001e80000100800 */
[----:B------:R1:W-:Y:S04]  /*5a8e0*/  STL.64 [R1+0x2c08], R8 ;  /* 0x002c080801007387 */ /* 0x0003e80000100a00 */
[----:B------:R-:W-:Y:S04]  /*5a8f0*/  STL [R1+0x2c10], R7 ;  /* 0x002c100701007387 */ /* 0x000fe80000100800 */
[----:B------:R3:W-:Y:S01]  /*5a900*/  STL.64 [R1+0x10], R22 ;  /* 0x0000101601007387 */ /* 0x0007e20000100a00 */
[----:B------:R-:W-:-:S02]  /*5a910*/  LEA R12, P6, R4, R0, 0x1 ;  /* 0x00000000040c7211 */ /* 0x000fc400078c08ff */
[----:B0-----:R-:W-:Y:S01]  /*5a920*/  PRMT R24, R14, 0x7610, R24 ;  /* 0x000076100e187816 */ /* 0x001fe20000000018 */
[----:B-1----:R-:W0:Y:S01]  /*5a930*/  LDC R8, c[0x0][0x3e8] ;  /* 0x0000fa00ff087b82 */ /* 0x002e220000000800 */
[----:B---3--:R-:W3:Y:S01]  /*5a940*/  LDL.LU.64 R22, [R1+0x2c18] ;  /* 0x002c180001167983 */ /* 0x008ee20000300a00 */
[----:B------:R-:W-:Y:S02]  /*5a950*/  LEA.HI.X.SX32 R13, R4, R2, 0x1, P6 ;  /* 0x00000002040d7211 */ /* 0x000fe400030f0eff */
[----:B------:R-:W-:-:S04]  /*5a960*/  LEA R16, P6, R17, R0, 0x1 ;  /* 0x0000000011107211 */ /* 0x000fc800078c08ff */
[----:B------:R-:W-:Y:S01]  /*5a970*/  LEA.HI.X.SX32 R17, R17, R2, 0x1, P6 ;  /* 0x0000000211117211 */ /* 0x000fe200030f0eff */
[----:B------:R-:W-:Y:S01]  /*5a980*/  STL.64 [R1+0x2bd8], R12 ;  /* 0x002bd80c01007387 */ /* 0x000fe20000100a00 */
[----:B0-----:R-:W-:-:S04]  /*5a990*/  LEA R6, R8, R7, 0x2 ;  /* 0x0000000708067211 */ /* 0x001fc800078e10ff */
[C---:B------:R-:W-:Y:S01]  /*5a9a0*/  LEA R5, R8.reuse, R6, 0x2 ;  /* 0x0000000608057211 */ /* 0x040fe200078e10ff */
[----:B------:R-:W-:Y:S03]  /*5a9b0*/  STG.E.U16 desc[UR10][R18.64], R28 ;  /* 0x0000001c12007986 */ /* 0x000fe6000c10150a */
[----:B------:R-:W-:Y:S02]  /*5a9c0*/  LEA R4, R8, R5, 0x2 ;  /* 0x0000000508047211 */ /* 0x000fe400078e10ff */
[----:B------:R-:W-:Y:S02]  /*5a9d0*/  PRMT R26, R28, 0x7632, R26 ;  /* 0x000076321c1a7816 */ /* 0x000fe4000000001a */
[----:B------:R-:W-:Y:S02]  /*5a9e0*/  LEA R20, P6, R21, R0, 0x1 ;  /* 0x0000000015147211 */ /* 0x000fe400078c08ff */
[----:B------:R-:W-:-:S02]  /*5a9f0*/  PRMT R9, R26, 0x7610, R9 ;  /* 0x000076101a097816 */ /* 0x000fc40000000009 */
[----:B------:R-:W-:Y:S01]  /*5aa00*/  LEA.HI.X.SX32 R21, R21, R2, 0x1, P6 ;  /* 0x0000000215157211 */ /* 0x000fe200030f0eff */
[----:B------:R-:W-:Y:S01]  /*5aa10*/  IMAD R7, R8, 0x4, R29 ;  /* 0x0000000408077824 */ /* 0x000fe200078e021d */
[----:B---3--:R-:W-:-:S04]  /*5aa20*/  LEA R14, P1, R22, R0, 0x1 ;  /* 0x00000000160e7211 */ /* 0x008fc800078208ff */
[----:B------:R-:W-:-:S05]  /*5aa30*/  LEA.HI.X.SX32 R15, R22, R2, 0x1, P1 ;  /* 0x00000002160f7211 */ /* 0x000fca00008f0eff */
[----:B------:R-:W-:Y:S04]  /*5aa40*/  STL.64 [R1+0x2bc8], R14 ;  /* 0x002bc80e01007387 */ /* 0x000fe80000100a00 */
[----:B------:R-:W-:Y:S04]  /*5aa50*/  STL.64 [R1+0x2bf8], R14 ;  /* 0x002bf80e01007387 */ /* 0x000fe80000100a00 */
[----:B------:R2:W-:Y:S02]  /*5aa60*/  STL.64 [R1+0x2bb8], R16 ;  /* 0x002bb81001007387 */ /* 0x0005e40000100a00 */
[----:B--2---:R-:W-:-:S05]  /*5aa70*/  PRMT R17, R3, 0x7632, R17 ;  /* 0x0000763203117816 */ /* 0x004fca0000000011 */
[----:B------:R0:W-:Y:S02]  /*5aa80*/  STL [R1+0x2bd0], R17 ;  /* 0x002bd01101007387 */ /* 0x0001e40000100800 */
[----:B0-----:R-:W0:Y:S01]  /*5aa90*/  LDC R17, c[0x0][0x3e8] ;  /* 0x0000fa00ff117b82 */ /* 0x001e220000000800 */
[----:B------:R-:W-:Y:S01]  /*5aaa0*/  PRMT R14, R25, 0x7610, R14 ;  /* 0x00007610190e7816 */ /* 0x000fe2000000000e */
[----:B------:R-:W-:Y:S01]  /*5aab0*/  IMAD R25, R8, 0x4, R4 ;  /* 0x0000000408197824 */ /* 0x000fe200078e0204 */
[----:B------:R-:W-:-:S04]  /*5aac0*/  LEA R18, P1, R27, R0, 0x1 ;  /* 0x000000001b127211 */ /* 0x000fc800078208ff */
[----:B------:R-:W-:Y:S02]  /*5aad0*/  LEA.HI.X.SX32 R19, R27, R2, 0x1, P1 ;  /* 0x000000021b137211 */ /* 0x000fe400008f0eff */
[----:B------:R-:W-:-:S03]  /*5aae0*/  LEA R22, P1, R23, R0, 0x1 ;  /* 0x0000000017167211 */ /* 0x000fc600078208ff */
[----:B------:R1:W-:Y:S01]  /*5aaf0*/  STL.64 [R1+0x2bb0], R18 ;  /* 0x002bb01201007387 */ /* 0x0003e20000100a00 */
[----:B------:R-:W-:-:S03]  /*5ab00*/  LEA.HI.X.SX32 R23, R23, R2, 0x1, P1 ;  /* 0x0000000217177211 */ /* 0x000fc600008f0eff */
[----:B------:R-:W-:Y:S01]  /*5ab10*/  STL.64 [R1+0x2ba0], R20 ;  /* 0x002ba01401007387 */ /* 0x000fe20000100a00 */
[----:B0-----:R-:W-:-:S03]  /*5ab20*/  LEA R26, R17, R25, 0x2 ;  /* 0x00000019111a7211 */ /* 0x001fc600078e10ff */
[----:B------:R0:W-:Y:S01]  /*5ab30*/  STL.64 [R1+0x2be0], R20 ;  /* 0x002be01401007387 */ /* 0x0001e20000100a00 */
[----:B------:R-:W-:Y:S02]  /*5ab40*/  LEA R27, R17, R26, 0x2 ;  /* 0x0000001a111b7211 */ /* 0x000fe400078e10ff */
[C---:B-1----:R-:W-:Y:S01]  /*5ab50*/  LEA R18, P6, R29.reuse, R0, 0x1 ;  /* 0x000000001d127211 */ /* 0x042fe200078c08ff */
[----:B0-----:R-:W2:Y:S03]  /*5ab60*/  LDL.LU R20, [R1+0x4c] ;  /* 0x00004c0001147983 */ /* 0x001ea60000300800 */
[----:B------:R-:W-:Y:S01]  /*5ab70*/  LEA.HI.X.SX32 R19, R29, R2, 0x1, P6 ;  /* 0x000000021d137211 */ /* 0x000fe200030f0eff */
[----:B------:R-:W-:Y:S04]  /*5ab80*/  STL.64 [R1+0x2b98], R22 ;  /* 0x002b981601007387 */ /* 0x000fe80000100a00 */
[----:B------:R0:W-:Y:S01]  /*5ab90*/  STL.64 [R1+0x2bf0], R26 ;  /* 0x002bf01a01007387 */ /* 0x0001e20000100a00 */
[----:B------:R-:W-:-:S03]  /*5aba0*/  LEA R28, R17, R27, 0x2 ;  /* 0x0000001b111c7211 */ /* 0x000fc600078e10ff */
[----:B------:R1:W-:Y:S01]  /*5abb0*/  STG.E.U16 desc[UR10][R10.64], R3 ;  /* 0x000000030a007986 */ /* 0x0003e2000c10150a */
[----:B0-----:R-:W-:-:S03]  /*5abc0*/  PRMT R26, R24, 0x7610, R26 ;  /* 0x00007610181a7816 */ /* 0x001fc6000000001a */
[----:B------:R-:W3:Y:S01]  /*5abd0*/  LDL.LU R27, [R1+0x4] ;  /* 0x00000400011b7983 */ /* 0x000ee20000300800 */
[----:B------:R-:W-:-:S03]  /*5abe0*/  LEA R24, R8, R29, 0x2 ;  /* 0x0000001d08187211 */ /* 0x000fc600078e10ff */
[----:B------:R0:W-:Y:S01]  /*5abf0*/  STL.64 [R1+0x30], R18 ;  /* 0x0000301201007387 */ /* 0x0001e20000100a00 */
[----:B------:R-:W-:Y:S02]  /*5ac00*/  LEA R24, R8, R24, 0x2 ;  /* 0x0000001808187211 */ /* 0x000fe400078e10ff */
[----:B------:R-:W-:Y:S01]  /*5ac10*/  LEA R8, P1, R7, R0, 0x1 ;  /* 0x0000000007087211 */ /* 0x000fe200078208ff */
[----:B-1----:R-:W4:Y:S01]  /*5ac20*/  LDL.LU R3, [R1+0x2c14] ;  /* 0x002c140001037983 */ /* 0x002f220000300800 */
[----:B------:R-:W-:Y:S02]  /*5ac30*/  PRMT R21, R9, 0x7610, R21 ;  /* 0x0000761009157816 */ /* 0x000fe40000000015 */
[----:B------:R-:W-:Y:S02]  /*5ac40*/  LEA.HI.X.SX32 R9, R7, R2, 0x1, P1 ;  /* 0x0000000207097211 */ /* 0x000fe400008f0eff */
[----:B------:R-:W4:Y:S01]  /*5ac50*/  LDL.LU R7, [R1+0x2c10] ;  /* 0x002c100001077983 */ /* 0x000f220000300800 */
[----:B0-----:R-:W-:-:S03]  /*5ac60*/  LEA R18, P6, R24, R0, 0x1 ;  /* 0x0000000018127211 */ /* 0x001fc600078c08ff */
[----:B------:R0:W-:Y:S01]  /*5ac70*/  STL.64 [R1+0x218], R8 ;  /* 0x0002180801007387 */ /* 0x0001e20000100a00 */
[----:B------:R-:W-:-:S03]  /*5ac80*/  LEA.HI.X.SX32 R19, R24, R2, 0x1, P6 ;  /* 0x0000000218137211 */ /* 0x000fc600030f0eff */
[----:B0-----:R-:W4:Y:S04]  /*5ac90*/  LDL.LU.64 R8, [R1+0x2c08] ;  /* 0x002c080001087983 */ /* 0x001f280000300a00 */
[----:B------:R-:W4:Y:S01]  /*5aca0*/  LDL.LU R24, [R1+0x2c00] ;  /* 0x002c000001187983 */ /* 0x000f220000300800 */
[----:B------:R-:W-:-:S03]  /*5acb0*/  LEA R29, R17, R28, 0x2 ;  /* 0x0000001c111d7211 */ /* 0x000fc600078e10ff */
[----:B------:R4:W-:Y:S01]  /*5acc0*/  STL.64 [R1+0x220], R18 ;  /* 0x0002201201007387 */ /* 0x0009e20000100a00 */
[----:B------:R-:W-:Y:S02]  /*5acd0*/  PRMT R12, R14, 0x7610, R12 ;  /* 0x000076100e0c7816 */ /* 0x000fe4000000000c */
[C---:B------:R-:W-:Y:S02]  /*5ace0*/  LEA R11, R17.reuse, R29, 0x2 ;  /* 0x0000001d110b7211 */ /* 0x040fe400078e10ff */
[----:B------:R-:W-:Y:S02]  /*5acf0*/  PRMT R13, R26, 0x7610, R13 ;  /* 0x000076101a0d7816 */ /* 0x000fe4000000000d */
[----:B------:R-:W-:Y:S02]  /*5ad00*/  LEA R10, R17, R11, 0x2 ;  /* 0x0000000b110a7211 */ /* 0x000fe400078e10ff */
[----:B--2---:R-:W-:-:S05]  /*5ad10*/  PRMT R15, R20, 0x7632, R15 ;  /* 0x00007632140f7816 */ /* 0x004fca000000000f */
[----:B------:R0:W-:Y:S01]  /*5ad20*/  STL.S16 [R1+0x2c], R15 ;  /* 0x00002c0f01007387 */ /* 0x0001e20000100600 */
[-C--:B---3--:R-:W-:Y:S02]  /*5ad30*/  LEA R14, P1, R27, R0.reuse, 0x1 ;  /* 0x000000001b0e7211 */ /* 0x088fe400078208ff */
[----:B----4-:R-:W-:Y:S02]  /*5ad40*/  LEA R18, P6, R3, R0, 0x1 ;  /* 0x0000000003127211 */ /* 0x010fe400078c08ff */
[-C--:B0-----:R-:W-:Y:S02]  /*5ad50*/  LEA.HI.X.SX32 R15, R27, R2.reuse, 0x1, P1 ;  /* 0x000000021b0f7211 */ /* 0x081fe400008f0eff */
[----:B------:R-:W-:-:S05]  /*5ad60*/  LEA.HI.X.SX32 R19, R3, R2, 0x1, P6 ;  /* 0x0000000203137211 */ /* 0x000fca00030f0eff */
[----:B------:R0:W-:Y:S01]  /*5ad70*/  STL.64 [R1+0x2bc0], R18 ;  /* 0x002bc01201007387 */ /* 0x0001e20000100a00 */
[----:B------:R-:W-:-:S03]  /*5ad80*/  IMAD R3, R17, 0x4, R10 ;  /* 0x0000000411037824 */ /* 0x000fc600078e020a */
[----:B0-----:R-:W2:Y:S01]  /*5ad90*/  LDL.LU R18, [R1+0x5c] ;  /* 0x00005c0001127983 */ /* 0x001ea20000300800 */
[----:B------:R-:W-:-:S03]  /*5ada0*/  LEA R26, P1, R24, R0, 0x1 ;  /* 0x00000000181a7211 */ /* 0x000fc600078208ff */
[----:B------:R0:W-:Y:S01]  /*5adb0*/  STL.64 [R1+0x210], R14 ;  /* 0x0002100e01007387 */ /* 0x0001e20000100a00 */
[----:B------:R-:W-:-:S03]  /*5adc0*/  LEA.HI.X.SX32 R27, R24, R2, 0x1, P1 ;  /* 0x00000002181b7211 */ /* 0x000fc600008f0eff */
[----:B------:R1:W-:Y:S01]  /*5add0*/  STL.64 [R1+0x2be8], R10 ;  /* 0x002be80a01007387 */ /* 0x0003e20000100a00 */
[----:B------:R-:W-:Y:S02]  /*5ade0*/  LEA R24, R17, R3, 0x2 ;  /* 0x0000000311187211 */ /* 0x000fe400078e10ff */
[----:B0-----:R-:W-:-:S04]  /*5adf0*/  LEA R14, P6, R7, R0, 0x1 ;  /* 0x00000000070e7211 */ /* 0x001fc800078c08ff */
[----:B------:R-:W-:Y:S01]  /*5ae00*/  LEA.HI.X.SX32 R15, R7, R2, 0x1, P6 ;  /* 0x00000002070f7211 */ /* 0x000fe200030f0eff */
[----:B-1----:R-:W2:Y:S04]  /*5ae10*/  LDL.LU.64 R10, [R1+0x10] ;  /* 0x00001000010a7983 */ /* 0x002ea80000300a00 */
[----:B------:R0:W-:Y:S01]  /*5ae20*/  STG.E.U16 desc[UR10][R8.64], R20 ;  /* 0x0000001408007986 */ /* 0x0001e2000c10150a */
[----:B------:R-:W-:Y:S01]  /*5ae30*/  PRMT R16, R13, 0x7610, R16 ;  /* 0x000076100d107816 */ /* 0x000fe20000000010 */
[----:B------:R-:W1:Y:S02]  /*5ae40*/  LDC R7, c[0x0][0x3e8] ;  /* 0x0000fa00ff077b82 */ /* 0x000e640000000800 */
[----:B------:R3:W-:Y:S04]  /*5ae50*/  STL.64 [R1+0x200], R26 ;  /* 0x0002001a01007387 */ /* 0x0007e80000100a00 */
[----:B------:R-:W4:Y:S04]  /*5ae60*/  LDL.LU R17, [R1+0x6c] ;  /* 0x00006c0001117983 */ /* 0x000f280000300800 */
[----:B------:R3:W-:Y:S01]  /*5ae70*/  STL.64 [R1+0x1f8], R14 ;  /* 0x0001f80e01007387 */ /* 0x0007e20000100a00 */
[----:B0-----:R-:W0:Y:S01]  /*5ae80*/  LDC R9, c[0x0][0x3e8] ;  /* 0x0000fa00ff097b82 */ /* 0x001e220000000800 */
[----:B---3--:R-:W-:-:S02]  /*5ae90*/  LEA R26, P6, R5, R0, 0x1 ;  /* 0x00000000051a7211 */ /* 0x008fc400078c08ff */
[C---:B------:R-:W-:Y:S02]  /*5aea0*/  LEA R14, P1, R6.reuse, R0, 0x1 ;  /* 0x00000000060e7211 */ /* 0x040fe400078208ff */
[-C--:B------:R-:W-:Y:S02]  /*5aeb0*/  LEA.HI.X.SX32 R27, R5, R2.reuse, 0x1, P6 ;  /* 0x00000002051b7211 */ /* 0x080fe400030f0eff */
[----:B------:R-:W-:-:S05]  /*5aec0*/  LEA.HI.X.SX32 R15, R6, R2, 0x1, P1 ;  /* 0x00000002060f7211 */ /* 0x000fca00008f0eff */
[----:B------:R3:W-:Y:S04]  /*5aed0*/  STL.64 [R1+0x1f0], R14 ;  /* 0x0001f00e01007387 */ /* 0x0007e80000100a00 */
[----:B---3--:R-:W3:Y:S04]  /*5aee0*/  LDL.LU.64 R14, [R1+0x2bf8] ;  /* 0x002bf800010e7983 */ /* 0x008ee80000300a00 */
[----:B------:R0:W-:Y:S02]  /*5aef0*/  STL.64 [R1+0x1e8], R26 ;  /* 0x0001e81a01007387 */ /* 0x0001e40000100a00 */
[----:B0-----:R-:W-:-:S04]  /*5af00*/  LEA R26, P1, R4, R0, 0x1 ;  /* 0x00000000041a7211 */ /* 0x001fc800078208ff */
[----:B------:R-:W-:-:S05]  /*5af10*/  LEA.HI.X.SX32 R27, R4, R2, 0x1, P1 ;  /* 0x00000002041b7211 */ /* 0x000fca00008f0eff */
[----:B------:R0:W-:Y:S04]  /*5af20*/  STL.64 [R1+0x1e0], R26 ;  /* 0x0001e01a01007387 */ /* 0x0001e80000100a00 */
[----:B0-----:R-:W4:Y:S01]  /*5af30*/  LDL.LU.64 R26, [R1+0x2bf0] ;  /* 0x002bf000011a7983 */ /* 0x001f220000300a00 */
[----:B------:R-:W-:-:S03]  /*5af40*/  LEA R20, P6, R25, R0, 0x1 ;  /* 0x0000000019147211 */ /* 0x000fc600078c08ff */
[----:B--2---:R-:W-:Y:S01]  /*5af50*/  STG.E.U16 desc[UR10][R10.64], R18 ;  /* 0x000000120a007986 */ /* 0x004fe2000c10150a */
[----:B---3--:R-:W-:Y:S02]  /*5af60*/  PRMT R14, R21, 0x7610, R14 ;  /* 0x00007610150e7816 */ /* 0x008fe4000000000e */
[----:B------:R-:W-:Y:S02]  /*5af70*/  LEA.HI.X.SX32 R21, R25, R2, 0x1, P6 ;  /* 0x0000000219157211 */ /* 0x000fe400030f0eff */
[----:B------:R-:W-:-:S03]  /*5af80*/  PRMT R15, R12, 0x7610, R15 ;  /* 0x000076100c0f7816 */ /* 0x000fc6000000000f */
[----:B------:R4:W-:Y:S02]  /*5af90*/  STL.64 [R1+0x1d8], R20 ;  /* 0x0001d81401007387 */ /* 0x0009e40000100a00 */
[CC--:B----4-:R-:W-:Y:S02]  /*5afa0*/  LEA R20, P1, R26.reuse, R0.reuse, 0x1 ;  /* 0x000000001a147211 */ /* 0x0d0fe400078208ff */
[C---:B------:R-:W-:Y:S02]  /*5afb0*/  LEA R12, P6, R27.reuse, R0, 0x1 ;  /* 0x000000001b0c7211 */ /* 0x040fe400078c08ff */
[-C--:B------:R-:W-:Y:S02]  /*5afc0*/  LEA.HI.X.SX32 R21, R26, R2.reuse, 0x1, P1 ;  /* 0x000000021a157211 */ /* 0x080fe400008f0eff */
[----:B------:R-:W-:-:S03]  /*5afd0*/  LEA.HI.X.SX32 R13, R27, R2, 0x1, P6 ;  /* 0x000000021b0d7211 */ /* 0x000fc600030f0eff */
[----:B------:R0:W-:Y:S04]  /*5afe0*/  STL.64 [R1+0x1d0], R20 ;  /* 0x0001d01401007387 */ /* 0x0001e80000100a00 */
[----:B------:R2:W-:Y:S04]  /*5aff0*/  STL.64 [R1+0x1c8], R12 ;  /* 0x0001c80c01007387 */ /* 0x0005e80000100a00 */
[----:B------:R-:W3:Y:S01]  /*5b000*/  LDL.LU.64 R10, [R1+0x2be8] ;  /* 0x002be800010a7983 */ /* 0x000ee20000300a00 */
[-C--:B0-----:R-:W-:Y:S02]  /*5b010*/  LEA R20, P1, R28, R0.reuse, 0x1 ;  /* 0x000000001c147211 */ /* 0x081fe400078208ff */
[----:B--2---:R-:W-:-:S02]  /*5b020*/  LEA R12, P6, R29, R0, 0x1 ;  /* 0x000000001d0c7211 */ /* 0x004fc400078c08ff */
[-C--:B------:R-:W-:Y:S02]  /*5b030*/  LEA.HI.X.SX32 R21, R28, R2.reuse, 0x1, P1 ;  /* 0x000000021c157211 */ /* 0x080fe400008f0eff */
[----:B------:R-:W-:Y:S02]  /*5b040*/  LEA.HI.X.SX32 R13, R29, R2, 0x1, P6 ;  /* 0x000000021d0d7211 */ /* 0x000fe400030f0eff */
[----:B-1----:R-:W-:Y:S01]  /*5b050*/  LEA R7, R7, R24, 0x2 ;  /* 0x0000001807077211 */ /* 0x002fe200078e10ff */
[----:B------:R3:W-:Y:S01]  /*5b060*/  STL.64 [R1+0x1c0], R20 ;  /* 0x0001c01401007387 */ /* 0x0007e20000100a00 */
[----:B------:R-:W-:Y:S01]  /*5b070*/  PRMT R27, R14, 0x7610, R27 ;  /* 0x000076100e1b7816 */ /* 0x000fe2000000001b */
[----:B------:R-:W0:Y:S02]  /*5b080*/  LDC R29, c[0x0][0x3e8] ;  /* 0x0000fa00ff1d7b82 */ /* 0x000e240000000800 */
[----:B------:R1:W-:Y:S01]  /*5b090*/  STL.64 [R1+0x1b8], R12 ;  /* 0x0001b80c01007387 */ /* 0x0003e20000100a00 */
[----:B---3--:R-:W-:-:S02]  /*5b0a0*/  LEA R20, P1, R11, R0, 0x1 ;  /* 0x000000000b147211 */ /* 0x008fc400078208ff */
[C---:B-1----:R-:W-:Y:S02]  /*5b0b0*/  LEA R12, P6, R10.reuse, R0, 0x1 ;  /* 0x000000000a0c7211 */ /* 0x042fe400078c08ff */
[-C--:B------:R-:W-:Y:S02]  /*5b0c0*/  LEA.HI.X.SX32 R21, R11, R2.reuse, 0x1, P1 ;  /* 0x000000020b157211 */ /* 0x080fe400008f0eff */
[----:B------:R-:W-:-:S03]  /*5b0d0*/  LEA.HI.X.SX32 R13, R10, R2, 0x1, P6 ;  /* 0x000000020a0d7211 */ /* 0x000fc600030f0eff */
[----:B------:R1:W-:Y:S04]  /*5b0e0*/  STL.64 [R1+0x1b0], R20 ;  /* 0x0001b01401007387 */ /* 0x0003e80000100a00 */
[----:B------:R2:W-:Y:S01]  /*5b0f0*/  STL.64 [R1+0x1a8], R12 ;  /* 0x0001a80c01007387 */ /* 0x0005e20000100a00 */
[CC--:B-1----:R-:W-:Y:S02]  /*5b100*/  LEA R20, P1, R3.reuse, R0.reuse, 0x1 ;  /* 0x0000000003147211 */ /* 0x0c2fe400078208ff */
[C---:B--2---:R-:W-:Y:S02]  /*5b110*/  LEA R12, P6, R24.reuse, R0, 0x1 ;  /* 0x00000000180c7211 */ /* 0x044fe400078c08ff */
[-C--:B------:R-:W-:Y:S02]  /*5b120*/  LEA.HI.X.SX32 R21, R3, R2.reuse, 0x1, P1 ;  /* 0x0000000203157211 */ /* 0x080fe400008f0eff */
[----:B------:R-:W-:-:S03]  /*5b130*/  LEA.HI.X.SX32 R13, R24, R2, 0x1, P6 ;  /* 0x00000002180d7211 */ /* 0x000fc600030f0eff */
[----:B------:R1:W-:Y:S04]  /*5b140*/  STL.64 [R1+0x1a0], R20 ;  /* 0x0001a01401007387 */ /* 0x0003e80000100a00 */
[----:B-1----:R-:W2:Y:S04]  /*5b150*/  LDL.LU.64 R20, [R1+0x2be0] ;  /* 0x002be00001147983 */ /* 0x002ea80000300a00 */
[----:B------:R1:W-:Y:S04]  /*5b160*/  STL.64 [R1+0x198], R12 ;  /* 0x0001980c01007387 */ /* 0x0003e80000100a00 */
[----:B-1----:R-:W3:Y:S01]  /*5b170*/  LDL.LU.64 R12, [R1+0x2bd8] ;  /* 0x002bd800010c7983 */ /* 0x002ee20000300a00 */
[----:B------:R-:W-:-:S04]  /*5b180*/  LEA R5, R9, R7, 0x2 ;  /* 0x0000000709057211 */ /* 0x000fc800078e10ff */
[----:B------:R-:W-:Y:S02]  /*5b190*/  LEA R14, P6, R5, R0, 0x1 ;  /* 0x00000000050e7211 */ /* 0x000fe400078c08ff */
[----:B------:R-:W-:Y:S02]  /*5b1a0*/  PRMT R19, R15, 0x7610, R19 ;  /* 0x000076100f137816 */ /* 0x000fe40000000013 */
[----:B------:R-:W-:Y:S02]  /*5b1b0*/  PRMT R22, R18, 0x7632, R22 ;  /* 0x0000763212167816 */ /* 0x000fe40000000016 */
[----:B------:R-:W-:Y:S02]  /*5b1c0*/  LEA.HI.X.SX32 R15, R5, R2, 0x1, P6 ;  /* 0x00000002050f7211 */ /* 0x000fe400030f0eff */
[----:B------:R-:W-:Y:S02]  /*5b1d0*/  LEA R18, P1, R7, R0, 0x1 ;  /* 0x0000000007127211 */ /* 0x000fe400078208ff */
[----:B------:R-:W-:-:S02]  /*5b1e0*/  LEA R6, R9, R5, 0x2 ;  /* 0x0000000509067211 */ /* 0x000fc400078e10ff */
[----:B------:R-:W-:-:S03]  /*5b1f0*/  PRMT R28, R17, 0x7632, R28 ;  /* 0x00007632111c7816 */ /* 0x000fc6000000001c */
[----:B------:R-:W-:-:S05]  /*5b200*/  IMAD R4, R9, 0x4, R6 ;  /* 0x0000000409047824 */ /* 0x000fca00078e0206 */
[----:B------:R-:W-:Y:S01]  /*5b210*/  LEA R8, R9, R4, 0x2 ;  /* 0x0000000409087211 */ /* 0x000fe200078e10ff */
[----:B---3--:R1:W-:Y:S04]  /*5b220*/  STG.E.U16 desc[UR10][R12.64], R17 ;  /* 0x000000110c007986 */ /* 0x0083e8000c10150a */
[----:B-1----:R-:W3:Y:S01]  /*5b230*/  LDL.LU R17, [R1+0x2bd0] ;  /* 0x002bd00001117983 */ /* 0x002ee20000300800 */
[----:B------:R-:W-:Y:S02]  /*5b240*/  PRMT R12, R19, 0x7610, R12 ;  /* 0x00007610130c7816 */ /* 0x000fe4000000000c */
[----:B------:R-:W-:Y:S01]  /*5b250*/  LEA.HI.X.SX32 R19, R7, R2, 0x1, P1 ;  /* 0x0000000207137211 */ /* 0x000fe200008f0eff */
[----:B------:R-:W4:Y:S04]  /*5b260*/  LDL.LU.S16 R13, [R1+0x1c] ;  /* 0x00001c00010d7983 */ /* 0x000f280000300600 */
[----:B------:R1:W-:Y:S04]  /*5b270*/  STL.64 [R1+0x188], R14 ;  /* 0x0001880e01007387 */ /* 0x0003e80000100a00 */
[----:B------:R0:W-:Y:S01]  /*5b280*/  STL.64 [R1+0x190], R18 ;  /* 0x0001901201007387 */ /* 0x0001e20000100a00 */
[----:B-1----:R-:W-:-:S04]  /*5b290*/  LEA R14, P1, R6, R0, 0x1 ;  /* 0x00000000060e7211 */ /* 0x002fc800078208ff */
[----:B------:R-:W-:Y:S02]  /*5b2a0*/  LEA.HI.X.SX32 R15, R6, R2, 0x1, P1 ;  /* 0x00000002060f7211 */ /* 0x000fe400008f0eff */
[----:B0-----:R-:W-:-:S03]  /*5b2b0*/  LEA R18, P6, R4, R0, 0x1 ;  /* 0x0000000004127211 */ /* 0x001fc600078c08ff */
[----:B------:R0:W-:Y:S01]  /*5b2c0*/  STL.64 [R1+0x180], R14 ;  /* 0x0001800e01007387 */ /* 0x0001e20000100a00 */
[----:B------:R-:W-:-:S03]  /*5b2d0*/  LEA.HI.X.SX32 R19, R4, R2, 0x1, P6 ;  /* 0x0000000204137211 */ /* 0x000fc600030f0eff */
[----:B0-----:R-:W4:Y:S04]  /*5b2e0*/  LDL.LU.64 R14, [R1+0x2bc8] ;  /* 0x002bc800010e7983 */ /* 0x001f280000300a00 */
[----:B------:R0:W-:Y:S02]  /*5b2f0*/  STL.64 [R1+0x178], R18 ;  /* 0x0001781201007387 */ /* 0x0001e40000100a00 */
[----:B0-----:R-:W-:-:S04]  /*5b300*/  LEA R18, P1, R8, R0, 0x1 ;  /* 0x0000000008127211 */ /* 0x001fc800078208ff */
[----:B------:R-:W-:-:S05]  /*5b310*/  LEA.HI.X.SX32 R19, R8, R2, 0x1, P1 ;  /* 0x0000000208137211 */ /* 0x000fca00008f0eff */
[----:B------:R0:W-:Y:S04]  /*5b320*/  STL.64 [R1+0x170], R18 ;  /* 0x0001701201007387 */ /* 0x0001e80000100a00 */
[----:B0-----:R-:W4:Y:S01]  /*5b330*/  LDL.LU.64 R18, [R1+0x2bc0] ;  /* 0x002bc00001127983 */ /* 0x001f220000300a00 */
[----:B------:R-:W-:Y:S02]  /*5b340*/  LEA R9, R9, R8, 0x2 ;  /* 0x0000000809097211 */ /* 0x000fe400078e10ff */
[----:B--2---:R-:W-:Y:S02]  /*5b350*/  PRMT R20, R16, 0x7610, R20 ;  /* 0x0000761010147816 */ /* 0x004fe40000000014 */
[----:B------:R-:W-:Y:S02]  /*5b360*/  LEA R16, P6, R9, R0, 0x1 ;  /* 0x0000000009107211 */ /* 0x000fe400078c08ff */
[----:B------:R-:W-:-:S04]  /*5b370*/  LEA R25, R29, R9, 0x2 ;  /* 0x000000091d197211 */ /* 0x000fc800078e10ff */
[----:B------:R-:W-:-:S05]  /*5b380*/  LEA R26, R29, R25, 0x2 ;  /* 0x000000191d1a7211 */ /* 0x000fca00078e10ff */
[----:B------:R-:W-:-:S05]  /*5b390*/  IMAD R10, R29, 0x4, R26 ;  /* 0x000000041d0a7824 */ /* 0x000fca00078e021a */
[----:B------:R-:W-:Y:S02]  /*5b3a0*/  LEA R3, R29, R10, 0x2 ;  /* 0x0000000a1d037211 */ /* 0x000fe400078e10ff */
[----:B------:R-:W-:Y:S02]  /*5b3b0*/  PRMT R23, R27, 0x7610, R23 ;  /* 0x000076101b177816 */ /* 0x000fe40000000017 */
[----:B------:R-:W-:Y:S02]  /*5b3c0*/  LEA R11, R29, R3, 0x2 ;  /* 0x000000031d0b7211 */ /* 0x000fe400078e10ff */
[----:B---3--:R-:W-:Y:S02]  /*5b3d0*/  PRMT R21, R17, 0x7610, R21 ;  /* 0x0000761011157816 */ /* 0x008fe40000000015 */
[----:B------:R-:W-:-:S05]  /*5b3e0*/  LEA.HI.X.SX32 R17, R9, R2, 0x1, P6 ;  /* 0x0000000209117211 */ /* 0x000fca00030f0eff */
[----:B------:R0:W-:Y:S02]  /*5b3f0*/  STL.64 [R1+0x168], R16 ;  /* 0x0001681001007387 */ /* 0x0001e40000100a00 */
[----:B0-----:R-:W-:-:S04]  /*5b400*/  LEA R16, P1, R25, R0, 0x1 ;  /* 0x0000000019107211 */ /* 0x001fc800078208ff */
[----:B------:R-:W-:-:S05]  /*5b410*/  LEA.HI.X.SX32 R17, R25, R2, 0x1, P1 ;  /* 0x0000000219117211 */ /* 0x000fca00008f0eff */
[----:B------:R0:W-:Y:S04]  /*5b420*/  STL.64 [R1+0x160], R16 ;  /* 0x0001601001007387 */ /* 0x0001e80000100a00 */
[----:B0-----:R-:W2:Y:S04]  /*5b430*/  LDL.LU.64 R16, [R1+0x2bb8] ;  /* 0x002bb80001107983 */ /* 0x001ea80000300a00 */
[----:B----4-:R0:W-:Y:S04]  /*5b440*/  STG.E.U16 desc[UR10][R14.64], R12 ;  /* 0x0000000c0e007986 */ /* 0x0101e8000c10150a */
[----:B------:R1:W-:Y:S01]  /*5b450*/  STL.64 [R1+0x2ba8], R24 ;  /* 0x002ba81801007387 */ /* 0x0003e20000100a00 */
[----:B0-----:R-:W-:-:S04]  /*5b460*/  LEA R14, P6, R26, R0, 0x1 ;  /* 0x000000001a0e7211 */ /* 0x001fc800078c08ff */
[----:B------:R-:W-:Y:S01]  /*5b470*/  LEA.HI.X.SX32 R15, R26, R2, 0x1, P6 ;  /* 0x000000021a0f7211 */ /* 0x000fe200030f0eff */
[----:B-1----:R-:W3:Y:S04]  /*5b480*/  LDL.LU.64 R24, [R1+0x210] ;  /* 0x0002100001187983 */ /* 0x002ee80000300a00 */
[----:B------:R0:W-:Y:S01]  /*5b490*/  STL.64 [R1+0x158], R14 ;  /* 0x0001580e01007387 */ /* 0x0001e20000100a00 */
[-C--:B------:R-:W-:Y:S02]  /*5b4a0*/  LEA R26, P1, R10, R0.reuse, 0x1 ;  /* 0x000000000a1a7211 */ /* 0x080fe400078208ff */
[----:B0-----:R-:W-:-:S04]  /*5b4b0*/  LEA R14, P6, R3, R0, 0x1 ;  /* 0x00000000030e7211 */ /* 0x001fc800078c08ff */
[-C--:B------:R-:W-:Y:S02]  /*5b4c0*/  LEA.HI.X.SX32 R15, R3, R2.reuse, 0x1, P6 ;  /* 0x00000002030f7211 */ /* 0x080fe400030f0eff */
[----:B------:R-:W-:-:S03]  /*5b4d0*/  LEA.HI.X.SX32 R27, R10, R2, 0x1, P1 ;  /* 0x000000020a1b7211 */ /* 0x000fc600008f0eff */
[----:B------:R0:W-:Y:S02]  /*5b4e0*/  STL.64 [R1+0x148], R14 ;  /* 0x0001480e01007387 */ /* 0x0001e40000100a00 */
[----:B0-----:R-:W-:Y:S01]  /*5b4f0*/  IMAD.MOV.U32 R14, RZ, RZ, R18 ;  /* 0x000000ffff0e7224 */ /* 0x001fe200078e0012 */
[C---:B------:R-:W-:Y:S02]  /*5b500*/  LEA R18, P1, R11.reuse, R0, 0x1 ;  /* 0x000000000b127211 */ /* 0x040fe400078208ff */
[----:B------:R-:W-:Y:S02]  /*5b510*/  MOV R15, R19 ;  /* 0x00000013000f7202 */ /* 0x000fe40000000f00 */
[----:B------:R-:W-:Y:S01]  /*5b520*/  LEA.HI.X.SX32 R19, R11, R2, 0x1, P1 ;  /* 0x000000020b137211 */ /* 0x000fe200008f0eff */
[----:B------:R-:W-:Y:S04]  /*5b530*/  STL.64 [R1+0x150], R26 ;  /* 0x0001501a01007387 */ /* 0x000fe80000100a00 */
[----:B------:R0:W-:Y:S04]  /*5b540*/  STL.64 [R1+0x140], R18 ;  /* 0x0001401201007387 */ /* 0x0001e80000100a00 */
[----:B0-----:R-:W4:Y:S01]  /*5b550*/  LDL.LU.64 R18, [R1+0x2bb0] ;  /* 0x002bb00001127983 */ /* 0x001f220000300a00 */
[----:B------:R-:W-:-:S04]  /*5b560*/  LEA R7, R29, R11, 0x2 ;  /* 0x0000000b1d077211 */ /* 0x000fc800078e10ff */
[----:B------:R-:W-:Y:S02]  /*5b570*/  LEA R26, P6, R7, R0, 0x1 ;  /* 0x00000000071a7211 */ /* 0x000fe400078c08ff */
[----:B------:R-:W-:Y:S02]  /*5b580*/  LEA R5, R29, R7, 0x2 ;  /* 0x000000071d057211 */ /* 0x000fe400078e10ff */
[----:B------:R-:W-:-:S03]  /*5b590*/  LEA.HI.X.SX32 R27, R7, R2, 0x1, P6 ;  /* 0x00000002071b7211 */ /* 0x000fc600030f0eff */
[C---:B------:R-:W-:Y:S02]  /*5b5a0*/  IMAD R4, R29.reuse, 0x4, R5 ;  /* 0x000000041d047824 */ /* 0x040fe400078e0205 */
[----:B------:R-:W-:Y:S01]  /*5b5b0*/  STL.64 [R1+0x138], R26 ;  /* 0x0001381a01007387 */ /* 0x000fe20000100a00 */
[----:B------:R-:W-:Y:S02]  /*5b5c0*/  PRMT R10, R20, 0x7610, R10 ;  /* 0x00007610140a7816 */ /* 0x000fe4000000000a */
[----:B------:R-:W-:Y:S02]  /*5b5d0*/  LEA R20, P6, R4, R0, 0x1 ;  /* 0x0000000004147211 */ /* 0x000fe400078c08ff */
[----:B------:R-:W-:Y:S01]  /*5b5e0*/  LEA R6, R29, R4, 0x2 ;  /* 0x000000041d067211 */ /* 0x000fe200078e10ff */
[----:B--2---:R0:W-:Y:S02]  /*5b5f0*/  STG.E.U16 desc[UR10][R16.64], R13 ;  /* 0x0000000d10007986 */ /* 0x0041e4000c10150a */
[----:B0-----:R-:W-:-:S02]  /*5b600*/  PRMT R17, R21, 0x7610, R17 ;  /* 0x0000761015117816 */ /* 0x001fc40000000011 */
[----:B------:R-:W-:Y:S02]  /*5b610*/  LEA.HI.X.SX32 R21, R4, R2, 0x1, P6 ;  /* 0x0000000204157211 */ /* 0x000fe400030f0eff */
[----:B---3--:R-:W-:Y:S02]  /*5b620*/  MOV R26, R24 ;  /* 0x00000018001a7202 */ /* 0x008fe40000000f00 */
[----:B------:R-:W-:Y:S01]  /*5b630*/  LEA R24, P1, R5, R0, 0x1 ;  /* 0x0000000005187211 */ /* 0x000fe200078208ff */
[----:B------:R-:W-:-:S03]  /*5b640*/  IMAD.MOV.U32 R27, RZ, RZ, R25 ;  /* 0x000000ffff1b7224 */ /* 0x000fc600078e0019 */
[----:B------:R-:W-:Y:S01]  /*5b650*/  LEA.HI.X.SX32 R25, R5, R2, 0x1, P1 ;  /* 0x0000000205197211 */ /* 0x000fe200008f0eff */
[----:B----4-:R0:W-:Y:S04]  /*5b660*/  STG.E.U16 desc[UR10][R18.64], R10 ;  /* 0x0000000a12007986 */ /* 0x0101e8000c10150a */
[----:B0-----:R-:W2:Y:S04]  /*5b670*/  LDL.LU.64 R18, [R1+0x200] ;  /* 0x0002000001127983 */ /* 0x001ea80000300a00 */
[----:B------:R0:W-:Y:S04]  /*5b680*/  STL.64 [R1+0x130], R24 ;  /* 0x0001301801007387 */ /* 0x0001e80000100a00 */
[----:B0-----:R-:W3:Y:S04]  /*5b690*/  LDL.LU.64 R24, [R1+0x2ba8] ;  /* 0x002ba80001187983 */ /* 0x001ee80000300a00 */
[----:B------:R0:W-:Y:S02]  /*5b6a0*/  STL.64 [R1+0x128], R20 ;  /* 0x0001281401007387 */ /* 0x0001e40000100a00 */
[----:B0-----:R-:W-:-:S04]  /*5b6b0*/  LEA R20, P1, R6, R0, 0x1 ;  /* 0x0000000006147211 */ /* 0x001fc800078208ff */
[----:B------:R-:W-:-:S05]  /*5b6c0*/  LEA.HI.X.SX32 R21, R6, R2, 0x1, P1 ;  /* 0x0000000206157211 */ /* 0x000fca00008f0eff */
[----:B------:R0:W-:Y:S04]  /*5b6d0*/  STL.64 [R1+0x120], R20 ;  /* 0x0001201401007387 */ /* 0x0001e80000100a00 */
[----:B0-----:R-:W4:Y:S01]  /*5b6e0*/  LDL.LU.64 R20, [R1+0x2ba0] ;  /* 0x002ba00001147983 */ /* 0x001f220000300a00 */
[----:B------:R-:W-:-:S04]  /*5b6f0*/  LEA R9, R29, R6, 0x2 ;  /* 0x000000061d097211 */ /* 0x000fc800078e10ff */
[----:B------:R-:W-:Y:S02]  /*5b700*/  LEA R4, P6, R9, R0, 0x1 ;  /* 0x0000000009047211 */ /* 0x000fe400078c08ff */
[----:B------:R-:W-:Y:S02]  /*5b710*/  LEA R12, R29, R9, 0x2 ;  /* 0x000000091d0c7211 */ /* 0x000fe400078e10ff */
[----:B------:R-:W-:Y:S02]  /*5b720*/  LEA.HI.X.SX32 R5, R9, R2, 0x1, P6 ;  /* 0x0000000209057211 */ /* 0x000fe400030f0eff */
[----:B------:R-:W-:Y:S02]  /*5b730*/  LEA R13, R29, R12, 0x2 ;  /* 0x0000000c1d0d7211 */ /* 0x000fe400078e10ff */
[----:B------:R-:W-:Y:S01]  /*5b740*/  PRMT R16, R22, 0x7610, R16 ;  /* 0x0000761016107816 */ /* 0x000fe20000000010 */
[----:B------:R0:W-:Y:S01]  /*5b750*/  STL.64 [R1+0x118], R4 ;  /* 0x0001180401007387 */ /* 0x0001e20000100a00 */
[----:B------:R-:W-:-:S02]  /*5b760*/  LEA R22, P6, R13, R0, 0x1 ;  /* 0x000000000d167211 */ /* 0x000fc400078c08ff */
[----:B------:R-:W-:Y:S02]  /*5b770*/  PRMT R9, R23, 0x7610, R9 ;  /* 0x0000761017097816 */ /* 0x000fe40000000009 */
[----:B------:R-:W-:Y:S02]  /*5b780*/  LEA.HI.X.SX32 R23, R13, R2, 0x1, P6 ;  /* 0x000000020d177211 */ /* 0x000fe400030f0eff */
[----:B0-----:R-:W-:-:S04]  /*5b790*/  LEA R4, P1, R12, R0, 0x1 ;  /* 0x000000000c047211 */ /* 0x001fc800078208ff */
[----:B------:R-:W-:Y:S01]  /*5b7a0*/  LEA.HI.X.SX32 R5, R12, R2, 0x1, P1 ;  /* 0x000000020c057211 */ /* 0x000fe200008f0eff */
[----:B----4-:R0:W-:Y:S04]  /*5b7b0*/  STG.E.U16 desc[UR10][R20.64], R9 ;  /* 0x0000000914007986 */ /* 0x0101e8000c10150a */
[----:B0-----:R-:W4:Y:S04]  /*5b7c0*/  LDL.LU.64 R20, [R1+0x220] ;  /* 0x0002200001147983 */ /* 0x001f280000300a00 */
[----:B------:R-:W-:Y:S04]  /*5b7d0*/  STL.64 [R1+0x110], R4 ;  /* 0x0001100401007387 */ /* 0x000fe80000100a00 */
[----:B------:R0:W-:Y:S04]  /*5b7e0*/  STL.64 [R1+0x108], R22 ;  /* 0x0001081601007387 */ /* 0x0001e80000100a00 */
[----:B0-----:R-:W4:Y:S01]  /*5b7f0*/  LDL.LU.64 R22, [R1+0x2b98] ;  /* 0x002b980001167983 */ /* 0x001f220000300a00 */
[----:B------:R-:W-:-:S04]  /*5b800*/  LEA R8, R29, R13, 0x2 ;  /* 0x0000000d1d087211 */ /* 0x000fc800078e10ff */
[----:B------:R-:W-:Y:S01]  /*5b810*/  LEA R11, R29, R8, 0x2 ;  /* 0x000000081d0b7211 */ /* 0x000fe200078e10ff */
[----:B--2---:R0:W-:Y:S03]  /*5b820*/  STL.64 [R1+0x2b80], R18 ;  /* 0x002b801201007387 */ /* 0x0041e60000100a00 */
[----:B------:R-:W-:-:S04]  /*5b830*/  LEA R12, P6, R11, R0, 0x1 ;  /* 0x000000000b0c7211 */ /* 0x000fc800078c08ff */
[----:B------:R-:W-:Y:S02]  /*5b840*/  LEA.HI.X.SX32 R13, R11, R2, 0x1, P6 ;  /* 0x000000020b0d7211 */ /* 0x000fe400030f0eff */
[----:B0-----:R-:W-:-:S04]  /*5b850*/  LEA R18, P1, R8, R0, 0x1 ;  /* 0x0000000008127211 */ /* 0x001fc800078208ff */
[----:B------:R-:W-:-:S05]  /*5b860*/  LEA.HI.X.SX32 R19, R8, R2, 0x1, P1 ;  /* 0x0000000208137211 */ /* 0x000fca00008f0eff */
[----:B------:R0:W-:Y:S04]  /*5b870*/  STL.64 [R1+0x100], R18 ;  /* 0x0001001201007387 */ /* 0x0001e80000100a00 */
[----:B------:R1:W-:Y:S01]  /*5b880*/  STL.64 [R1+0xf8], R12 ;  /* 0x0000f80c01007387 */ /* 0x0003e20000100a00 */
[----:B------:R-:W-:-:S04]  /*5b890*/  LEA R7, R29, R11, 0x2 ;  /* 0x0000000b1d077211 */ /* 0x000fc800078e10ff */
[----:B------:R-:W-:Y:S02]  /*5b8a0*/  LEA R10, R29, R7, 0x2 ;  /* 0x000000071d0a7211 */ /* 0x000fe400078e10ff */
[CC--:B0-----:R-:W-:Y:S02]  /*5b8b0*/  LEA R18, P1, R7.reuse, R0.reuse, 0x1 ;  /* 0x0000000007127211 */ /* 0x0c1fe400078208ff */
[C---:B-1----:R-:W-:Y:S02]  /*5b8c0*/  LEA R12, P6, R10.reuse, R0, 0x1 ;  /* 0x000000000a0c7211 */ /* 0x042fe400078c08ff */
[-C--:B------:R-:W-:Y:S02]  /*5b8d0*/  LEA.HI.X.SX32 R19, R7, R2.reuse, 0x1, P1 ;  /* 0x0000000207137211 */ /* 0x080fe400008f0eff */
[----:B------:R-:W-:Y:S02]  /*5b8e0*/  LEA.HI.X.SX32 R13, R10, R2, 0x1, P6 ;  /* 0x000000020a0d7211 */ /* 0x000fe400030f0eff */
[----:B------:R-:W-:-:S02]  /*5b8f0*/  LEA R3, R29, R10, 0x2 ;  /* 0x0000000a1d037211 */ /* 0x000fc400078e10ff */
[----:B---3--:R-:W-:Y:S02]  /*5b900*/  PRMT R24, R16, 0x7610, R24 ;  /* 0x0000761010187816 */ /* 0x008fe40000000018 */
[----:B------:R-:W-:Y:S02]  /*5b910*/  LEA R6, R29, R3, 0x2 ;  /* 0x000000031d067211 */ /* 0x000fe400078e10ff */
[-C--:B------:R-:W-:Y:S02]  /*5b920*/  LEA R16, P1, R3, R0.reuse, 0x1 ;  /* 0x0000000003107211 */ /* 0x080fe400078208ff */
[----:B------:R-:W-:Y:S01]  /*5b930*/  LEA R10, P6, R6, R0, 0x1 ;  /* 0x00000000060a7211 */ /* 0x000fe200078c08ff */
[----:B------:R-:W-:-:S03]  /*5b940*/  IMAD R4, R29, 0x4, R6 ;  /* 0x000000041d047824 */ /* 0x000fc600078e0206 */
[----:B------:R-:W-:Y:S02]  /*5b950*/  LEA.HI.X.SX32 R11, R6, R2, 0x1, P6 ;  /* 0x00000002060b7211 */ /* 0x000fe400030f0eff */
[----:B------:R-:W-:-:S04]  /*5b960*/  LEA R5, R29, R4, 0x2 ;  /* 0x000000041d057211 */ /* 0x000fc800078e10ff */
[----:B------:R-:W-:Y:S01]  /*5b970*/  LEA R8, R29, R5, 0x2 ;  /* 0x000000051d087211 */ /* 0x000fe200078e10ff */
[----:B----4-:R0:W-:Y:S02]  /*5b980*/  STG.E.U16 desc[UR10][R22.64], R17 ;  /* 0x0000001116007986 */ /* 0x0101e4000c10150a */
[----:B0-----:R-:W-:Y:S02]  /*5b990*/  MOV R23, R21 ;  /* 0x0000001500177202 */ /* 0x001fe40000000f00 */
[----:B------:R-:W-:Y:S02]  /*5b9a0*/  MOV R21, R27 ;  /* 0x0000001b00157202 */ /* 0x000fe40000000f00 */
[----:B------:R-:W0:Y:S01]  /*5b9b0*/  S2R R27, SR_TID.X ;  /* 0x00000000001b7919 */ /* 0x000e220000002100 */
[----:B------:R-:W-:Y:S01]  /*5b9c0*/  MOV R22, R20 ;  /* 0x0000001400167202 */ /* 0x000fe20000000f00 */
[----:B------:R-:W-:-:S04]  /*5b9d0*/  IMAD.MOV.U32 R20, RZ, RZ, R26 ;  /* 0x000000ffff147224 */ /* 0x000fc800078e001a */
[----:B------:R-:W-:Y:S04]  /*5b9e0*/  STL.64 [R1+0x2b90], R22 ;  /* 0x002b901601007387 */ /* 0x000fe80000100a00 */
[----:B------:R-:W-:Y:S01]  /*5b9f0*/  STL.64 [R1+0x2b88], R20 ;  /* 0x002b881401007387 */ /* 0x000fe20000100a00 */
[C---:B0-----:R-:W-:Y:S02]  /*5ba00*/  SHF.L.U32 R17, R27.reuse, 0xb, RZ ;  /* 0x0000000b1b117819 */ /* 0x041fe400000006ff */
[C---:B------:R-:W-:Y:S02]  /*5ba10*/  LOP3.LUT R26, R27.reuse, 0x40, RZ, 0xc0, !PT ;  /* 0x000000401b1a7812 */ /* 0x040fe400078ec0ff */
[----:B------:R-:W-:Y:S02]  /*5ba20*/  LOP3.LUT R27, R27, 0x3f, RZ, 0xc0, !PT ;  /* 0x0000003f1b1b7812 */ /* 0x000fe400078ec0ff */
[----:B------:R-:W-:-:S02]  /*5ba30*/  LOP3.LUT R17, R17, 0x3000, RZ, 0xc0, !PT ;  /* 0x0000300011117812 */ /* 0x000fc400078ec0ff */
[----:B------:R-:W-:Y:S02]  /*5ba40*/  SHF.R.U32.HI R26, RZ, 0x1, R26 ;  /* 0x00000001ff1a7819 */ /* 0x000fe4000001161a */
[----:B------:R-:W-:-:S04]  /*5ba50*/  LEA R27, R27, R17, 0x4 ;  /* 0x000000111b1b7211 */ /* 0x000fc800078e20ff */
[----:B------:R-:W-:-:S05]  /*5ba60*/  LOP3.LUT R27, R27, R26, RZ, 0x3c, !PT ;  /* 0x0000001a1b1b7212 */ /* 0x000fca00078e3cff */
[----:B------:R-:W0:Y:S04]  /*5ba70*/  LDS.128 R20, [R27+UR6] ;  /* 0x000000061b147984 */ /* 0x000e280008000c00 */
[----:B------:R1:W-:Y:S04]  /*5ba80*/  STL.64 [R1+0xf0], R18 ;  /* 0x0000f01201007387 */ /* 0x0003e80000100a00 */
[----:B------:R-:W-:Y:S04]  /*5ba90*/  STL.64 [R1+0xe8], R12 ;  /* 0x0000e80c01007387 */ /* 0x000fe80000100a00 */
[----:B0-----:R-:W-:Y:S04]  /*5baa0*/  STL.64 [R1+0x10], R20 ;  /* 0x0000101401007387 */ /* 0x001fe80000100a00 */
[----:B------:R-:W-:Y:S04]  /*5bab0*/  STL.64 [R1+0x18], R22 ;  /* 0x0000181601007387 */ /* 0x000fe80000100a00 */
[----:B------:R-:W0:Y:S01]  /*5bac0*/  LDS.128 R20, [R27+UR6+0x400] ;  /* 0x000400061b147984 */ /* 0x000e220008000c00 */
[----:B------:R-:W-:-:S02]  /*5bad0*/  LEA.HI.X.SX32 R17, R3, R2, 0x1, P1 ;  /* 0x0000000203117211 */ /* 0x000fc400008f0eff */
[----:B-1----:R-:W-:-:S03]  /*5bae0*/  LEA R18, P1, R4, R0, 0x1 ;  /* 0x0000000004127211 */ /* 0x002fc600078208ff */
[----:B------:R-:W-:Y:S01]  /*5baf0*/  STL.64 [R1+0xe0], R16 ;  /* 0x0000e01001007387 */ /* 0x000fe20000100a00 */
[----:B------:R-:W-:-:S03]  /*5bb00*/  LEA.HI.X.SX32 R19, R4, R2, 0x1, P1 ;  /* 0x0000000204137211 */ /* 0x000fc600008f0eff */
[----:B------:R1:W-:Y:S01]  /*5bb10*/  STL.64 [R1+0xd8], R10 ;  /* 0x0000d80a01007387 */ /* 0x0003e20000100a00 */
[-C--:B------:R-:W-:Y:S02]  /*5bb20*/  LEA R6, P1, R8, R0.reuse, 0x1 ;  /* 0x0000000008067211 */ /* 0x080fe400078208ff */
[----:B-1----:R-:W-:-:S04]  /*5bb30*/  LEA R10, P6, R5, R0, 0x1 ;  /* 0x00000000050a7211 */ /* 0x002fc800078c08ff */
[----:B------:R-:W-:Y:S01]  /*5bb40*/  LEA.HI.X.SX32 R11, R5, R2, 0x1, P6 ;  /* 0x00000002050b7211 */ /* 0x000fe200030f0eff */
[----:B0-----:R-:W-:Y:S04]  /*5bb50*/  STL.64 [R1], R20 ;  /* 0x0000001401007387 */ /* 0x001fe80000100a00 */
[----:B------:R0:W-:Y:S04]  /*5bb60*/  STL.64 [R1+0x8], R22 ;  /* 0x0000081601007387 */ /* 0x0001e80000100a00 */
[----:B0-----:R-:W2:Y:S04]  /*5bb70*/  LDL.LU.64 R22, [R1+0x2b90] ;  /* 0x002b900001167983 */ /* 0x001ea80000300a00 */
[----:B------:R-:W3:Y:S04]  /*5bb80*/  LDL.LU.64 R20, [R1+0x2b88] ;  /* 0x002b880001147983 */ /* 0x000ee80000300a00 */
[----:B------:R0:W-:Y:S04]  /*5bb90*/  STL.64 [R1+0xd0], R18 ;  /* 0x0000d01201007387 */ /* 0x0001e80000100a00 */
[----:B0-----:R-:W4:Y:S04]  /*5bba0*/  LDL.LU.64 R18, [R1+0x2b80] ;  /* 0x002b800001127983 */ /* 0x001f280000300a00 */
[----:B------:R-:W-:Y:S04]  /*5bbb0*/  STL.64 [R1+0x2b78], R14 ;  /* 0x002b780e01007387 */ /* 0x000fe80000100a00 */
[----:B------:R-:W-:Y:S04]  /*5bbc0*/  STL.64 [R1+0xc8], R10 ;  /* 0x0000c80a01007387 */ /* 0x000fe80000100a00 */
[----:B------:R-:W-:Y:S04]  /*5bbd0*/  STL [R1+0xc0], R6 ;  /* 0x0000c00601007387 */ /* 0x000fe80000100800 */
[----:B------:R-:W0:Y:S04]  /*5bbe0*/  LDS.128 R4, [R27+UR6+0x800] ;  /* 0x000800061b047984 */ /* 0x000e280008000c00 */
[----:B0-----:R0:W-:Y:S04]  /*5bbf0*/  STL.64 [R1+0x2b58], R4 ;  /* 0x002b580401007387 */ /* 0x0011e80000100a00 */
[----:B0-----:R0:W2:Y:S01]  /*5bc00*/  LDL.64 R4, [R1+0xc0] ;  /* 0x0000c00001047983 */ /* 0x0010a20000100a00 */
[----:B------:R-:W-:-:S04]  /*5bc10*/  LEA R9, R29, R8, 0x2 ;  /* 0x000000081d097211 */ /* 0x000fc800078e10ff */
[C---:B------:R-:W-:Y:S01]  /*5bc20*/  LEA R10, P6, R9.reuse, R0, 0x1 ;  /* 0x00000000090a7211 */ /* 0x040fe200078c08ff */
[----:B------:R-:W-:Y:S03]  /*5bc30*/  STL [R1+0x2a74], R7 ;  /* 0x002a740701007387 */ /* 0x000fe60000100800 */
[-C--:B------:R-:W-:Y:S01]  /*5bc40*/  LEA.HI.X.SX32 R11, R9, R2.reuse, 0x1, P6 ;  /* 0x00000002090b7211 */ /* 0x080fe200030f0eff */
[----:B------:R-:W-:Y:S01]  /*5bc50*/  STL [R1+0x2af4], R6 ;  /* 0x002af40601007387 */ /* 0x000fe20000100800 */
[----:B------:R-:W-:Y:S01]  /*5bc60*/  IMAD R12, R29, 0x4, R9 ;  /* 0x000000041d0c7824 */ /* 0x000fe200078e0209 */
[----:B--2---:R-:W-:-:S05]  /*5bc70*/  LEA.HI.X.SX32 R5, R8, R2, 0x1, P1 ;  /* 0x0000000208057211 */ /* 0x004fca00008f0eff */
[----:B------:R-:W-:Y:S04]  /*5bc80*/  STL [R1+0xc4], R5 ;  /* 0x0000c40501007387 */ /* 0x000fe80000100800 */
[----:B------:R-:W-:Y:S04]  /*5bc90*/  STL.64 [R1+0xb8], R10 ;  /* 0x0000b80a01007387 */ /* 0x000fe80000100a00 */
[----:B------:R-:W1:Y:S01]  /*5bca0*/  LDS.128 R8, [R27+UR6+0xc00] ;  /* 0x000c00061b087984 */ /* 0x000e620008000c00 */
[----:B------:R-:W-:-:S05]  /*5bcb0*/  LEA R14, P1, R12, R0, 0x1 ;  /* 0x000000000c0e7211 */ /* 0x000fca00078208ff */
[----:B------:R-:W-:Y:S04]  /*5bcc0*/  STL [R1+0xb0], R14 ;  /* 0x0000b00e01007387 */ /* 0x000fe80000100800 */
[----:B-1----:R1:W-:Y:S02]  /*5bcd0*/  STL.64 [R1+0x2b48], R8 ;  /* 0x002b480801007387 */ /* 0x0023e40000100a00 */
[----:B-1----:R-:W-:Y:S02]  /*5bce0*/  MOV R8, R14 ;  /* 0x0000000e00087202 */ /* 0x002fe40000000f00 */
[----:B------:R-:W-:Y:S02]  /*5bcf0*/  MOV R9, R15 ;  /* 0x0000000f00097202 */ /* 0x000fe40000000f00 */
[----:B------:R-:W2:Y:S01]  /*5bd00*/  LDL.LU.64 R14, [R1+0x2b78] ;  /* 0x002b7800010e7983 */ /* 0x000ea20000300a00 */
[----:B------:R-:W1:Y:S01]  /*5bd10*/  S2R R27, SR_TID.X ;  /* 0x00000000001b7919 */ /* 0x000e620000002100 */
[----:B------:R-:W-:-:S02]  /*5bd20*/  PRMT R25, R24, 0x7610, R25 ;  /* 0x0000761018197816 */ /* 0x000fc40000000019 */
[----:B------:R-:W-:Y:S01]  /*5bd30*/  LEA.HI.X.SX32 R9, R12, R2, 0x1, P1 ;  /* 0x000000020c097211 */ /* 0x000fe200008f0eff */
[----:B---3--:R-:W-:Y:S01]  /*5bd40*/  IMAD.MOV.U32 R7, RZ, RZ, R21 ;  /* 0x000000ffff077224 */ /* 0x008fe200078e0015 */
[----:B------:R-:W-:Y:S01]  /*5bd50*/  MOV R6, R20 ;  /* 0x0000001400067202 */ /* 0x000fe20000000f00 */
[----:B------:R-:W-:Y:S01]  /*5bd60*/  STL [R1+0x2a98], R11 ;  /* 0x002a980b01007387 */ /* 0x000fe20000100800 */
[----:B------:R-:W-:-:S03]  /*5bd70*/  LEA R3, R29, R12, 0x2 ;  /* 0x0000000c1d037211 */ /* 0x000fc600078e10ff */
[----:B------:R-:W-:Y:S01]  /*5bd80*/  STL [R1+0x2af8], R10 ;  /* 0x002af80a01007387 */ /* 0x000fe20000100800 */
[----:B------:R-:W-:Y:S01]  /*5bd90*/  MOV R8, R6 ;  /* 0x0000000600087202 */ /* 0x000fe20000000f00 */
[C---:B-1----:R-:W-:Y:S01]  /*5bda0*/  IMAD.SHL.U32 R26, R27.reuse, 0x800, RZ ;  /* 0x000008001b1a7824 */ /* 0x042fe200078e00ff */
[C---:B------:R-:W-:Y:S02]  /*5bdb0*/  LOP3.LUT R24, R27.reuse, 0x40, RZ, 0xc0, !PT ;  /* 0x000000401b187812 */ /* 0x040fe400078ec0ff */
[----:B------:R-:W-:Y:S02]  /*5bdc0*/  LOP3.LUT R27, R27, 0x3f, RZ, 0xc0, !PT ;  /* 0x0000003f1b1b7812 */ /* 0x000fe400078ec0ff */
[----:B------:R-:W-:Y:S02]  /*5bdd0*/  LOP3.LUT R13, R26, 0x3000, RZ, 0xc0, !PT ;  /* 0x000030001a0d7812 */ /* 0x000fe400078ec0ff */
[----:B------:R-:W-:Y:S02]  /*5bde0*/  SHF.R.U32.HI R26, RZ, 0x1, R24 ;  /* 0x00000001ff1a7819 */ /* 0x000fe40000011618 */
[----:B------:R-:W-:-:S04]  /*5bdf0*/  LEA R27, R27, R13, 0x4 ;  /* 0x0000000d1b1b7211 */ /* 0x000fc800078e20ff */
[----:B------:R-:W-:Y:S01]  /*5be00*/  LOP3.LUT R27, R27, R26, RZ, 0x3c, !PT ;  /* 0x0000001a1b1b7212 */ /* 0x000fe200078e3cff */
[----:B------:R1:W-:Y:S03]  /*5be10*/  STL [R1+0xb4], R9 ;  /* 0x0000b40901007387 */ /* 0x0003e60000100800 */
[----:B------:R-:W-:Y:S01]  /*5be20*/  LOP3.LUT R27, R27, 0x40, RZ, 0x3c, !PT ;  /* 0x000000401b1b7812 */ /* 0x000fe200078e3cff */
[----:B-1----:R-:W-:Y:S01]  /*5be30*/  IMAD.MOV.U32 R9, RZ, RZ, R7 ;  /* 0x000000ffff097224 */ /* 0x002fe200078e0007 */
[----:B------:R-:W-:Y:S02]  /*5be40*/  LEA R16, R29, R3, 0x2 ;  /* 0x000000031d107211 */ /* 0x000fe400078e10ff */
[-C--:B------:R-:W-:Y:S02]  /*5be50*/  LEA R4, P6, R3, R0.reuse, 0x1 ;  /* 0x0000000003047211 */ /* 0x080fe400078c08ff */
[----:B------:R-:W-:-:S02]  /*5be60*/  LEA R10, P1, R16, R0, 0x1 ;  /* 0x00000000100a7211 */ /* 0x000fc400078208ff */
[----:B------:R-:W-:Y:S02]  /*5be70*/  LEA.HI.X.SX32 R5, R3, R2, 0x1, P6 ;  /* 0x0000000203057211 */ /* 0x000fe400030f0eff */
[C---:B------:R-:W-:Y:S02]  /*5be80*/  LEA R17, R29.reuse, R16, 0x2 ;  /* 0x000000101d117211 */ /* 0x040fe400078e10ff */
[----:B------:R-:W-:Y:S01]  /*5be90*/  LEA.HI.X.SX32 R11, R16, R2, 0x1, P1 ;  /* 0x00000002100b7211 */ /* 0x000fe200008f0eff */
[----:B------:R1:W-:Y:S01]  /*5bea0*/  STL.64 [R1+0xa8], R4 ;  /* 0x0000a80401007387 */ /* 0x0003e20000100a00 */
[----:B------:R-:W-:Y:S02]  /*5beb0*/  LEA R21, R29, R17, 0x2 ;  /* 0x000000111d157211 */ /* 0x000fe400078e10ff */
[----:B-1----:R-:W-:-:S04]  /*5bec0*/  LEA R4, P6, R17, R0, 0x1 ;  /* 0x0000000011047211 */ /* 0x002fc800078c08ff */
[----:B------:R-:W-:Y:S02]  /*5bed0*/  LEA.HI.X.SX32 R5, R17, R2, 0x1, P6 ;  /* 0x0000000211057211 */ /* 0x000fe400030f0eff */
[----:B------:R-:W-:-:S04]  /*5bee0*/  LEA R20, R29, R21, 0x2 ;  /* 0x000000151d147211 */ /* 0x000fc800078e10ff */
[----:B------:R-:W-:-:S04]  /*5bef0*/  LEA R24, R29, R20, 0x2 ;  /* 0x000000141d187211 */ /* 0x000fc800078e10ff */
[----:B------:R-:W-:Y:S02]  /*5bf00*/  LEA R3, R29, R24, 0x2 ;  /* 0x000000181d037211 */ /* 0x000fe400078e10ff */
[----:B--2---:R-:W-:Y:S02]  /*5bf10*/  MOV R6, R14 ;  /* 0x0000000e00067202 */ /* 0x004fe40000000f00 */
[----:B------:R-:W-:Y:S02]  /*5bf20*/  MOV R7, R15 ;  /* 0x0000000f00077202 */ /* 0x000fe40000000f00 */
[----:B------:R-:W1:Y:S04]  /*5bf30*/  LDS.128 R12, [R27+UR6] ;  /* 0x000000061b0c7984 */ /* 0x000e680008000c00 */
[----:B-1----:R-:W-:Y:S04]  /*5bf40*/  STL.64 [R1+0x2b60], R12 ;  /* 0x002b600c01007387 */ /* 0x002fe80000100a00 */
[----:B------:R1:W-:Y:S04]  /*5bf50*/  STL.64 [R1+0x2ac0], R14 ;  /* 0x002ac00e01007387 */ /* 0x0003e80000100a00 */
[----:B------:R2:W-:Y:S01]  /*5bf60*/  STL.64 [R1+0xa0], R10 ;  /* 0x0000a00a01007387 */ /* 0x0005e20000100a00 */
[----:B-1----:R-:W1:Y:S01]  /*5bf70*/  LDC R14, c[0x0][0x3e8] ;  /* 0x0000fa00ff0e7b82 */ /* 0x002e620000000800 */
[----:B--2---:R-:W-:-:S02]  /*5bf80*/  MOV R10, R22 ;  /* 0x00000016000a7202 */ /* 0x004fc40000000f00 */
[----:B------:R-:W-:-:S05]  /*5bf90*/  MOV R11, R23 ;  /* 0x00000017000b7202 */ /* 0x000fca0000000f00 */
[----:B------:R-:W-:Y:S04]  /*5bfa0*/  STL.64 [R1+0x2b70], R10 ;  /* 0x002b700a01007387 */ /* 0x000fe80000100a00 */
[----:B------:R4:W-:Y:S02]  /*5bfb0*/  STL.64 [R1+0x98], R4 ;  /* 0x0000980401007387 */ /* 0x0009e40000100a00 */
[----:B----4-:R-:W-:Y:S01]  /*5bfc0*/  IMAD.MOV.U32 R4, RZ, RZ, R18 ;  /* 0x000000ffff047224 */ /* 0x010fe200078e0012 */
[----:B------:R-:W-:Y:S02]  /*5bfd0*/  MOV R5, R19 ;  /* 0x0000001300057202 */ /* 0x000fe40000000f00 */
[----:B------:R-:W2:Y:S01]  /*5bfe0*/  LDS.128 R16, [R27+UR6+0x400] ;  /* 0x000400061b107984 */ /* 0x000ea20008000c00 */
[----:B-1----:R-:W-:-:S02]  /*5bff0*/  LEA R29, R14, R3, 0x2 ;  /* 0x000000030e1d7211 */ /* 0x002fc400078e10ff */
[CC--:B------:R-:W-:Y:S02]  /*5c000*/  LEA R12, P1, R21.reuse, R0.reuse, 0x1 ;  /* 0x00000000150c7211 */ /* 0x0c0fe400078208ff */
[C---:B------:R-:W-:Y:S02]  /*5c010*/  LEA R10, P6, R20.reuse, R0, 0x1 ;  /* 0x00000000140a7211 */ /* 0x040fe400078c08ff */
[-C--:B------:R-:W-:Y:S02]  /*5c020*/  LEA.HI.X.SX32 R13, R21, R2.reuse, 0x1, P1 ;  /* 0x00000002150d7211 */ /* 0x080fe400008f0eff */
[----:B------:R-:W-:Y:S02]  /*5c030*/  LEA.HI.X.SX32 R11, R20, R2, 0x1, P6 ;  /* 0x00000002140b7211 */ /* 0x000fe400030f0eff */
[----:B------:R-:W1:Y:S04]  /*5c040*/  LDS.128 R20, [R27+UR6+0x800] ;  /* 0x000800061b147984 */ /* 0x000e680008000c00 */
[----:B--2---:R2:W-:Y:S04]  /*5c050*/  STL.64 [R1+0x2b68], R16 ;  /* 0x002b681001007387 */ /* 0x0045e80000100a00 */
[----:B------:R3:W-:Y:S01]  /*5c060*/  STL.64 [R1+0x2ab8], R18 ;  /* 0x002ab81201007387 */ /* 0x0007e20000100a00 */
[----:B--2---:R-:W-:-:S02]  /*5c070*/  PRMT R17, R28, 0x7610, R17 ;  /* 0x000076101c117816 */ /* 0x004fc40000000011 */
[----:B------:R-:W-:Y:S01]  /*5c080*/  LEA R28, R14, R29, 0x2 ;  /* 0x0000001d0e1c7211 */ /* 0x000fe200078e10ff */
[----:B------:R2:W-:Y:S01]  /*5c090*/  STL.64 [R1+0x90], R12 ;  /* 0x0000900c01007387 */ /* 0x0005e20000100a00 */
[----:B---3--:R-:W-:Y:S02]  /*5c0a0*/  LEA R18, P1, R24, R0, 0x1 ;  /* 0x0000000018127211 */ /* 0x008fe400078208ff */
[----:B------:R-:W-:Y:S02]  /*5c0b0*/  LEA R19, R14, R28, 0x2 ;  /* 0x0000001c0e137211 */ /* 0x000fe400078e10ff */
[----:B------:R-:W-:Y:S01]  /*5c0c0*/  PRMT R16, R25, 0x7610, R16 ;  /* 0x0000761019107816 */ /* 0x000fe20000000010 */
[----:B--2---:R-:W2:Y:S04]  /*5c0d0*/  LDL.LU.64 R12, [R1+0x30] ;  /* 0x00003000010c7983 */ /* 0x004ea80000300a00 */
[----:B------:R-:W-:Y:S04]  /*5c0e0*/  STL.64 [R1+0x88], R10 ;  /* 0x0000880a01007387 */ /* 0x000fe80000100a00 */
[----:B------:R3:W-:Y:S02]  /*5c0f0*/  STL [R1+0x24], R19 ;  /* 0x0000241301007387 */ /* 0x0007e40000100800 */
[----:B---3--:R-:W-:-:S02]  /*5c100*/  LEA.HI.X.SX32 R19, R24, R2, 0x1, P1 ;  /* 0x0000000218137211 */ /* 0x008fc400008f0eff */
[----:B------:R-:W3:Y:S01]  /*5c110*/  LDS.128 R24, [R27+UR6+0xc00] ;  /* 0x000c00061b187984 */ /* 0x000ee20008000c00 */
[----:B------:R-:W-:-:S03]  /*5c120*/  LEA R10, P6, R3, R0, 0x1 ;  /* 0x00000000030a7211 */ /* 0x000fc600078c08ff */
[----:B-1----:R1:W-:Y:S01]  /*5c130*/  STL.64 [R1+0x2b50], R20 ;  /* 0x002b501401007387 */ /* 0x0023e20000100a00 */
[----:B------:R-:W-:-:S03]  /*5c140*/  LEA.HI.X.SX32 R11, R3, R2, 0x1, P6 ;  /* 0x00000002030b7211 */ /* 0x000fc600030f0eff */
[----:B-1----:R-:W4:Y:S04]  /*5c150*/  LDL.LU R21, [R1+0x24] ;  /* 0x0000240001157983 */ /* 0x002f280000300800 */
[----:B------:R-:W-:Y:S04]  /*5c160*/  STL.64 [R1+0x2ab0], R22 ;  /* 0x002ab01601007387 */ /* 0x000fe80000100a00 */
[----:B------:R-:W-:Y:S04]  /*5c170*/  STL.64 [R1+0x80], R18 ;  /* 0x0000801201007387 */ /* 0x000fe80000100a00 */
[----:B------:R1:W-:Y:S02]  /*5c180*/  STL.64 [R1+0x78], R10 ;  /* 0x0000780a01007387 */ /* 0x0003e40000100a00 */
[----:B-1----:R-:W-:-:S02]  /*5c190*/  LEA R10, P1, R29, R0, 0x1 ;  /* 0x000000001d0a7211 */ /* 0x002fc400078208ff */
[----:B---3--:R1:W-:Y:S02]  /*5c1a0*/  STL.64 [R1+0x2b40], R24 ;  /* 0x002b401801007387 */ /* 0x0083e40000100a00 */
[----:B------:R-:W-:Y:S02]  /*5c1b0*/  LEA.HI.X.SX32 R11, R29, R2, 0x1, P1 ;  /* 0x000000021d0b7211 */ /* 0x000fe400008f0eff */
[----:B-1----:R-:W3:Y:S04]  /*5c1c0*/  LDL.LU.64 R24, [R1+0x218] ;  /* 0x0002180001187983 */ /* 0x002ee80000300a00 */
[----:B------:R1:W-:Y:S04]  /*5c1d0*/  STL.64 [R1+0x2aa0], R26 ;  /* 0x002aa01a01007387 */ /* 0x0003e80000100a00 */
[----:B-1----:R-:W2:Y:S04]  /*5c1e0*/  LDL.LU.S16 R27, [R1+0x2c] ;  /* 0x00002c00011b7983 */ /* 0x002ea80000300600 */
[----:B------:R1:W-:Y:S04]  /*5c1f0*/  STL.64 [R1+0x70], R10 ;  /* 0x0000700a01007387 */ /* 0x0003e80000100a00 */
[----:B-1----:R-:W2:Y:S01]  /*5c200*/  LDL.LU.64 R10, [R1+0x2b70] ;  /* 0x002b7000010a7983 */ /* 0x002ea20000300a00 */
[----:B------:R-:W-:-:S04]  /*5c210*/  LEA R18, P6, R28, R0, 0x1 ;  /* 0x000000001c127211 */ /* 0x000fc800078c08ff */
[----:B------:R-:W-:Y:S02]  /*5c220*/  LEA.HI.X.SX32 R19, R28, R2, 0x1, P6 ;  /* 0x000000021c137211 */ /* 0x000fe400030f0eff */
[----:B------:R-:W-:-:S03]  /*5c230*/  PRMT R23, R16, 0x7610, R23 ;  /* 0x0000761010177816 */ /* 0x000fc60000000017 */
[----:B------:R-:W-:Y:S01]  /*5c240*/  STL.64 [R1+0x68], R18 ;  /* 0x0000681201007387 */ /* 0x000fe20000100a00 */
[----:B------:R-:W-:Y:S01]  /*5c250*/  PRMT R15, R17, 0x7610, R15 ;  /* 0x00007610110f7816 */ /* 0x000fe2000000000f */
[----:B----4-:R-:W-:Y:S01]  /*5c260*/  IMAD R20, R14, 0x4, R21 ;  /* 0x000000040e147824 */ /* 0x010fe200078e0215 */
[----:B------:R-:W-:-:S04]  /*5c270*/  LEA R16, P1, R21, R0, 0x1 ;  /* 0x0000000015107211 */ /* 0x000fc800078208ff */
[----:B------:R-:W-:Y:S02]  /*5c280*/  LEA.HI.X.SX32 R17, R21, R2, 0x1, P1 ;  /* 0x0000000215117211 */ /* 0x000fe400008f0eff */
[----:B------:R-:W-:-:S03]  /*5c290*/  LEA R22, R14, R20, 0x2 ;  /* 0x000000140e167211 */ /* 0x000fc600078e10ff */
[----:B------:R1:W-:Y:S01]  /*5c2a0*/  STL.64 [R1+0x60], R16 ;  /* 0x0000601001007387 */ /* 0x0003e20000100a00 */
[----:B------:R-:W-:-:S05]  /*5c2b0*/  LEA R3, R14, R22, 0x2 ;  /* 0x000000160e037211 */ /* 0x000fca00078e10ff */
[C---:B------:R-:W-:Y:S01]  /*5c2c0*/  IMAD R29, R14.reuse, 0x4, R3 ;  /* 0x000000040e1d7824 */ /* 0x040fe200078e0203 */
[----:B-1----:R-:W4:Y:S04]  /*5c2d0*/  LDL.LU.64 R16, [R1+0x2b68] ;  /* 0x002b680001107983 */ /* 0x002f280000300a00 */
[----:B------:R-:W4:Y:S01]  /*5c2e0*/  LDL.LU R26, [R1+0x10] ;  /* 0x00001000011a7983 */ /* 0x000f220000300800 */
[----:B------:R-:W-:Y:S02]  /*5c2f0*/  LEA R28, R14, R29, 0x2 ;  /* 0x0000001d0e1c7211 */ /* 0x000fe400078e10ff */
[----:B--2---:R-:W-:Y:S02]  /*5c300*/  MOV R18, R10 ;  /* 0x0000000a00127202 */ /* 0x004fe40000000f00 */
[----:B------:R-:W-:-:S02]  /*5c310*/  LEA R10, P6, R20, R0, 0x1 ;  /* 0x00000000140a7211 */ /* 0x000fc400078c08ff */
[----:B------:R-:W-:Y:S02]  /*5c320*/  MOV R19, R11 ;  /* 0x0000000b00137202 */ /* 0x000fe40000000f00 */
[----:B------:R-:W-:Y:S02]  /*5c330*/  LEA.HI.X.SX32 R11, R20, R2, 0x1, P6 ;  /* 0x00000002140b7211 */ /* 0x000fe400030f0eff */
[----:B------:R-:W-:-:S03]  /*5c340*/  LEA R20, P1, R22, R0, 0x1 ;  /* 0x0000000016147211 */ /* 0x000fc600078208ff */
[----:B------:R1:W-:Y:S01]  /*5c350*/  STL.64 [R1+0x58], R10 ;  /* 0x0000580a01007387 */ /* 0x0003e20000100a00 */
[----:B------:R-:W-:-:S03]  /*5c360*/  LEA.HI.X.SX32 R21, R22, R2, 0x1, P1 ;  /* 0x0000000216157211 */ /* 0x000fc600008f0eff */
[----:B------:R2:W-:Y:S01]  /*5c370*/  STG.E.U16 desc[UR10][R12.64], R27 ;  /* 0x0000001b0c007986 */ /* 0x0005e2000c10150a */
[----:B-1----:R-:W-:-:S04]  /*5c380*/  LEA R10, P6, R3, R0, 0x1 ;  /* 0x00000000030a7211 */ /* 0x002fc800078c08ff */
[----:B------:R-:W-:Y:S01]  /*5c390*/  LEA.HI.X.SX32 R11, R3, R2, 0x1, P6 ;  /* 0x00000002030b7211 */ /* 0x000fe200030f0eff */
[----:B--2---:R-:W2:Y:S01]  /*5c3a0*/  LDL.LU.64 R12, [R1+0x2b60] ;  /* 0x002b6000010c7983 */ /* 0x004ea20000300a00 */
[----:B------:R-:W-:-:S03]  /*5c3b0*/  LEA R22, R14, R28, 0x2 ;  /* 0x0000001c0e167211 */ /* 0x000fc600078e10ff */
[----:B------:R1:W-:Y:S04]  /*5c3c0*/  STL.64 [R1+0x48], R10 ;  /* 0x0000480a01007387 */ /* 0x0003e80000100a00 */
[----:B------:R0:W-:Y:S01]  /*5c3d0*/  STL.64 [R1+0x50], R20 ;  /* 0x0000501401007387 */ /* 0x0001e20000100a00 */
[----:B------:R-:W-:Y:S01]  /*5c3e0*/  IMAD R3, R14, 0x4, R22 ;  /* 0x000000040e037824 */ /* 0x000fe200078e0216 */
[----:B-1----:R-:W-:Y:S02]  /*5c3f0*/  MOV R10, R8 ;  /* 0x00000008000a7202 */ /* 0x002fe40000000f00 */
[-C--:B------:R-:W-:Y:S02]  /*5c400*/  LEA R8, P6, R28, R0.reuse, 0x1 ;  /* 0x000000001c087211 */ /* 0x080fe400078c08ff */
[----:B0-----:R-:W-:-:S02]  /*5c410*/  LEA R20, P1, R29, R0, 0x1 ;  /* 0x000000001d147211 */ /* 0x001fc400078208ff */
[----:B------:R-:W-:Y:S02]  /*5c420*/  MOV R11, R9 ;  /* 0x00000009000b7202 */ /* 0x000fe40000000f00 */
[-C--:B------:R-:W-:Y:S02]  /*5c430*/  LEA.HI.X.SX32 R21, R29, R2.reuse, 0x1, P1 ;  /* 0x000000021d157211 */ /* 0x080fe400008f0eff */
[----:B------:R-:W-:-:S03]  /*5c440*/  LEA.HI.X.SX32 R9, R28, R2, 0x1, P6 ;  /* 0x000000021c097211 */ /* 0x000fc600030f0eff */
[----:B------:R0:W-:Y:S04]  /*5c450*/  STL.64 [R1+0x40], R20 ;  /* 0x0000401401007387 */ /* 0x0001e80000100a00 */
[----:B------:R1:W-:Y:S04]  /*5c460*/  STL.64 [R1+0x38], R8 ;  /* 0x0000380801007387 */ /* 0x0003e80000100a00 */
[----:B------:R-:W2:Y:S01]  /*5c470*/  LDL.LU R27, [R1] ;  /* 0x00000000011b7983 */ /* 0x000ea20000300800 */
[-C--:B0-----:R-:W-:Y:S02]  /*5c480*/  LEA R20, P1, R22, R0.reuse, 0x1 ;  /* 0x0000000016147211 */ /* 0x081fe400078208ff */
[----:B-1----:R-:W-:-:S02]  /*5c490*/  LEA R8, P6, R3, R0, 0x1 ;  /* 0x0000000003087211 */ /* 0x002fc400078c08ff */
[-C--:B------:R-:W-:Y:S02]  /*5c4a0*/  LEA.HI.X.SX32 R21, R22, R2.reuse, 0x1, P1 ;  /* 0x0000000216157211 */ /* 0x080fe400008f0eff */
[----:B------:R-:W-:Y:S01]  /*5c4b0*/  LEA.HI.X.SX32 R9, R3, R2, 0x1, P6 ;  /* 0x0000000203097211 */ /* 0x000fe200030f0eff */
[----:B---3--:R-:W-:Y:S04]  /*5c4c0*/  STG.E.U16 desc[UR10][R24.64], R23 ;  /* 0x0000001718007986 */ /* 0x008fe8000c10150a */
[----:B------:R-:W-:Y:S04]  /*5c4d0*/  STL.64 [R1+0x28], R8 ;  /* 0x0000280801007387 */ /* 0x000fe80000100a00 */
[----:B------:R-:W-:Y:S04]  /*5c4e0*/  STL.64 [R1+0x30], R20 ;  /* 0x0000301401007387 */ /* 0x000fe80000100a00 */
[----:B------:R0:W-:Y:S04]  /*5c4f0*/  STG.E.U16 desc[UR10][R18.64], R15 ;  /* 0x0000000f12007986 */ /* 0x0001e8000c10150a */
[----:B0-----:R-:W3:Y:S04]  /*5c500*/  LDL.LU R18, [R1+0x14] ;  /* 0x0000140001127983 */ /* 0x001ee80000300800 */
[----:B------:R-:W3:Y:S01]  /*5c510*/  LDL.LU R19, [R1+0x4] ;  /* 0x0000040001137983 */ /* 0x000ee20000300800 */
[----:B------:R-:W-:-:S04]  /*5c520*/  LEA R29, R14, R3, 0x2 ;  /* 0x000000030e1d7211 */ /* 0x000fc800078e10ff */
[C---:B------:R-:W-:Y:S02]  /*5c530*/  LEA R8, P1, R29.reuse, R0, 0x1 ;  /* 0x000000001d087211 */ /* 0x040fe400078208ff */
[----:B------:R-:W-:Y:S02]  /*5c540*/  LEA R14, R14, R29, 0x2 ;  /* 0x0000001d0e0e7211 */ /* 0x000fe400078e10ff */
[----:B------:R-:W-:Y:S02]  /*5c550*/  LEA.HI.X.SX32 R9, R29, R2, 0x1, P1 ;  /* 0x000000021d097211 */ /* 0x000fe400008f0eff */
[----:B------:R-:W-:-:S04]  /*5c560*/  LEA R28, P6, R14, R0, 0x1 ;  /* 0x000000000e1c7211 */ /* 0x000fc800078c08ff */
[----:B------:R-:W-:Y:S01]  /*5c570*/  LEA.HI.X.SX32 R29, R14, R2, 0x1, P6 ;  /* 0x000000020e1d7211 */ /* 0x000fe200030f0eff */
[----:B---3--:R-:W-:Y:S04]  /*5c580*/  STL.64 [R1+0x2b10], R18 ;  /* 0x002b101201007387 */ /* 0x008fe80000100a00 */
[----:B------:R-:W3:Y:S04]  /*5c590*/  LDL.LU.64 R20, [R1+0x1f0] ;  /* 0x0001f00001147983 */ /* 0x000ee80000300a00 */
[----:B------:R0:W-:Y:S04]  /*5c5a0*/  STL.64 [R1+0x20], R8 ;  /* 0x0000200801007387 */ /* 0x0001e80000100a00 */
[----:B0-----:R-:W2:Y:S04]  /*5c5b0*/  LDL.LU.64 R8, [R1+0x1e8] ;  /* 0x0001e80001087983 */ /* 0x001ea80000300a00 */
[----:B------:R-:W2:Y:S04]  /*5c5c0*/  LDL.LU.64 R24, [R1+0x1e0] ;  /* 0x0001e00001187983 */ /* 0x000ea80000300a00 */
[----:B------:R0:W-:Y:S04]  /*5c5d0*/  STL.64 [R1+0x2a68], R2 ;  /* 0x002a680201007387 */ /* 0x0001e80000100a00 */
[----:B0-----:R-:W2:Y:S04]  /*5c5e0*/  LDL.LU.64 R2, [R1+0x1d8] ;  /* 0x0001d80001027983 */ /* 0x001ea80000300a00 */
[----:B------:R0:W-:Y:S04]  /*5c5f0*/  STL.64 [R1+0x2a48], R28 ;  /* 0x002a481c01007387 */ /* 0x0001e80000100a00 */
[----:B0-----:R-:W2:Y:S04]  /*5c600*/  LDL.LU.64 R28, [R1+0x1f8] ;  /* 0x0001f800011c7983 */ /* 0x001ea80000300a00 */
[----:B------:R-:W2:Y:S04]  /*5c610*/  LDL.LU.64 R22, [R1+0x1c0] ;  /* 0x0001c00001167983 */ /* 0x000ea80000300a00 */
[----:B--2---:R0:W-:Y:S04]  /*5c620*/  STL.64 [R1+0x2b30], R22 ;  /* 0x002b301601007387 */ /* 0x0041e80000100a00 */
[----:B0-----:R-:W2:Y:S04]  /*5c630*/  LDL.LU.64 R22, [R1+0x1c8] ;  /* 0x0001c80001167983 */ /* 0x001ea80000300a00 */
[----:B--2---:R0:W-:Y:S04]  /*5c640*/  STL.64 [R1+0x2b38], R22 ;  /* 0x002b381601007387 */ /* 0x0041e80000100a00 */
[----:B0-----:R-:W2:Y:S04]  /*5c650*/  LDL.LU.64 R22, [R1+0x1d0] ;  /* 0x0001d00001167983 */ /* 0x001ea80000300a00 */
[----:B------:R-:W2:Y:S04]  /*5c660*/  LDL.LU.64 R14, [R1+0x1b0] ;  /* 0x0001b000010e7983 */ /* 0x000ea80000300a00 */
[----:B--2---:R0:W-:Y:S04]  /*5c670*/  STL.64 [R1+0x2b28], R14 ;  /* 0x002b280e01007387 */ /* 0x0041e80000100a00 */
[----:B0-----:R-:W2:Y:S04]  /*5c680*/  LDL.LU.64 R14, [R1+0x1b8] ;  /* 0x0001b800010e7983 */ /* 0x001ea80000300a00 */
[----:B------:R-:W2:Y:S04]  /*5c690*/  LDL.LU.64 R18, [R1+0x198] ;  /* 0x0001980001127983 */ /* 0x000ea80000300a00 */
[----:B--2---:R0:W-:Y:S04]  /*5c6a0*/  STL.64 [R1+0x2b18], R18 ;  /* 0x002b181201007387 */ /* 0x0041e80000100a00 */
[----:B0-----:R-:W2:Y:S04]  /*5c6b0*/  LDL.LU.64 R18, [R1+0x1a0] ;  /* 0x0001a00001127983 */ /* 0x001ea80000300a00 */
[----:B----4-:R-:W-:Y:S04]  /*5c6c0*/  STG.E.U16 desc[UR10][R10.64], R26 ;  /* 0x0000001a0a007986 */ /* 0x010fe8000c10150a */
[----:B--2---:R0:W-:Y:S04]  /*5c6d0*/  STL.64 [R1+0x2b20], R18 ;  /* 0x002b201201007387 */ /* 0x0041e80000100a00 */
[----:B0-----:R-:W2:Y:S04]  /*5c6e0*/  LDL.LU.64 R18, [R1+0x1a8] ;  /* 0x0001a80001127983 */ /* 0x001ea80000300a00 */
[----:B------:R-:W4:Y:S04]  /*5c6f0*/  LDL.LU.64 R10, [R1+0x180] ;  /* 0x00018000010a7983 */ /* 0x000f280000300a00 */
[----:B----4-:R0:W-:Y:S04]  /*5c700*/  STL.64 [R1+0x2b00], R10 ;  /* 0x002b000a01007387 */ /* 0x0101e80000100a00 */
[----:B0-----:R-:W4:Y:S04]  /*5c710*/  LDL.LU.64 R10, [R1+0x188] ;  /* 0x00018800010a7983 */ /* 0x001f280000300a00 */
[----:B------:R-:W-:Y:S04]  /*5c720*/  STG.E.U16 desc[UR10][R6.64], R12 ;  /* 0x0000000c06007986 */ /* 0x000fe8000c10150a */
[----:B------:R-:W-:Y:S04]  /*5c730*/  STG.E.U16 desc[UR10][R4.64], R27 ;  /* 0x0000001b04007986 */ /* 0x000fe8000c10150a */
[----:B----4-:R0:W-:Y:S04]  /*5c740*/  STL.64 [R1+0x2b08], R10 ;  /* 0x002b080a01007387 */ /* 0x0101e80000100a00 */
[----:B0-----:R-:W4:Y:S04]  /*5c750*/  LDL.LU.64 R10, [R1+0x190] ;  /* 0x00019000010a7983 */ /* 0x001f280000300a00 */
[----:B------:R-:W2:Y:S04]  /*5c760*/  LDL.LU.64 R6, [R1+0x178] ;  /* 0x0001780001067983 */ /* 0x000ea80000300a00 */
[----:B------:R-:W3:Y:S04]  /*5c770*/  LDL.LU.64 R4, [R1+0x2b58] ;  /* 0x002b580001047983 */ /* 0x000ee80000300a00 */
[----:B------:R0:W-:Y:S04]  /*5c780*/  STG.E.U16 desc[UR10][R28.64], R16 ;  /* 0x000000101c007986 */ /* 0x0001e8000c10150a */
[----:B0-----:R-:W2:Y:S04]  /*5c790*/  LDL.LU.64 R28, [R1+0x170] ;  /* 0x00017000011c7983 */ /* 0x001ea80000300a00 */
[----:B---3--:R0:W-:Y:S04]  /*5c7a0*/  STG.E.U16 desc[UR10][R20.64], R4 ;  /* 0x0000000414007986 */ /* 0x0081e8000c10150a */
[----:B0-----:R-:W3:Y:S04]  /*5c7b0*/  LDL.LU.64 R20, [R1+0x2b50] ;  /* 0x002b500001147983 */ /* 0x001ee80000300a00 */
[----:B---3--:R0:W-:Y:S04]  /*5c7c0*/  STG.E.U16 desc[UR10][R8.64], R20 ;  /* 0x0000001408007986 */ /* 0x0081e8000c10150a */
[----:B0-----:R-:W3:Y:S01]  /*5c7d0*/  LDL.LU.64 R8, [R1+0x2b48] ;  /* 0x002b480001087983 */ /* 0x001ee20000300a00 */
[----:B------:R-:W-:-:S03]  /*5c7e0*/  PRMT R0, R26, 0x7632, R0 ;  /* 0x000076321a007816 */ /* 0x000fc60000000000 */
[----:B---3--:R0:W-:Y:S04]  /*5c7f0*/  STG.E.U16 desc[UR10][R24.64], R8 ;  /* 0x0000000818007986 */ /* 0x0081e8000c10150a */
[----:B0-----:R-:W3:Y:S01]  /*5c800*/  LDL.LU.64 R24, [R1+0x2b40] ;  /* 0x002b400001187983 */ /* 0x001ee20000300a00 */
[----:B------:R-:W-:-:S03]  /*5c810*/  PRMT R12, R12, 0x7632, R12 ;  /* 0x000076320c0c7816 */ /* 0x000fc6000000000c */
[----:B---3--:R0:W-:Y:S04]  /*5c820*/  STG.E.U16 desc[UR10][R2.64], R24 ;  /* 0x0000001802007986 */ /* 0x0081e8000c10150a */
[----:B------:R1:W-:Y:S04]  /*5c830*/  STG.E.U16 desc[UR10][R22.64], R0 ;  /* 0x0000000016007986 */ /* 0x0003e8000c10150a */
[----:B0-----:R-:W3:Y:S04]  /*5c840*/  LDL.LU.64 R2, [R1+0x168] ;  /* 0x0001680001027983 */ /* 0x001ee80000300a00 */
[----:B-1----:R-:W2:Y:S01]  /*5c850*/  LDL.LU.64 R22, [R1+0x2b38] ;  /* 0x002b380001167983 */ /* 0x002ea20000300a00 */
[----:B------:R-:W-:-:S03]  /*5c860*/  PRMT R0, R27, 0x7632, R0 ;  /* 0x000076321b007816 */ /* 0x000fc60000000000 */
[----:B------:R-:W3:Y:S04]  /*5c870*/  LDL.LU.64 R26, [R1+0x160] ;  /* 0x00016000011a7983 */ /* 0x000ee80000300a00 */
[----:B--2---:R0:W-:Y:S04]  /*5c880*/  STG.E.U16 desc[UR10][R22.64], R12 ;  /* 0x0000000c16007986 */ /* 0x0041e8000c10150a */
[----:B0-----:R-:W2:Y:S01]  /*5c890*/  LDL.LU.64 R22, [R1+0x2b30] ;  /* 0x002b300001167983 */ /* 0x001ea20000300a00 */
[----:B------:R-:W-:Y:S02]  /*5c8a0*/  PRMT R16, R16, 0x7632, R16 ;  /* 0x0000763210107816 */ /* 0x000fe40000000010 */
[----:B------:R-:W-:Y:S01]  /*5c8b0*/  PRMT R4, R4, 0x7632, R4 ;  /* 0x0000763204047816 */ /* 0x000fe20000000004 */
[----:B--2---:R0:W-:Y:S04]  /*5c8c0*/  STG.E.U16 desc[UR10][R22.64], R0 ;  /* 0x0000000016007986 */ /* 0x0041e8000c10150a */
[----:B------:R1:W-:Y:S04]  /*5c8d0*/  STG.E.U16 desc[UR10][R14.64], R16 ;  /* 0x000000100e007986 */ /* 0x0003e8000c10150a */
[----:B0-----:R-:W2:Y:S04]  /*5c8e0*/  LDL.LU.64 R22, [R1+0x158] ;  /* 0x0001580001167983 */ /* 0x001ea80000300a00 */
[----:B-1----:R-:W2:Y:S01]  /*5c8f0*/  LDL.LU.64 R14, [R1+0x2b28] ;  /* 0x002b2800010e7983 */ /* 0x002ea20000300a00 */
[----:B------:R-:W-:-:S02]  /*5c900*/  PRMT R20, R20, 0x7632, R20 ;  /* 0x0000763214147816 */ /* 0x000fc40000000014 */
[----:B------:R-:W-:Y:S01]  /*5c910*/  PRMT R8, R8, 0x7632, R8 ;  /* 0x0000763208087816 */ /* 0x000fe20000000008 */
[----:B--2---:R0:W-:Y:S04]  /*5c920*/  STG.E.U16 desc[UR10][R14.64], R4 ;  /* 0x000000040e007986 */ /* 0x0041e8000c10150a */
[----:B------:R1:W-:Y:S04]  /*5c930*/  STG.E.U16 desc[UR10][R18.64], R20 ;  /* 0x0000001412007986 */ /* 0x0003e8000c10150a */
[----:B0-----:R-:W2:Y:S04]  /*5c940*/  LDL.LU.64 R14, [R1+0x150] ;  /* 0x00015000010e7983 */ /* 0x001ea80000300a00 */
[----:B-1----:R-:W2:Y:S01]  /*5c950*/  LDL.LU.64 R18, [R1+0x2b20] ;  /* 0x002b200001127983 */ /* 0x002ea20000300a00 */
[----:B------:R-:W-:-:S03]  /*5c960*/  PRMT R24, R24, 0x7632, R24 ;  /* 0x0000763218187816 */ /* 0x000fc60000000018 */
[----:B--2---:R0:W-:Y:S04]  /*5c970*/  STG.E.U16 desc[UR10][R18.64], R8 ;  /* 0x0000000812007986 */ /* 0x0041e8000c10150a */
[----:B0-----:R-:W2:Y:S04]  /*5c980*/  LDL.LU.64 R18, [R1+0x2b18] ;  /* 0x002b180001127983 */ /* 0x001ea80000300a00 */
[----:B--2---:R0:W-:Y:S04]  /*5c990*/  STG.E.U16 desc[UR10][R18.64], R24 ;  /* 0x0000001812007986 */ /* 0x0041e8000c10150a */
[----:B0-----:R-:W4:Y:S04]  /*5c9a0*/  LDL.LU.64 R18, [R1+0x2b10] ;  /* 0x002b100001127983 */ /* 0x001f280000300a00 */
[----:B----4-:R0:W-:Y:S04]  /*5c9b0*/  STG.E.U16 desc[UR10][R10.64], R18 ;  /* 0x000000120a007986 */ /* 0x0101e8000c10150a */
[----:B0-----:R-:W2:Y:S04]  /*5c9c0*/  LDL.LU.64 R10, [R1+0x2b08] ;  /* 0x002b0800010a7983 */ /* 0x001ea80000300a00 */
[----:B--2---:R0:W-:Y:S04]  /*5c9d0*/  STG.E.U16 desc[UR10][R10.64], R13 ;  /* 0x0000000d0a007986 */ /* 0x0041e8000c10150a */
[----:B0-----:R-:W2:Y:S04]  /*5c9e0*/  LDL.LU.64 R10, [R1+0x2b00] ;  /* 0x002b0000010a7983 */ /* 0x001ea80000300a00 */
[----:B--2---:R0:W-:Y:S04]  /*5c9f0*/  STG.E.U16 desc[UR10][R10.64], R19 ;  /* 0x000000130a007986 */ /* 0x0041e8000c10150a */
[----:B------:R1:W-:Y:S04]  /*5ca00*/  STG.E.U16 desc[UR10][R6.64], R17 ;  /* 0x0000001106007986 */ /* 0x0003e8000c10150a */
[----:B------:R-:W-:Y:S04]  /*5ca10*/  STG.E.U16 desc[UR10][R28.64], R5 ;  /* 0x000000051c007986 */ /* 0x000fe8000c10150a */
[----:B0-----:R-:W2:Y:S04]  /*5ca20*/  LDL.LU R10, [R1+0x2af8] ;  /* 0x002af800010a7983 */ /* 0x001ea80000300800 */
[----:B-1----:R-:W4:Y:S04]  /*5ca30*/  LDL.LU R6, [R1+0x2af4] ;  /* 0x002af40001067983 */ /* 0x002f280000300800 */
[----:B------:R0:W-:Y:S04]  /*5ca40*/  STL [R1+0x2af0], R17 ;  /* 0x002af01101007387 */ /* 0x0001e80000100800 */
[----:B0-----:R-:W2:Y:S04]  /*5ca50*/  LDL.LU.64 R16, [R1+0x148] ;  /* 0x0001480001107983 */ /* 0x001ea80000300a00 */
[----:B------:R0:W-:Y:S04]  /*5ca60*/  STL.64 [R1+0x2ae8], R4 ;  /* 0x002ae80401007387 */ /* 0x0001e80000100a00 */
[----:B0-----:R-:W2:Y:S04]  /*5ca70*/  LDL.LU.64 R4, [R1+0x140] ;  /* 0x0001400001047983 */ /* 0x001ea80000300a00 */
[----:B------:R-:W2:Y:S04]  /*5ca80*/  LDL.LU R11, [R1+0x18] ;  /* 0x00001800010b7983 */ /* 0x000ea80000300800 */
[----:B--2---:R-:W-:Y:S04]  /*5ca90*/  STL.64 [R1+0x2ac8], R10 ;  /* 0x002ac80a01007387 */ /* 0x004fe80000100a00 */
[----:B------:R-:W4:Y:S01]  /*5caa0*/  LDL.LU R7, [R1+0x8] ;  /* 0x0000080001077983 */ /* 0x000f220000300800 */
[----:B------:R-:W-:-:S03]  /*5cab0*/  PRMT R0, R18, 0x7632, R0 ;  /* 0x0000763212007816 */ /* 0x000fc60000000000 */
[----:B---3--:R-:W-:Y:S04]  /*5cac0*/  STG.E.U16 desc[UR10][R2.64], R21 ;  /* 0x0000001502007986 */ /* 0x008fe8000c10150a */
[----:B------:R-:W-:Y:S04]  /*5cad0*/  STG.E.U16 desc[UR10][R26.64], R9 ;  /* 0x000000091a007986 */ /* 0x000fe8000c10150a */
[----:B------:R-:W-:Y:S04]  /*5cae0*/  STG.E.U16 desc[UR10][R22.64], R25 ;  /* 0x0000001916007986 */ /* 0x000fe8000c10150a */
[----:B------:R0:W-:Y:S02]  /*5caf0*/  STG.E.U16 desc[UR10][R14.64], R0 ;  /* 0x000000000e007986 */ /* 0x0001e4000c10150a */
[----:B0-----:R-:W-:-:S02]  /*5cb00*/  PRMT R0, R19, 0x7632, R0 ;  /* 0x0000763213007816 */ /* 0x001fc40000000000 */
[----:B----4-:R-:W-:Y:S04]  /*5cb10*/  STL.64 [R1+0x2ad0], R6 ;  /* 0x002ad00601007387 */ /* 0x010fe80000100a00 */
[----:B------:R0:W-:Y:S04]  /*5cb20*/  STL [R1+0x2ae0], R21 ;  /* 0x002ae01501007387 */ /* 0x0001e80000100800 */
[----:B0-----:R-:W2:Y:S04]  /*5cb30*/  LDL.LU.64 R20, [R1+0x138] ;  /* 0x0001380001147983 */ /* 0x001ea80000300a00 */
[----:B------:R0:W-:Y:S04]  /*5cb40*/  STL.64 [R1+0x2ad8], R8 ;  /* 0x002ad80801007387 */ /* 0x0001e80000100a00 */
[----:B0-----:R-:W3:Y:S04]  /*5cb50*/  LDL.LU.64 R8, [R1+0x130] ;  /* 0x0001300001087983 */ /* 0x001ee80000300a00 */
[----:B------:R-:W4:Y:S04]  /*5cb60*/  LDL.LU.64 R6, [R1+0x128] ;  /* 0x0001280001067983 */ /* 0x000f280000300a00 */
[----:B------:R-:W2:Y:S04]  /*5cb70*/  LDL.LU.64 R2, [R1+0x120] ;  /* 0x0001200001027983 */ /* 0x000ea80000300a00 */
[----:B------:R-:W2:Y:S04]  /*5cb80*/  LDL.LU.64 R10, [R1+0x118] ;  /* 0x00011800010a7983 */ /* 0x000ea80000300a00 */
[----:B------:R-:W2:Y:S04]  /*5cb90*/  LDL.LU.64 R14, [R1+0x110] ;  /* 0x00011000010e7983 */ /* 0x000ea80000300a00 */
[----:B------:R-:W2:Y:S04]  /*5cba0*/  LDL.LU.64 R18, [R1+0x100] ;  /* 0x0001000001127983 */ /* 0x000ea80000300a00 */
[----:B------:R-:W2:Y:S04]  /*5cbb0*/  LDL.LU.64 R28, [R1+0xf8] ;  /* 0x0000f800011c7983 */ /* 0x000ea80000300a00 */
[----:B------:R-:W2:Y:S04]  /*5cbc0*/  LDL.LU.64 R22, [R1+0xf0] ;  /* 0x0000f00001167983 */ /* 0x000ea80000300a00 */
[----:B------:R-:W2:Y:S01]  /*5cbd0*/  LDL.LU.64 R26, [R1+0xe0] ;  /* 0x0000e000011a7983 */ /* 0x000ea20000300a00 */
[----:B------:R-:W-:-:S05]  /*5cbe0*/  PRMT R13, R13, 0x7632, R13 ;  /* 0x000076320d0d7816 */ /* 0x000fca000000000d */
[----:B------:R-:W-:Y:S04]  /*5cbf0*/  STG.E.U16 desc[UR10][R16.64], R13 ;  /* 0x0000000d10007986 */ /* 0x000fe8000c10150a */
[----:B------:R-:W-:Y:S04]  /*5cc00*/  STG.E.U16 desc[UR10][R4.64], R0 ;  /* 0x0000000004007986 */ /* 0x000fe8000c10150a */
[----:B--2---:R0:W-:Y:S04]  /*5cc10*/  STL.64 [R1+0x2aa8], R26 ;  /* 0x002aa81a01007387 */ /* 0x0041e80000100a00 */
[----:B0-----:R-:W2:Y:S04]  /*5cc20*/  LDL.LU.64 R26, [R1+0xe8] ;  /* 0x0000e800011a7983 */ /* 0x001ea80000300a00 */
[----:B------:R-:W2:Y:S04]  /*5cc30*/  LDL.LU R17, [R1+0x2af0] ;  /* 0x002af00001117983 */ /* 0x000ea80000300800 */
[----:B------:R-:W3:Y:S04]  /*5cc40*/  LDL.LU.64 R12, [R1+0xd8] ;  /* 0x0000d800010c7983 */ /* 0x000ee80000300a00 */
[----:B------:R-:W3:Y:S01]  /*5cc50*/  LDL.LU.64 R4, [R1+0x2ae8] ;  /* 0x002ae80001047983 */ /* 0x000ee20000300a00 */
[----:B--2---:R-:W-:-:S05]  /*5cc60*/  PRMT R17, R17, 0x7632, R17 ;  /* 0x0000763211117816 */ /* 0x004fca0000000011 */
[----:B------:R0:W-:Y:S01]  /*5cc70*/  STG.E.U16 desc[UR10][R20.64], R17 ;  /* 0x0000001114007986 */ /* 0x0001e2000c10150a */
[----:B---3--:R-:W-:-:S05]  /*5cc80*/  PRMT R5, R5, 0x7632, R5 ;  /* 0x0000763205057816 */ /* 0x008fca0000000005 */
[----:B------:R1:W-:Y:S04]  /*5cc90*/  STG.E.U16 desc[UR10][R8.64], R5 ;  /* 0x0000000508007986 */ /* 0x0003e8000c10150a */
[----:B0-----:R-:W2:Y:S04]  /*5cca0*/  LDL.LU R21, [R1+0x2ae0] ;  /* 0x002ae00001157983 */ /* 0x001ea80000300800 */
[----:B------:R-:W3:Y:S04]  /*5ccb0*/  LDL.LU.64 R16, [R1+0xd0] ;  /* 0x0000d00001107983 */ /* 0x000ee80000300a00 */
[----:B-1----:R-:W2:Y:S04]  /*5ccc0*/  LDL.LU.64 R8, [R1+0x2ad8] ;  /* 0x002ad80001087983 */ /* 0x002ea80000300a00 */
[----:B------:R0:W-:Y:S04]  /*5ccd0*/  STL.64 [R1+0x2a78], R4 ;  /* 0x002a780401007387 */ /* 0x0001e80000100a00 */
[----:B0-----:R-:W2:Y:S04]  /*5cce0*/  LDL.LU.64 R4, [R1+0xb0] ;  /* 0x0000b00001047983 */ /* 0x001ea80000300a00 */
[----:B--2---:R0:W-:Y:S04]  /*5ccf0*/  STL.64 [R1+0x2a88], R4 ;  /* 0x002a880401007387 */ /* 0x0041e80000100a00 */
[----:B0-----:R-:W2:Y:S01]  /*5cd00*/  LDL.LU.64 R4, [R1+0xc0] ;  /* 0x0000c00001047983 */ /* 0x001ea20000300a00 */
[----:B------:R-:W-:-:S02]  /*5cd10*/  PRMT R21, R21, 0x7632, R21 ;  /* 0x0000763215157816 */ /* 0x000fc40000000015 */
[----:B------:R-:W-:Y:S02]  /*5cd20*/  PRMT R9, R9, 0x7632, R9 ;  /* 0x0000763209097816 */ /* 0x000fe40000000009 */
[----:B------:R-:W-:Y:S01]  /*5cd30*/  PRMT R25, R25, 0x7632, R25 ;  /* 0x0000763219197816 */ /* 0x000fe20000000019 */
[----:B----4-:R-:W-:Y:S04]  /*5cd40*/  STG.E.U16 desc[UR10][R6.64], R21 ;  /* 0x0000001506007986 */ /* 0x010fe8000c10150a */
[----:B------:R-:W-:Y:S04]  /*5cd50*/  STG.E.U16 desc[UR10][R2.64], R9 ;  /* 0x0000000902007986 */ /* 0x000fe8000c10150a */
[----:B------:R-:W-:Y:S04]  /*5cd60*/  STG.E.U16 desc[UR10][R10.64], R25 ;  /* 0x000000190a007986 */ /* 0x000fe8000c10150a */
[----:B--2---:R0:W-:Y:S04]  /*5cd70*/  STL.64 [R1+0x2a90], R4 ;  /* 0x002a900401007387 */ /* 0x0041e80000100a00 */
[----:B0-----:R-:W2:Y:S04]  /*5cd80*/  LDL.LU.64 R4, [R1+0xc8] ;  /* 0x0000c80001047983 */ /* 0x001ea80000300a00 */
[----:B------:R-:W4:Y:S04]  /*5cd90*/  LDL.LU.64 R6, [R1+0x2ad0] ;  /* 0x002ad00001067983 */ /* 0x000f280000300a00 */
[----:B------:R-:W2:Y:S04]  /*5cda0*/  LDL.LU.64 R20, [R1+0x108] ;  /* 0x0001080001147983 */ /* 0x000ea80000300a00 */
[----:B------:R-:W2:Y:S04]  /*5cdb0*/  LDL.LU.64 R2, [R1+0xa8] ;  /* 0x0000a80001027983 */ /* 0x000ea80000300a00 */
[----:B------:R-:W2:Y:S04]  /*5cdc0*/  LDL.LU.64 R10, [R1+0x2ac8] ;  /* 0x002ac800010a7983 */ /* 0x000ea80000300a00 */
[----:B------:R-:W3:Y:S04]  /*5cdd0*/  LDL.LU.64 R24, [R1+0xb8] ;  /* 0x0000b80001187983 */ /* 0x000ee80000300a00 */
[----:B--2---:R0:W-:Y:S04]  /*5cde0*/  STG.E.U16 desc[UR10][R14.64], R11 ;  /* 0x0000000b0e007986 */ /* 0x0041e8000c10150a */
[----:B0-----:R-:W2:Y:S04]  /*5cdf0*/  LDL.LU.64 R14, [R1+0x2ac0] ;  /* 0x002ac000010e7983 */ /* 0x001ea80000300a00 */
[----:B--2---:R0:W-:Y:S04]  /*5ce00*/  STG.E.U16 desc[UR10][R20.64], R14 ;  /* 0x0000000e14007986 */ /* 0x0041e8000c10150a */
[----:B----4-:R1:W-:Y:S04]  /*5ce10*/  STG.E.U16 desc[UR10][R18.64], R7 ;  /* 0x0000000712007986 */ /* 0x0103e8000c10150a */
[----:B0-----:R-:W2:Y:S04]  /*5ce20*/  LDL.LU.64 R20, [R1+0xa0] ;  /* 0x0000a00001147983 */ /* 0x001ea80000300a00 */
[----:B-1----:R-:W4:Y:S04]  /*5ce30*/  LDL.LU.64 R18, [R1+0x2ab8] ;  /* 0x002ab80001127983 */ /* 0x002f280000300a00 */
[----:B----4-:R0:W-:Y:S04]  /*5ce40*/  STG.E.U16 desc[UR10][R28.64], R18 ;  /* 0x000000121c007986 */ /* 0x0101e8000c10150a */
[----:B------:R1:W-:Y:S04]  /*5ce50*/  STG.E.U16 desc[UR10][R22.64], R6 ;  /* 0x0000000616007986 */ /* 0x0003e8000c10150a */
[----:B0-----:R-:W4:Y:S04]  /*5ce60*/  LDL.LU.64 R28, [R1+0x98] ;  /* 0x00009800011c7983 */ /* 0x001f280000300a00 */
[----:B-1----:R-:W2:Y:S04]  /*5ce70*/  LDL.LU.64 R22, [R1+0x2ab0] ;  /* 0x002ab00001167983 */ /* 0x002ea80000300a00 */
[----:B--2---:R0:W-:Y:S04]  /*5ce80*/  STG.E.U16 desc[UR10][R26.64], R22 ;  /* 0x000000161a007986 */ /* 0x0041e8000c10150a */
[----:B0-----:R-:W2:Y:S01]  /*5ce90*/  LDL.LU.64 R26, [R1+0x2aa8] ;  /* 0x002aa800011a7983 */ /* 0x001ea20000300a00 */
[----:B------:R-:W-:-:S03]  /*5cea0*/  PRMT R0, R11, 0x7632, R0 ;  /* 0x000076320b007816 */ /* 0x000fc60000000000 */
[----:B--2---:R0:W-:Y:S04]  /*5ceb0*/  STG.E.U16 desc[UR10][R26.64], R10 ;  /* 0x0000000a1a007986 */ /* 0x0041e8000c10150a */
[----:B0-----:R-:W2:Y:S01]  /*5cec0*/  LDL.LU.64 R26, [R1+0x2aa0] ;  /* 0x002aa000011a7983 */ /* 0x001ea20000300a00 */
[----:B------:R-:W-:-:S03]  /*5ced0*/  PRMT R14, R14, 0x7632, R14 ;  /* 0x000076320e0e7816 */ /* 0x000fc6000000000e */
[----:B------:R-:W3:Y:S04]  /*5cee0*/  LDL.LU R11, [R1+0x2a98] ;  /* 0x002a9800010b7983 */ /* 0x000ee80000300800 */
[----:B--2---:R0:W-:Y:S04]  /*5cef0*/  STG.E.U16 desc[UR10][R12.64], R26 ;  /* 0x0000001a0c007986 */ /* 0x0041e8000c10150a */
[----:B---3--:R1:W-:Y:S04]  /*5cf00*/  STG.E.U16 desc[UR10][R16.64], R0 ;  /* 0x0000000010007986 */ /* 0x0083e8000c10150a */
[----:B------:R2:W-:Y:S04]  /*5cf10*/  STG.E.U16 desc[UR10][R4.64], R14 ;  /* 0x0000000e04007986 */ /* 0x0005e8000c10150a */
[----:B0-----:R-:W3:Y:S04]  /*5cf20*/  LDL.LU R12, [R1+0x1c] ;  /* 0x00001c00010c7983 */ /* 0x001ee80000300800 */
[----:B-1----:R-:W3:Y:S04]  /*5cf30*/  LDL.LU.64 R16, [R1+0x90] ;  /* 0x0000900001107983 */ /* 0x002ee80000300a00 */
[----:B--2---:R-:W2:Y:S01]  /*5cf40*/  LDL.LU.64 R4, [R1+0x2a90] ;  /* 0x002a900001047983 */ /* 0x004ea20000300a00 */
[----:B------:R-:W-:-:S02]  /*5cf50*/  PRMT R0, R7, 0x7632, R0 ;  /* 0x0000763207007816 */ /* 0x000fc40000000000 */
[----:B------:R-:W-:-:S03]  /*5cf60*/  PRMT R18, R18, 0x7632, R18 ;  /* 0x0000763212127816 */ /* 0x000fc60000000012 */
[----:B--2---:R0:W-:Y:S04]  /*5cf70*/  STG.E.U16 desc[UR10][R4.64], R0 ;  /* 0x0000000004007986 */ /* 0x0041e8000c10150a */
[----:B0-----:R-:W2:Y:S01]  /*5cf80*/  LDL.LU.64 R4, [R1+0x2a88] ;  /* 0x002a880001047983 */ /* 0x001ea20000300a00 */
[----:B------:R-:W-:-:S03]  /*5cf90*/  PRMT R6, R6, 0x7632, R6 ;  /* 0x0000763206067816 */ /* 0x000fc60000000006 */
[----:B------:R-:W-:Y:S04]  /*5cfa0*/  STG.E.U16 desc[UR10][R24.64], R18 ;  /* 0x0000001218007986 */ /* 0x000fe8000c10150a */
[----:B--2---:R0:W-:Y:S04]  /*5cfb0*/  STG.E.U16 desc[UR10][R4.64], R6 ;  /* 0x0000000604007986 */ /* 0x0041e8000c10150a */
[----:B0-----:R-:W2:Y:S01]  /*5cfc0*/  LDL.LU.64 R4, [R1+0x80] ;  /* 0x0000800001047983 */ /* 0x001ea20000300a00 */
[----:B------:R-:W-:Y:S02]  /*5cfd0*/  PRMT R22, R22, 0x7632, R22 ;  /* 0x0000763216167816 */ /* 0x000fe40000000016 */
[----:B------:R-:W-:-:S02]  /*5cfe0*/  PRMT R10, R10, 0x7632, R10 ;  /* 0x000076320a0a7816 */ /* 0x000fc4000000000a */
[----:B------:R-:W-:Y:S01]  /*5cff0*/  PRMT R26, R26, 0x7632, R26 ;  /* 0x000076321a1a7816 */ /* 0x000fe2000000001a */
[----:B------:R-:W-:Y:S04]  /*5d000*/  STG.E.U16 desc[UR10][R2.64], R22 ;  /* 0x0000001602007986 */ /* 0x000fe8000c10150a */
[----:B------:R-:W-:Y:S04]  /*5d010*/  STG.E.U16 desc[UR10][R20.64], R10 ;  /* 0x0000000a14007986 */ /* 0x000fe8000c10150a */
[----:B----4-:R-:W-:Y:S04]  /*5d020*/  STG.E.U16 desc[UR10][R28.64], R26 ;  /* 0x0000001a1c007986 */ /* 0x010fe8000c10150a */
[----:B--2---:R0:W-:Y:S04]  /*5d030*/  STL.64 [R1+0x2a80], R4 ;  /* 0x002a800401007387 */ /* 0x0041e80000100a00 */
[----:B0-----:R-:W2:Y:S04]  /*5d040*/  LDL.LU.64 R4, [R1+0x88] ;  /* 0x0000880001047983 */ /* 0x001ea80000300a00 */
[----:B------:R-:W4:Y:S04]  /*5d050*/  LDL.LU R7, [R1+0xc] ;  /* 0x00000c0001077983 */ /* 0x000f280000300800 */
[----:B------:R0:W-:Y:S04]  /*5d060*/  STL [R1+0x2a70], R23 ;  /* 0x002a701701007387 */ /* 0x0001e80000100800 */
[----:B0-----:R-:W2:Y:S04]  /*5d070*/  LDL.LU.64 R22, [R1+0x78] ;  /* 0x0000780001167983 */ /* 0x001ea80000300a00 */
[----:B------:R-:W2:Y:S04]  /*5d080*/  LDL.LU.64 R2, [R1+0x70] ;  /* 0x0000700001027983 */ /* 0x000ea80000300a00 */
[----:B------:R0:W-:Y:S04]  /*5d090*/  STL [R1+0x2a64], R11 ;  /* 0x002a640b01007387 */ /* 0x0001e80000100800 */
[----:B0-----:R-:W2:Y:S04]  /*5d0a0*/  LDL.LU.64 R10, [R1+0x68] ;  /* 0x00006800010a7983 */ /* 0x001ea80000300a00 */
[----:B------:R0:W-:Y:S04]  /*5d0b0*/  STL [R1+0x2a60], R27 ;  /* 0x002a601b01007387 */ /* 0x0001e80000100800 */
[----:B0-----:R-:W2:Y:S04]  /*5d0c0*/  LDL.LU.64 R26, [R1+0x60] ;  /* 0x00006000011a7983 */ /* 0x001ea80000300a00 */
[----:B------:R-:W2:Y:S04]  /*5d0d0*/  LDL.LU.64 R28, [R1+0x48] ;  /* 0x00004800011c7983 */ /* 0x000ea80000300a00 */
[----:B--2---:R0:W-:Y:S04]  /*5d0e0*/  STL.64 [R1+0x2a50], R28 ;  /* 0x002a501c01007387 */ /* 0x0041e80000100a00 */
[----:B0-----:R-:W2:Y:S01]  /*5d0f0*/  LDL.LU.64 R28, [R1+0x50] ;  /* 0x00005000011c7983 */ /* 0x001ea20000300a00 */
[----:B---3--:R-:W-:-:S03]  /*5d100*/  PRMT R9, R12, 0x7632, R9 ;  /* 0x000076320c097816 */ /* 0x008fc60000000009 */
[----:B------:R-:W-:Y:S04]  /*5d110*/  STG.E.U16 desc[UR10][R16.64], R12 ;  /* 0x0000000c10007986 */ /* 0x000fe8000c10150a */
[----:B------:R-:W-:Y:S04]  /*5d120*/  STG.E.U16 desc[UR10][R4.64], R15 ;  /* 0x0000000f04007986 */ /* 0x000fe8000c10150a */
[----:B--2---:R0:W-:Y:S04]  /*5d130*/  STL.64 [R1+0x2a58], R28 ;  /* 0x002a581c01007387 */ /* 0x0041e80000100a00 */
[----:B0-----:R-:W2:Y:S04]  /*5d140*/  LDL.LU.64 R28, [R1+0x58] ;  /* 0x00005800011c7983 */ /* 0x001ea80000300a00 */
[----:B------:R-:W3:Y:S04]  /*5d150*/  LDL.LU R18, [R1+0x26c] ;  /* 0x00026c0001127983 */ /* 0x000ee80000300800 */
[----:B------:R-:W2:Y:S04]  /*5d160*/  LDL.LU R25, [R1+0x268] ;  /* 0x0002680001197983 */ /* 0x000ea80000300800 */
[----:B------:R-:W2:Y:S04]  /*5d170*/  LDL.LU R21, [R1+0x264] ;  /* 0x0002640001157983 */ /* 0x000ea80000300800 */
[----:B------:R-:W2:Y:S04]  /*5d180*/  LDL.LU R12, [R1+0x260] ;  /* 0x00026000010c7983 */ /* 0x000ea80000300800 */
[----:B------:R-:W2:Y:S04]  /*5d190*/  LDL.LU R17, [R1+0x460] ;  /* 0x0004600001117983 */ /* 0x000ea80000300800 */
[----:B------:R-:W2:Y:S01]  /*5d1a0*/  LDL.LU.64 R4, [R1+0x2a80] ;  /* 0x002a800001047983 */ /* 0x000ea20000300a00 */
[----:B------:R-:W-:-:S03]  /*5d1b0*/  PRMT R8, R15, 0x7632, R8 ;  /* 0x000076320f087816 */ /* 0x000fc60000000008 */
[----:B------:R-:W3:Y:S04]  /*5d1c0*/  LDL.LU.64 R14, [R1+0x20] ;  /* 0x00002000010e7983 */ /* 0x000ee80000300a00 */
[----:B------:R-:W3:Y:S01]  /*5d1d0*/  LDL.LU R13, [R1+0x43c] ;  /* 0x00043c00010d7983 */ /* 0x000ee20000300800 */
[----:B----4-:R-:W-:-:S03]  /*5d1e0*/  PRMT R6, R7, 0x7632, R6 ;  /* 0x0000763207067816 */ /* 0x010fc60000000006 */
[----:B------:R-:W4:Y:S04]  /*5d1f0*/  LDL.LU R24, [R1+0x438] ;  /* 0x0004380001187983 */ /* 0x000f280000300800 */
[----:B------:R-:W3:Y:S04]  /*5d200*/  LDL.LU R16, [R1+0x434] ;  /* 0x0004340001107983 */ /* 0x000ee80000300800 */
[----:B------:R-:W3:Y:S04]  /*5d210*/  LDL.LU R20, [R1+0x2a44] ;  /* 0x002a440001147983 */ /* 0x000ee80000300800 */
[----:B--2---:R0:W-:Y:S04]  /*5d220*/  STG.E.U16 desc[UR10][R4.64], R7 ;  /* 0x0000000704007986 */ /* 0x0041e8000c10150a */
[----:B------:R1:W-:Y:S04]  /*5d230*/  STG.E.U16 desc[UR10][R22.64], R19 ;  /* 0x0000001316007986 */ /* 0x0003e8000c10150a */
[----:B0-----:R-:W2:Y:S04]  /*5d240*/  LDL.LU.64 R4, [R1+0x2a78] ;  /* 0x002a780001047983 */ /* 0x001ea80000300a00 */
[----:B------:R-:W2:Y:S04]  /*5d250*/  LDL.LU R7, [R1+0x2a74] ;  /* 0x002a740001077983 */ /* 0x000ea80000300800 */
[----:B-1----:R-:W3:Y:S04]  /*5d260*/  LDL.LU R23, [R1+0x2a70] ;  /* 0x002a700001177983 */ /* 0x002ee80000300800 */
[----:B--2---:R0:W-:Y:S04]  /*5d270*/  STG.E.U16 desc[UR10][R2.64], R7 ;  /* 0x0000000702007986 */ /* 0x0041e8000c10150a */
[----:B---3--:R1:W-:Y:S04]  /*5d280*/  STG.E.U16 desc[UR10][R10.64], R23 ;  /* 0x000000170a007986 */ /* 0x0083e8000c10150a */
[----:B0-----:R-:W2:Y:S04]  /*5d290*/  LDL.LU.64 R2, [R1+0x2a68] ;  /* 0x002a680001027983 */ /* 0x001ea80000300a00 */
[----:B-1----:R-:W3:Y:S01]  /*5d2a0*/  LDL.LU R11, [R1+0x2a64] ;  /* 0x002a6400010b7983 */ /* 0x002ee20000300800 */
[----:B--2---:R-:W-:-:S03]  /*5d2b0*/  PRMT R3, R23, 0x7632, R3 ;  /* 0x0000763217037816 */ /* 0x004fc60000000003 */
[----:B------:R-:W2:Y:S04]  /*5d2c0*/  LDL.LU.64 R22, [R1+0x28] ;  /* 0x0000280001167983 */ /* 0x000ea80000300a00 */
[----:B---3--:R0:W-:Y:S04]  /*5d2d0*/  STG.E.U16 desc[UR10][R26.64], R11 ;  /* 0x0000000b1a007986 */ /* 0x0081e8000c10150a */
[----:B0-----:R-:W3:Y:S01]  /*5d2e0*/  LDL.LU R27, [R1+0x2a60] ;  /* 0x002a6000011b7983 */ /* 0x001ee20000300800 */
[----:B------:R-:W-:-:S03]  /*5d2f0*/  PRMT R0, R11, 0x7632, R0 ;  /* 0x000076320b007816 */ /* 0x000fc60000000000 */
[----:B------:R-:W2:Y:S04]  /*5d300*/  LDL.LU.64 R10, [R1+0x30] ;  /* 0x00003000010a7983 */ /* 0x000ea80000300a00 */
[----:B---3--:R0:W-:Y:S04]  /*5d310*/  STG.E.U16 desc[UR10][R28.64], R27 ;  /* 0x0000001b1c007986 */ /* 0x0081e8000c10150a */
[----:B0-----:R-:W3:Y:S01]  /*5d320*/  LDL.LU.64 R28, [R1+0x2a58] ;  /* 0x002a5800011c7983 */ /* 0x001ee20000300a00 */
[----:B------:R-:W-:-:S03]  /*5d330*/  PRMT R2, R27, 0x7632, R2 ;  /* 0x000076321b027816 */ /* 0x000fc60000000002 */
[----:B------:R-:W2:Y:S04]  /*5d340*/  LDL.LU.64 R26, [R1+0x38] ;  /* 0x00003800011a7983 */ /* 0x000ea80000300a00 */
[----:B---3--:R0:W-:Y:S04]  /*5d350*/  STG.E.U16 desc[UR10][R28.64], R9 ;  /* 0x000000091c007986 */ /* 0x0081e8000c10150a */
[----:B0-----:R-:W3:Y:S01]  /*5d360*/  LDL.LU.64 R28, [R1+0x2a50] ;  /* 0x002a5000011c7983 */ /* 0x001ee20000300a00 */
[----:B------:R-:W-:-:S03]  /*5d370*/  PRMT R4, R7, 0x7632, R4 ;  /* 0x0000763207047816 */ /* 0x000fc60000000004 */
[----:B---3--:R0:W-:Y:S04]  /*5d380*/  STG.E.U16 desc[UR10][R28.64], R8 ;  /* 0x000000081c007986 */ /* 0x0081e8000c10150a */
[----:B0-----:R-:W3:Y:S04]  /*5d390*/  LDL.LU.64 R28, [R1+0x2a48] ;  /* 0x002a4800011c7983 */ /* 0x001ee80000300a00 */
[----:B------:R-:W2:Y:S01]  /*5d3a0*/  LDL.LU.64 R8, [R1+0x40] ;  /* 0x0000400001087983 */ /* 0x000ea20000300a00 */
[----:B------:R-:W-:Y:S02]  /*5d3b0*/  FSEL R7, R21, -INF , P5 ;  /* 0xff80000015077808 */ /* 0x000fe40002800000 */
[----:B------:R-:W-:-:S02]  /*5d3c0*/  FSEL R12, R12, -INF , P3 ;  /* 0xff8000000c0c7808 */ /* 0x000fc40001800000 */
[----:B------:R-:W-:Y:S01]  /*5d3d0*/  PRMT R5, R19, 0x7632, R5 ;  /* 0x0000763213057816 */ /* 0x000fe20000000005 */
[----:B------:R-:W-:-:S04]  /*5d3e0*/  UIMAD UR4, UR7, UR4, URZ ;  /* 0x00000004070472a4 */ /* 0x000fc8000f8e02ff */
[----:B------:R-:W-:Y:S02]  /*5d3f0*/  USHF.L.U32 UR7, UR4, 0x2, URZ ;  /* 0x0000000204077899 */ /* 0x000fe400080006ff */
[----:B------:R-:W-:Y:S01]  /*5d400*/  UIMAD.WIDE UR4, UR4, 0x4, URZ ;  /* 0x00000004040478a5 */ /* 0x000fe2000f8e02ff */
[----:B--2---:R4:W-:Y:S02]  /*5d410*/  STG.E.U16 desc[UR10][R8.64], R6 ;  /* 0x0000000608007986 */ /* 0x0049e4000c10150a */
[----:B----4-:R-:W-:Y:S01]  /*5d420*/  FFMA R6, R7, 0.69314718246459960938, R24 ;  /* 0x3f31721807067823 */ /* 0x010fe20000000018 */
[----:B------:R-:W-:Y:S01]  /*5d430*/  FFMA R7, R12, 0.69314718246459960938, R16 ;  /* 0x3f3172180c077823 */ /* 0x000fe20000000010 */
[----:B------:R-:W0:Y:S01]  /*5d440*/  LDC.64 R8, c[0x0][0x3a0] ;  /* 0x0000e800ff087b82 */ /* 0x000e220000000a00 */
[----:B------:R-:W1:Y:S01]  /*5d450*/  S2R R16, SR_TID.X ;  /* 0x0000000000107919 */ /* 0x000e620000002100 */
[----:B------:R-:W-:Y:S04]  /*5d460*/  STG.E.U16 desc[UR10][R26.64], R5 ;  /* 0x000000051a007986 */ /* 0x000fe8000c10150a */
[----:B------:R2:W-:Y:S04]  /*5d470*/  STG.E.U16 desc[UR10][R10.64], R4 ;  /* 0x000000040a007986 */ /* 0x0005e8000c10150a */
[----:B------:R4:W-:Y:S04]  /*5d480*/  STG.E.U16 desc[UR10][R22.64], R3 ;  /* 0x0000000316007986 */ /* 0x0009e8000c10150a */
[----:B------:R1:W-:Y:S04]  /*5d490*/  STG.E.U16 desc[UR10][R14.64], R0 ;  /* 0x000000000e007986 */ /* 0x0003e8000c10150a */
[----:B---3--:R3:W-:Y:S01]  /*5d4a0*/  STG.E.U16 desc[UR10][R28.64], R2 ;  /* 0x000000021c007986 */ /* 0x0087e2000c10150a */
[----:B--2---:R-:W-:-:S02]  /*5d4b0*/  FSEL R11, R18, -INF , P2 ;  /* 0xff800000120b7808 */ /* 0x004fc40001000000 */
[----:B------:R-:W-:-:S03]  /*5d4c0*/  FSEL R10, R25, -INF , P4 ;  /* 0xff800000190a7808 */ /* 0x000fc60002000000 */
[----:B------:R-:W-:Y:S02]  /*5d4d0*/  FFMA R4, R11, 0.69314718246459960938, R17 ;  /* 0x3f3172180b047823 */ /* 0x000fe40000000011 */
[----:B------:R-:W-:Y:S01]  /*5d4e0*/  FFMA R5, R10, 0.69314718246459960938, R13 ;  /* 0x3f3172180a057823 */ /* 0x000fe2000000000d */
[----:B-1----:R-:W-:-:S04]  /*5d4f0*/  SHF.L.U32 R16, R16, 0x2, RZ ;  /* 0x0000000210107819 */ /* 0x002fc800000006ff */
[----:B------:R-:W-:Y:S01]  /*5d500*/  LOP3.LUT R16, R16, 0x70, RZ, 0xc0, !PT ;  /* 0x0000007010107812 */ /* 0x000fe200078ec0ff */
[----:B------:R-:W-:Y:S01]  /*5d510*/  BAR.SYNC.DEFER_BLOCKING 0x0 ;  /* 0x0000000000007b1d */ /* 0x000fe20000010000 */
[C---:B----4-:R-:W-:Y:S01]  /*5d520*/  SHF.L.U32 R3, R20.reuse, 0x2, RZ ;  /* 0x0000000214037819 */ /* 0x050fe200000006ff */
[----:B------:R-:W-:-:S04]  /*5d530*/  IMAD.HI R0, R20, 0x4, RZ ;  /* 0x0000000414007827 */ /* 0x000fc800078e02ff */
[----:B------:R3:W-:Y:S02]  /*5d540*/  STS.128 [R16+UR6], R4 ;  /* 0x0000000410007988 */ /* 0x0007e40008000c06 */
[----:B------:R-:W-:Y:S01]  /*5d550*/  BAR.SYNC.DEFER_BLOCKING 0x0 ;  /* 0x0000000000007b1d */ /* 0x000fe20000010000 */
[----:B0-----:R-:W-:-:S04]  /*5d560*/  IADD3 R8, P1, P2, R3, UR7, R8 ;  /* 0x0000000703087c10 */ /* 0x001fc8000fa3e008 */
[----:B------:R-:W-:Y:S01]  /*5d570*/  IADD3.X R9, PT, PT, R0, UR5, R9, P1, P2 ;  /* 0x0000000500097c10 */ /* 0x000fe20008fe4409 */
[----:B------:R-:W-:Y:S08]  /*5d580*/  @P0 EXIT ;  /* 0x000000000000094d */ /* 0x000ff00003800000 */
[----:B---3--:R-:W2:Y:S04]  /*5d590*/  LDL.LU R16, [R1+0x270] ;  /* 0x0002700001107983 */ /* 0x008ea80000300800 */
[----:B--2---:R-:W0:Y:S04]  /*5d5a0*/  LDS R3, [R16] ;  /* 0x0000000010037984 */ /* 0x004e280000000800 */
[----:B0-----:R-:W-:Y:S01]  /*5d5b0*/  STG.E desc[UR10][R8.64], R3 ;  /* 0x0000000308007986 */ /* 0x001fe2000c10190a */
[----:B------:R-:W-:Y:S05]  /*5d5c0*/  EXIT ;  /* 0x000000000000794d */ /* 0x000fea0003800000 */
.L_x_2:
[----:B------:R-:W-:-:S00]  /*5d5d0*/  BRA `(.L_x_2) ;  /* 0xfffffffc00fc7947 */ /* 0x000fc0000383ffff */
[----:B------:R-:W-:-:S00]  /*5d5e0*/  NOP ;  /* 0x0000000000007918 */ /* 0x000fc00000000000 */
        /* <DEDUP_REMOVED lines=9> */
.L_x_3:


//--------------------- .nv.global.init           --------------------------
	.section	.nv.global.init,"aw",@progbits
.nv.global.init:
	.type		_$_str,@object
	.size		_$_str,(.L_0 - _$_str)
_$_str:
        /*0000*/ 	.byte	0x5f, 0x5f, 0x43, 0x55, 0x44, 0x41, 0x5f, 0x46, 0x54, 0x5a, 0x00
.L_0:


//--------------------- .nv.shared.attn_fwd       --------------------------
	.section	.nv.shared.attn_fwd,"aw",@nobits
	.sectionflags	@""
	.align	16
	.zero		1024


//--------------------- .nv.shared.reserved.0     --------------------------
	.section	.nv.shared.reserved.0,"aw",@nobits
	.weak		__nv_reservedSMEM_offset_0_alias
	.size		__nv_reservedSMEM_offset_0_alias, 0, 64
	.other		__nv_reservedSMEM_offset_0_alias,@"STO_CUDA_RESERVED_SHARED STV_DEFAULT"
__nv_reservedSMEM_offset_0_alias:
	.zero		0
	.zero		64


//--------------------- .nv.constant0.attn_fwd    --------------------------
	.section	.nv.constant0.attn_fwd,"a",@progbits
	.sectionflags	@""
	.align	4
.nv.constant0.attn_fwd:
	.zero		1032


//--------------------- SYMBOLS --------------------------

	.type		.nv.reservedSmem.offset0,@object
	.size		.nv.reservedSmem.offset0,0x4
	.type		.nv.reservedSmem.cap,@object
	.size		.nv.reservedSmem.cap,0x4
